	.target	sm_80

	.elftype	@"ET_EXEC"


//--------------------- .note.nv.tkinfo           --------------------------
	.section	.note.nv.tkinfo,"",@"SHT_NOTE"
	.sectionflags	@"SHF_NOTE_NV_TKINFO"
	.tkinfo
        /*0018*/ 	.word	0x00000002
        /*0030*/ 	.string	""
        /*0030*/ 	.string	"ptxas"
        /*0030*/ 	.string	"Cuda compilation tools, release 13.0, V13.0.88"
        /*0030*/ 	.string	"Build cuda_13.0.r13.0/compiler.36424714_0"
        /*0030*/ 	.string	"-v  -suppress-debug-info  -lineinfo  -arch sm_80 "



//--------------------- .note.nv.cuinfo           --------------------------
	.section	.note.nv.cuinfo,"",@"SHT_NOTE"
	.sectionflags	@"SHF_NOTE_NV_CUINFO"
        /*0018*/ 	.short	0x0002
        /*001a*/ 	.short	0x0050
        /*001c*/ 	.short	0x0082
	.zero		2


//--------------------- .nv.info                  --------------------------
	.section	.nv.info,"",@"SHT_CUDA_INFO"
	.align	4


	//----- nvinfo : EIATTR_REGCOUNT
	.align		4
        /*0000*/ 	.byte	0x04, 0x2f
        /*0002*/ 	.short	(.L_1 - .L_0)
	.align		4
.L_0:
        /*0004*/ 	.word	index@(matmul_kernel)
        /*0008*/ 	.word	0x00000020


	//----- nvinfo : EIATTR_FRAME_SIZE
	.align		4
.L_1:
        /*000c*/ 	.byte	0x04, 0x11
        /*000e*/ 	.short	(.L_3 - .L_2)
	.align		4
.L_2:
        /*0010*/ 	.word	index@(matmul_kernel)
        /*0014*/ 	.word	0x000006e0


	//----- nvinfo : EIATTR_MIN_STACK_SIZE
	.align		4
.L_3:
        /*0018*/ 	.byte	0x04, 0x12
        /*001a*/ 	.short	(.L_5 - .L_4)
	.align		4
.L_4:
        /*001c*/ 	.word	index@(matmul_kernel)
        /*0020*/ 	.word	0x000006e0
.L_5:


//--------------------- .nv.info.matmul_kernel    --------------------------
	.section	.nv.info.matmul_kernel,"",@"SHT_CUDA_INFO"
	.sectionflags	@""
	.align	4


	//----- nvinfo : EIATTR_CUDA_API_VERSION
	.align		4
        /*0000*/ 	.byte	0x04, 0x37
        /*0002*/ 	.short	(.L_7 - .L_6)
.L_6:
        /*0004*/ 	.word	0x00000082


	//----- nvinfo : EIATTR_SW2861232_WAR
	.align		4
.L_7:
        /*0008*/ 	.byte	0x01, 0x35
	.zero		2


	//----- nvinfo : EIATTR_PARAM_CBANK
	.align		4
        /*000c*/ 	.byte	0x04, 0x0a
        /*000e*/ 	.short	(.L_9 - .L_8)
	.align		4
.L_8:
        /*0010*/ 	.word	index@(.nv.constant0.matmul_kernel)
        /*0014*/ 	.short	0x0160
        /*0016*/ 	.short	0x0050


	//----- nvinfo : EIATTR_CBANK_PARAM_SIZE
	.align		4
.L_9:
        /*0018*/ 	.byte	0x03, 0x19
        /*001a*/ 	.short	0x0050


	//----- nvinfo : EIATTR_KPARAM_INFO
	.align		4
        /*001c*/ 	.byte	0x04, 0x17
        /*001e*/ 	.short	(.L_11 - .L_10)
.L_10:
        /*0020*/ 	.word	0x00000000
        /*0024*/ 	.short	0x000d
        /*0026*/ 	.short	0x0048
        /*0028*/ 	.byte	0x00, 0xf4, 0x21, 0x00


	//----- nvinfo : EIATTR_KPARAM_INFO
	.align		4
.L_11:
        /*002c*/ 	.byte	0x04, 0x17
        /*002e*/ 	.short	(.L_13 - .L_12)
.L_12:
        /*0030*/ 	.word	0x00000000
        /*0034*/ 	.short	0x000c
        /*0036*/ 	.short	0x0040
        /*0038*/ 	.byte	0x00, 0xf4, 0x21, 0x00


	//----- nvinfo : EIATTR_KPARAM_INFO
	.align		4
.L_13:
        /*003c*/ 	.byte	0x04, 0x17
        /*003e*/ 	.short	(.L_15 - .L_14)
.L_14:
        /*0040*/ 	.word	0x00000000
        /*0044*/ 	.short	0x000b
        /*0046*/ 	.short	0x0038
        /*0048*/ 	.byte	0x00, 0xf0, 0x11, 0x00


	//----- nvinfo : EIATTR_KPARAM_INFO
	.align		4
.L_15:
        /*004c*/ 	.byte	0x04, 0x17
        /*004e*/ 	.short	(.L_17 - .L_16)
.L_16:
        /*0050*/ 	.word	0x00000000
        /*0054*/ 	.short	0x000a
        /*0056*/ 	.short	0x0034
        /*0058*/ 	.byte	0x00, 0xf0, 0x11, 0x00


	//----- nvinfo : EIATTR_KPARAM_INFO
	.align		4
.L_17:
        /*005c*/ 	.byte	0x04, 0x17
        /*005e*/ 	.short	(.L_19 - .L_18)
.L_18:
        /*0060*/ 	.word	0x00000000
        /*0064*/ 	.short	0x0009
        /*0066*/ 	.short	0x0030
        /*0068*/ 	.byte	0x00, 0xf0, 0x11, 0x00


	//----- nvinfo : EIATTR_KPARAM_INFO
	.align		4
.L_19:
        /*006c*/ 	.byte	0x04, 0x17
        /*006e*/ 	.short	(.L_21 - .L_20)
.L_20:
        /*0070*/ 	.word	0x00000000
        /*0074*/ 	.short	0x0008
        /*0076*/ 	.short	0x002c
        /*0078*/ 	.byte	0x00, 0xf0, 0x11, 0x00


	//----- nvinfo : EIATTR_KPARAM_INFO
	.align		4
.L_21:
        /*007c*/ 	.byte	0x04, 0x17
        /*007e*/ 	.short	(.L_23 - .L_22)
.L_22:
        /*0080*/ 	.word	0x00000000
        /*0084*/ 	.short	0x0007
        /*0086*/ 	.short	0x0028
        /*0088*/ 	.byte	0x00, 0xf0, 0x11, 0x00


	//----- nvinfo : EIATTR_KPARAM_INFO
	.align		4
.L_23:
        /*008c*/ 	.byte	0x04, 0x17
        /*008e*/ 	.short	(.L_25 - .L_24)
.L_24:
        /*0090*/ 	.word	0x00000000
        /*0094*/ 	.short	0x0006
        /*0096*/ 	.short	0x0024
        /*0098*/ 	.byte	0x00, 0xf0, 0x11, 0x00


	//----- nvinfo : EIATTR_KPARAM_INFO
	.align		4
.L_25:
        /*009c*/ 	.byte	0x04, 0x17
        /*009e*/ 	.short	(.L_27 - .L_26)
.L_26:
        /*00a0*/ 	.word	0x00000000
        /*00a4*/ 	.short	0x0005
        /*00a6*/ 	.short	0x0020
        /*00a8*/ 	.byte	0x00, 0xf0, 0x11, 0x00


	//----- nvinfo : EIATTR_KPARAM_INFO
	.align		4
.L_27:
        /*00ac*/ 	.byte	0x04, 0x17
        /*00ae*/ 	.short	(.L_29 - .L_28)
.L_28:
        /*00b0*/ 	.word	0x00000000
        /*00b4*/ 	.short	0x0004
        /*00b6*/ 	.short	0x001c
        /*00b8*/ 	.byte	0x00, 0xf0, 0x11, 0x00


	//----- nvinfo : EIATTR_KPARAM_INFO
	.align		4
.L_29:
        /*00bc*/ 	.byte	0x04, 0x17
        /*00be*/ 	.short	(.L_31 - .L_30)
.L_30:
        /*00c0*/ 	.word	0x00000000
        /*00c4*/ 	.short	0x0003
        /*00c6*/ 	.short	0x0018
        /*00c8*/ 	.byte	0x00, 0xf0, 0x11, 0x00


	//----- nvinfo : EIATTR_KPARAM_INFO
	.align		4
.L_31:
        /*00cc*/ 	.byte	0x04, 0x17
        /*00ce*/ 	.short	(.L_33 - .L_32)
.L_32:
        /*00d0*/ 	.word	0x00000000
        /*00d4*/ 	.short	0x0002
        /*00d6*/ 	.short	0x0010
        /*00d8*/ 	.byte	0x00, 0xf4, 0x21, 0x00


	//----- nvinfo : EIATTR_KPARAM_INFO
	.align		4
.L_33:
        /*00dc*/ 	.byte	0x04, 0x17
        /*00de*/ 	.short	(.L_35 - .L_34)
.L_34:
        /*00e0*/ 	.word	0x00000000
        /*00e4*/ 	.short	0x0001
        /*00e6*/ 	.short	0x0008
        /*00e8*/ 	.byte	0x00, 0xf4, 0x21, 0x00


	//----- nvinfo : EIATTR_KPARAM_INFO
	.align		4
.L_35:
        /*00ec*/ 	.byte	0x04, 0x17
        /*00ee*/ 	.short	(.L_37 - .L_36)
.L_36:
        /*00f0*/ 	.word	0x00000000
        /*00f4*/ 	.short	0x0000
        /*00f6*/ 	.short	0x0000
        /*00f8*/ 	.byte	0x00, 0xf4, 0x21, 0x00


	//----- nvinfo : EIATTR_MAXREG_COUNT
	.align		4
.L_37:
        /*00fc*/ 	.byte	0x03, 0x1b
        /*00fe*/ 	.short	0x00ff


	//----- nvinfo : EIATTR_NUM_BARRIERS
	.align		4
        /*0100*/ 	.byte	0x02, 0x4c
        /*0102*/ 	.byte	0x01
	.zero		1


	//----- nvinfo : EIATTR_ANNOTATIONS
	.align		4
        /*0104*/ 	.byte	0x04, 0x55
        /*0106*/ 	.short	(.L_39 - .L_38)


	//   ....[0]....
.L_38:
        /*0108*/ 	.word	0x00000001
        /*010c*/ 	.byte	0x50, 0x05, 0x00, 0x00, 0x01, 0x00, 0x00, 0x00, 0x80, 0x05, 0x00, 0x00, 0x01, 0x00, 0x00, 0x00
        /* <DEDUP_REMOVED lines=1153> */
        /*492c*/ 	.byte	0xe0, 0x88, 0x01, 0x00


	//----- nvinfo : EIATTR_MERCURY_ISA_VERSION
	.align		4
.L_39:
        /*4930*/ 	.byte	0x03, 0x5f
        /*4932*/ 	.short	0x0000


	//----- nvinfo : EIATTR_EXIT_INSTR_OFFSETS
	.align		4
        /*4934*/ 	.byte	0x04, 0x1c
        /*4936*/ 	.short	(.L_41 - .L_40)


	//   ....[0]....
.L_40:
        /*4938*/ 	.word	0x00018c20


	//   ....[1]....
        /*493c*/ 	.word	0x00018c50


	//----- nvinfo : EIATTR_REQNTID
	.align		4
.L_41:
        /*4940*/ 	.byte	0x04, 0x10
        /*4942*/ 	.short	(.L_43 - .L_42)
.L_42:
        /*4944*/ 	.word	0x00000040
        /*4948*/ 	.word	0x00000001
        /*494c*/ 	.word	0x00000001
.L_43:


//--------------------- .nv.callgraph             --------------------------
	.section	.nv.callgraph,"",@"SHT_CUDA_CALLGRAPH"
	.align	4
	.sectionentsize	8
	.align		4
        /*0000*/ 	.word	0x00000000
	.align		4
        /*0004*/ 	.word	0xffffffff
	.align		4
        /*0008*/ 	.word	0x00000000
	.align		4
        /*000c*/ 	.word	0xfffffffe
	.align		4
        /*0010*/ 	.word	0x00000000
	.align		4
        /*0014*/ 	.word	0xfffffffd
	.align		4
        /*0018*/ 	.word	0x00000000
	.align		4
        /*001c*/ 	.word	0xfffffffc


//--------------------- .nv.rel.action            --------------------------
	.section	.nv.rel.action,"",@"SHT_CUDA_RELOCINFO"
	.align	8
	.sectionentsize	8
        /*0000*/ 	.byte	0x73, 0x00, 0x00, 0x00, 0x00, 0x00, 0x00, 0x00, 0x00, 0x00, 0x00, 0x11, 0x25, 0x00, 0x05, 0x36


//--------------------- .nv.constant0.matmul_kernel --------------------------
	.section	.nv.constant0.matmul_kernel,"a",@progbits
	.sectionflags	@""
	.align	4
.nv.constant0.matmul_kernel:
	.zero		432


//--------------------- .text.matmul_kernel       --------------------------
	.section	.text.matmul_kernel,"ax",@progbits
	.sectioninfo	@"SHI_REGISTERS=32"
	.align	128
        .global         matmul_kernel
        .type           matmul_kernel,@function
        .size           matmul_kernel,(.L_x_5 - matmul_kernel)
        .other          matmul_kernel,@"STO_CUDA_ENTRY STV_DEFAULT"
matmul_kernel:
.text.matmul_kernel:
[----:B------:R-:W-:-:S03]  /*0000*/  IMAD.MOV.U32 R1, RZ, RZ, c[0x0][0x28] ;  /* 0x00000a00ff017624 */ /* 0x000fc600078e00ff */
[----:B------:R-:W-:Y:S01]  /*0010*/  IMAD.MOV.U32 R0, RZ, RZ, c[0x0][0x17c] ;  /* 0x00005f00ff007624 */ /* 0x000fe200078e00ff */
[----:B------:R-:W0:Y:S01]  /*0020*/  S2R R28, SR_TID.X ;  /* 0x00000000001c7919 */ /* 0x000e220000002100 */
[----:B------:R-:W-:Y:S01]  /*0030*/  IADD3 R1, R1, -0x6e0, RZ ;  /* 0xfffff92001017810 */ /* 0x000fe20007ffe0ff */
[----:B------:R-:W-:Y:S02]  /*0040*/  ULDC UR5, c[0x0][0x180] ;  /* 0x0000600000057ab9 */ /* 0x000fe40000000800 */
[----:B------:R-:W-:Y:S01]  /*0050*/  IADD3 R0, R0, 0xff, RZ ;  /* 0x000000ff00007810 */ /* 0x000fe20007ffe0ff */
[----:B------:R-:W-:-:S03]  /*0060*/  ULDC.64 UR6, c[0x0][0x118] ;  /* 0x0000460000067ab9 */ /* 0x000fc60000000a00 */
[----:B------:R-:W-:-:S04]  /*0070*/  SHF.R.S32.HI R3, RZ, 0x1f, R0 ;  /* 0x0000001fff037819 */ /* 0x000fc80000011400 */
[----:B------:R-:W-:-:S04]  /*0080*/  LEA.HI R3, R3, R0, RZ, 0x8 ;  /* 0x0000000003037211 */ /* 0x000fc800078f40ff */
[----:B------:R-:W-:Y:S02]  /*0090*/  SHF.R.S32.HI R0, RZ, 0x8, R3 ;  /* 0x00000008ff007819 */ /* 0x000fe40000011403 */
[----:B------:R-:W1:Y:S03]  /*00a0*/  S2R R3, SR_CTAID.X ;  /* 0x0000000000037919 */ /* 0x000e660000002500 */
[----:B------:R-:W-:-:S05]  /*00b0*/  IMAD.SHL.U32 R0, R0, 0x8, RZ ;  /* 0x0000000800007824 */ /* 0x000fca00078e00ff */
[-C--:B------:R-:W-:Y:S02]  /*00c0*/  IABS R7, R0.reuse ;  /* 0x0000000000077213 */ /* 0x080fe40000000000 */
[----:B------:R-:W-:Y:S02]  /*00d0*/  IABS R10, R0 ;  /* 0x00000000000a7213 */ /* 0x000fe40000000000 */
[----:B------:R-:W2:Y:S01]  /*00e0*/  I2F.RP R2, R7 ;  /* 0x0000000700027306 */ /* 0x000ea20000209400 */
[----:B-1----:R-:W-:-:S07]  /*00f0*/  IABS R8, R3 ;  /* 0x0000000300087213 */ /* 0x002fce0000000000 */
[----:B--2---:R-:W1:Y:S02]  /*0100*/  MUFU.RCP R2, R2 ;  /* 0x0000000200027308 */ /* 0x004e640000001000 */
[----:B-1----:R-:W-:Y:S01]  /*0110*/  IADD3 R4, R2, 0xffffffe, RZ ;  /* 0x0ffffffe02047810 */ /* 0x002fe20007ffe0ff */
[----:B------:R-:W-:-:S05]  /*0120*/  IMAD.MOV R2, RZ, RZ, -R10 ;  /* 0x000000ffff027224 */ /* 0x000fca00078e0a0a */
[----:B------:R1:W2:Y:S02]  /*0130*/  F2I.FTZ.U32.TRUNC.NTZ R5, R4 ;  /* 0x0000000400057305 */ /* 0x0002a4000021f000 */
[----:B-1----:R-:W-:Y:S02]  /*0140*/  IMAD.MOV.U32 R4, RZ, RZ, RZ ;  /* 0x000000ffff047224 */ /* 0x002fe400078e00ff */
[----:B--2---:R-:W-:-:S04]  /*0150*/  IMAD.MOV R6, RZ, RZ, -R5 ;  /* 0x000000ffff067224 */ /* 0x004fc800078e0a05 */
[----:B------:R-:W-:Y:S02]  /*0160*/  IMAD R9, R6, R7, RZ ;  /* 0x0000000706097224 */ /* 0x000fe400078e02ff */
[----:B------:R-:W-:Y:S02]  /*0170*/  IMAD.MOV.U32 R6, RZ, RZ, R8 ;  /* 0x000000ffff067224 */ /* 0x000fe400078e0008 */
[----:B------:R-:W-:-:S06]  /*0180*/  IMAD.HI.U32 R5, R5, R9, R4 ;  /* 0x0000000905057227 */ /* 0x000fcc00078e0004 */
[----:B------:R-:W-:-:S04]  /*0190*/  IMAD.HI.U32 R5, R5, R6, RZ ;  /* 0x0000000605057227 */ /* 0x000fc800078e00ff */
[----:B------:R-:W-:-:S05]  /*01a0*/  IMAD R2, R5, R2, R6 ;  /* 0x0000000205027224 */ /* 0x000fca00078e0206 */
[----:B------:R-:W-:-:S13]  /*01b0*/  ISETP.GT.U32.AND P1, PT, R7, R2, PT ;  /* 0x000000020700720c */ /* 0x000fda0003f24070 */
[----:B------:R-:W-:Y:S01]  /*01c0*/  @!P1 IMAD.IADD R2, R2, 0x1, -R7 ;  /* 0x0000000102029824 */ /* 0x000fe200078e0a07 */
[----:B------:R-:W-:Y:S02]  /*01d0*/  @!P1 IADD3 R5, R5, 0x1, RZ ;  /* 0x0000000105059810 */ /* 0x000fe40007ffe0ff */
[----:B------:R-:W-:Y:S02]  /*01e0*/  ISETP.NE.AND P1, PT, R0, RZ, PT ;  /* 0x000000ff0000720c */ /* 0x000fe40003f25270 */
[----:B------:R-:W-:Y:S02]  /*01f0*/  ISETP.GE.U32.AND P0, PT, R2, R7, PT ;  /* 0x000000070200720c */ /* 0x000fe40003f06070 */
[----:B------:R-:W-:-:S04]  /*0200*/  LOP3.LUT R2, R3, R0, RZ, 0x3c, !PT ;  /* 0x0000000003027212 */ /* 0x000fc800078e3cff */
[----:B------:R-:W-:Y:S01]  /*0210*/  ISETP.GE.AND P2, PT, R2, RZ, PT ;  /* 0x000000ff0200720c */ /* 0x000fe20003f46270 */
[----:B------:R-:W-:-:S05]  /*0220*/  IMAD.MOV.U32 R2, RZ, RZ, c[0x0][0x178] ;  /* 0x00005e00ff027624 */ /* 0x000fca00078e00ff */
[----:B------:R-:W-:Y:S02]  /*0230*/  IADD3 R2, R2, 0xf, RZ ;  /* 0x0000000f02027810 */ /* 0x000fe40007ffe0ff */
[----:B------:R-:W-:-:S05]  /*0240*/  @P0 IADD3 R5, R5, 0x1, RZ ;  /* 0x0000000105050810 */ /* 0x000fca0007ffe0ff */
[----:B------:R-:W-:Y:S01]  /*0250*/  IMAD.MOV.U32 R4, RZ, RZ, R5 ;  /* 0x000000ffff047224 */ /* 0x000fe200078e0005 */
[----:B------:R-:W-:-:S03]  /*0260*/  SHF.R.S32.HI R5, RZ, 0x1f, R2 ;  /* 0x0000001fff057819 */ /* 0x000fc60000011402 */
[----:B------:R-:W-:Y:S01]  /*0270*/  @!P2 IMAD.MOV R4, RZ, RZ, -R4 ;  /* 0x000000ffff04a224 */ /* 0x000fe200078e0a04 */
[----:B------:R-:W-:Y:S02]  /*0280*/  @!P1 LOP3.LUT R4, RZ, R0, RZ, 0x33, !PT ;  /* 0x00000000ff049212 */ /* 0x000fe400078e33ff */
[----:B------:R-:W-:-:S03]  /*0290*/  LEA.HI R5, R5, R2, RZ, 0x4 ;  /* 0x0000000205057211 */ /* 0x000fc600078f20ff */
[----:B------:R-:W-:Y:S02]  /*02a0*/  IMAD.SHL.U32 R2, R4, 0x8, RZ ;  /* 0x0000000804027824 */ /* 0x000fe400078e00ff */
[----:B------:R-:W-:-:S03]  /*02b0*/  IMAD.MOV R4, RZ, RZ, -R4 ;  /* 0x000000ffff047224 */ /* 0x000fc600078e0a04 */
[----:B------:R-:W-:Y:S01]  /*02c0*/  LEA.HI.SX32 R5, R5, -R2, 0x1c ;  /* 0x8000000205057211 */ /* 0x000fe200078fe2ff */
[----:B------:R-:W-:Y:S02]  /*02d0*/  IMAD R13, R0, R4, R3 ;  /* 0x00000004000d7224 */ /* 0x000fe400078e0203 */
[----:B------:R-:W-:Y:S01]  /*02e0*/  IMAD.MOV.U32 R4, RZ, RZ, RZ ;  /* 0x000000ffff047224 */ /* 0x000fe200078e00ff */
[----:B------:R-:W-:Y:S02]  /*02f0*/  IMNMX R6, R5, 0x8, PT ;  /* 0x0000000805067817 */ /* 0x000fe40003800200 */
[----:B------:R-:W-:Y:S02]  /*0300*/  IABS R11, R13 ;  /* 0x0000000d000b7213 */ /* 0x000fe40000000000 */
[----:B------:R-:W-:-:S04]  /*0310*/  IABS R9, R6 ;  /* 0x0000000600097213 */ /* 0x000fc80000000000 */
[----:B------:R-:W1:Y:S08]  /*0320*/  I2F.RP R7, R9 ;  /* 0x0000000900077306 */ /* 0x000e700000209400 */
[----:B-1----:R-:W1:Y:S02]  /*0330*/  MUFU.RCP R7, R7 ;  /* 0x0000000700077308 */ /* 0x002e640000001000 */
[----:B-1----:R-:W-:-:S06]  /*0340*/  IADD3 R5, R7, 0xffffffe, RZ ;  /* 0x0ffffffe07057810 */ /* 0x002fcc0007ffe0ff */
[----:B------:R-:W1:Y:S02]  /*0350*/  F2I.FTZ.U32.TRUNC.NTZ R5, R5 ;  /* 0x0000000500057305 */ /* 0x000e64000021f000 */
[----:B-1----:R-:W-:-:S04]  /*0360*/  IMAD.MOV R8, RZ, RZ, -R5 ;  /* 0x000000ffff087224 */ /* 0x002fc800078e0a05 */
[----:B------:R-:W-:-:S04]  /*0370*/  IMAD.MOV.U32 R0, RZ, RZ, R8 ;  /* 0x000000ffff007224 */ /* 0x000fc800078e0008 */
[----:B------:R-:W-:Y:S01]  /*0380*/  IMAD R3, R0, R9, RZ ;  /* 0x0000000900037224 */ /* 0x000fe200078e02ff */
[----:B------:R-:W-:-:S03]  /*0390*/  IABS R0, R6 ;  /* 0x0000000600007213 */ /* 0x000fc60000000000 */
[----:B------:R-:W-:Y:S01]  /*03a0*/  IMAD.HI.U32 R4, R5, R3, R4 ;  /* 0x0000000305047227 */ /* 0x000fe200078e0004 */
[----:B0-----:R-:W-:-:S03]  /*03b0*/  LOP3.LUT R5, R28, 0x20, RZ, 0xc0, !PT ;  /* 0x000000201c057812 */ /* 0x001fc600078ec0ff */
[----:B------:R-:W-:Y:S01]  /*03c0*/  IMAD.MOV R0, RZ, RZ, -R0 ;  /* 0x000000ffff007224 */ /* 0x000fe200078e0a00 */
[----:B------:R0:W1:Y:S01]  /*03d0*/  R2UR UR4, R5 ;  /* 0x00000000050473c2 */ /* 0x00006200000e0000 */
        /* <DEDUP_REMOVED lines=8> */
[----:B------:R-:W-:Y:S02]  /*0460*/  ISETP.GE.AND P2, PT, R0, RZ, PT ;  /* 0x000000ff0000720c */ /* 0x000fe40003f46270 */
[----:B------:R-:W-:-:S05]  /*0470*/  LOP3.LUT R0, R28, 0xf, RZ, 0xc0, !PT ;  /* 0x0000000f1c007812 */ /* 0x000fca00078ec0ff */
[----:B------:R-:W-:-:S06]  /*0480*/  @P0 IADD3 R4, R4, 0x1, RZ ;  /* 0x0000000104040810 */ /* 0x000fcc0007ffe0ff */
[----:B------:R-:W-:Y:S01]  /*0490*/  @!P2 IMAD.MOV R4, RZ, RZ, -R4 ;  /* 0x000000ffff04a224 */ /* 0x000fe200078e0a04 */
[----:B------:R-:W-:-:S05]  /*04a0*/  @!P1 LOP3.LUT R4, RZ, R6, RZ, 0x33, !PT ;  /* 0x00000006ff049212 */ /* 0x000fca00078e33ff */
[----:B------:R-:W-:Y:S02]  /*04b0*/  IMAD.MOV R3, RZ, RZ, -R4 ;  /* 0x000000ffff037224 */ /* 0x000fe400078e0a04 */
[----:B------:R-:W-:Y:S02]  /*04c0*/  IMAD.SHL.U32 R29, R4, 0x100, RZ ;  /* 0x00000100041d7824 */ /* 0x000fe400078e00ff */
[----:B------:R-:W-:Y:S02]  /*04d0*/  IMAD R3, R6, R3, R13 ;  /* 0x0000000306037224 */ /* 0x000fe400078e020d */
[----:B------:R-:W-:Y:S02]  /*04e0*/  IMAD.MOV.U32 R6, RZ, RZ, c[0x0][0x180] ;  /* 0x00006000ff067624 */ /* 0x000fe400078e00ff */
[----:B------:R-:W-:Y:S01]  /*04f0*/  IMAD.IADD R3, R2, 0x1, R3 ;  /* 0x0000000102037824 */ /* 0x000fe200078e0203 */
[----:B------:R-:W-:Y:S02]  /*0500*/  SHF.R.U32.HI R2, RZ, 0x4, R28 ;  /* 0x00000004ff027819 */ /* 0x000fe4000001161c */
[----:B------:R-:W-:Y:S01]  /*0510*/  IADD3 R6, R6, 0x1f, RZ ;  /* 0x0000001f06067810 */ /* 0x000fe20007ffe0ff */
[----:B------:R-:W-:Y:S01]  /*0520*/  IMAD R3, R3, 0x10, R0 ;  /* 0x0000001003037824 */ /* 0x000fe200078e0200 */
[----:B------:R-:W-:-:S02]  /*0530*/  SGXT.U32 R12, R2, 0x2 ;  /* 0x00000002020c781a */ /* 0x000fc40000000000 */
[----:B------:R-:W-:Y:S02]  /*0540*/  ISETP.GT.AND P0, PT, R6, 0x1f, PT ;  /* 0x0000001f0600780c */ /* 0x000fe40003f04270 */
[----:B------:R2:W-:Y:S01]  /*0550*/  STL [R1+0x528], R3 ;  /* 0x0005280301007387 */ /* 0x0005e20000100800 */
[C---:B------:R-:W-:Y:S02]  /*0560*/  LOP3.LUT R0, R12.reuse, 0x4, RZ, 0xfc, !PT ;  /* 0x000000040c007812 */ /* 0x040fe400078efcff */
[C---:B0-----:R-:W-:Y:S01]  /*0570*/  LOP3.LUT R5, R12.reuse, 0x8, RZ, 0xfc, !PT ;  /* 0x000000080c057812 */ /* 0x041fe200078efcff */
[----:B------:R2:W-:Y:S01]  /*0580*/  STL [R1+0x120], R29 ;  /* 0x0001201d01007387 */ /* 0x0005e20000100800 */
[C---:B------:R-:W-:Y:S02]  /*0590*/  LOP3.LUT R2, R12.reuse, 0xc, RZ, 0xfc, !PT ;  /* 0x0000000c0c027812 */ /* 0x040fe400078efcff */
[C---:B------:R-:W-:Y:S02]  /*05a0*/  LOP3.LUT R0, R12.reuse, 0x10, RZ, 0xfc, !PT ;  /* 0x000000100c007812 */ /* 0x040fe400078efcff */
[----:B------:R-:W-:-:S02]  /*05b0*/  LOP3.LUT R5, R12, 0x14, RZ, 0xfc, !PT ;  /* 0x000000140c057812 */ /* 0x000fc400078efcff */
[C---:B------:R-:W-:Y:S02]  /*05c0*/  LOP3.LUT R2, R12.reuse, 0x18, RZ, 0xfc, !PT ;  /* 0x000000180c027812 */ /* 0x040fe400078efcff */
[----:B------:R-:W-:Y:S01]  /*05d0*/  LOP3.LUT R0, R12, 0x1c, RZ, 0xfc, !PT ;  /* 0x0000001c0c007812 */ /* 0x000fe200078efcff */
[----:B-1----:R-:W-:Y:S05]  /*05e0*/  @P0 BRA `(.L_x_0) ;  /* 0x0000019000000947 */ /* 0x002fea0003800000 */
[----:B--2---:R-:W-:Y:S01]  /*05f0*/  IMAD.SHL.U32 R0, R28, 0x20, RZ ;  /* 0x000000201c007824 */ /* 0x004fe200078e00ff */
[----:B------:R0:W-:Y:S01]  /*0600*/  STL [R1], RZ ;  /* 0x000000ff01007387 */ /* 0x0001e20000100800 */
[----:B------:R-:W-:Y:S01]  /*0610*/  CS2R R24, SRZ ;  /* 0x0000000000187805 */ /* 0x000fe2000001ff00 */
[----:B------:R-:W-:Y:S01]  /*0620*/  CS2R R26, SRZ ;  /* 0x00000000001a7805 */ /* 0x000fe2000001ff00 */
[----:B------:R-:W-:Y:S01]  /*0630*/  CS2R R20, SRZ ;  /* 0x0000000000147805 */ /* 0x000fe2000001ff00 */
[----:B------:R0:W-:Y:S01]  /*0640*/  STL [R1+0x4], RZ ;  /* 0x000004ff01007387 */ /* 0x0001e20000100800 */
[----:B------:R-:W-:Y:S01]  /*0650*/  LOP3.LUT R0, R0, 0x60, RZ, 0xc0, !PT ;  /* 0x0000006000007812 */ /* 0x000fe200078ec0ff */
[----:B------:R-:W-:Y:S01]  /*0660*/  CS2R R22, SRZ ;  /* 0x0000000000167805 */ /* 0x000fe2000001ff00 */
[----:B------:R-:W-:Y:S01]  /*0670*/  CS2R R16, SRZ ;  /* 0x0000000000107805 */ /* 0x000fe2000001ff00 */
[----:B------:R0:W-:Y:S01]  /*0680*/  STL [R1+0x8], RZ ;  /* 0x000008ff01007387 */ /* 0x0001e20000100800 */
[----:B------:R-:W-:Y:S01]  /*0690*/  CS2R R18, SRZ ;  /* 0x0000000000127805 */ /* 0x000fe2000001ff00 */
        /* <DEDUP_REMOVED lines=8> */
[----:B------:R-:W-:-:S02]  /*0720*/  USHF.L.U32 UR4, UR4, 0x4, URZ ;  /* 0x0000000404047899 */ /* 0x000fc4000800063f */
[----:B------:R0:W-:Y:S04]  /*0730*/  STL [R1+0x14], RZ ;  /* 0x000014ff01007387 */ /* 0x0001e80000100800 */
[----:B------:R0:W-:Y:S04]  /*0740*/  STL [R1+0x18], RZ ;  /* 0x000018ff01007387 */ /* 0x0001e80000100800 */
[----:B------:R0:W-:Y:S04]  /*0750*/  STL [R1+0x1c], RZ ;  /* 0x00001cff01007387 */ /* 0x0001e80000100800 */
[----:B------:R0:W-:Y:S01]  /*0760*/  STL [R1+0x524], R0 ;  /* 0x0005240001007387 */ /* 0x0001e20000100800 */
[----:B------:R-:W-:Y:S05]  /*0770*/  BRA `(.L_x_1) ;  /* 0x00015f5000007947 */ /* 0x000fea0003800000 */
.L_x_0:
[----:B--2---:R-:W-:Y:S01]  /*0780*/  IABS R0, c[0x0][0x178] ;  /* 0x00005e0000007a13 */ /* 0x004fe20000000000 */
[----:B------:R-:W-:Y:S01]  /*0790*/  IMAD.MOV.U32 R11, RZ, RZ, R3 ;  /* 0x000000ffff0b7224 */ /* 0x000fe200078e0003 */
[----:B------:R-:W-:Y:S01]  /*07a0*/  IABS R23, c[0x0][0x17c] ;  /* 0x00005f0000177a13 */ /* 0x000fe20000000000 */
[----:B------:R-:W-:Y:S01]  /*07b0*/  IMAD.U32 R26, RZ, RZ, UR4 ;  /* 0x00000004ff1a7e24 */ /* 0x000fe2000f8e00ff */
[----:B------:R-:W0:Y:S04]  /*07c0*/  I2F.RP R8, R0 ;  /* 0x0000000000087306 */ /* 0x000e280000209400 */
[----:B------:R-:W-:-:S04]  /*07d0*/  LEA.HI R26, R26, R29, RZ, 0x1b ;  /* 0x0000001d1a1a7211 */ /* 0x000fc800078fd8ff */
[----:B------:R-:W1:Y:S01]  /*07e0*/  I2F.RP R7, R23 ;  /* 0x0000001700077306 */ /* 0x000e620000209400 */
[----:B------:R-:W-:Y:S02]  /*07f0*/  IABS R24, R26 ;  /* 0x0000001a00187213 */ /* 0x000fe40000000000 */
[----:B------:R-:W-:-:S05]  /*0800*/  IADD3 R21, R26, 0x14, RZ ;  /* 0x000000141a157810 */ /* 0x000fca0007ffe0ff */
[----:B0-----:R-:W0:Y:S08]  /*0810*/  MUFU.RCP R8, R8 ;  /* 0x0000000800087308 */ /* 0x001e300000001000 */
[----:B-1----:R-:W1:Y:S01]  /*0820*/  MUFU.RCP R7, R7 ;  /* 0x0000000700077308 */ /* 0x002e620000001000 */
[----:B0-----:R-:W-:-:S07]  /*0830*/  IADD3 R4, R8, 0xffffffe, RZ ;  /* 0x0ffffffe08047810 */ /* 0x001fce0007ffe0ff */
[----:B------:R0:W2:Y:S01]  /*0840*/  F2I.FTZ.U32.TRUNC.NTZ R5, R4 ;  /* 0x0000000400057305 */ /* 0x0000a2000021f000 */
[----:B-1----:R-:W-:Y:S02]  /*0850*/  IADD3 R2, R7, 0xffffffe, RZ ;  /* 0x0ffffffe07027810 */ /* 0x002fe40007ffe0ff */
[----:B------:R-:W-:-:S05]  /*0860*/  IABS R7, R11 ;  /* 0x0000000b00077213 */ /* 0x000fca0000000000 */
[----:B------:R-:W1:Y:S01]  /*0870*/  F2I.FTZ.U32.TRUNC.NTZ R3, R2 ;  /* 0x0000000200037305 */ /* 0x000e62000021f000 */
[----:B0-----:R-:W-:Y:S02]  /*0880*/  IMAD.MOV.U32 R4, RZ, RZ, RZ ;  /* 0x000000ffff047224 */ /* 0x001fe400078e00ff */
[----:B--2---:R-:W-:-:S04]  /*0890*/  IMAD.MOV R9, RZ, RZ, -R5 ;  /* 0x000000ffff097224 */ /* 0x004fc800078e0a05 */
[----:B------:R-:W-:-:S04]  /*08a0*/  IMAD R9, R9, R0, RZ ;  /* 0x0000000009097224 */ /* 0x000fc800078e02ff */
[----:B------:R-:W-:-:S04]  /*08b0*/  IMAD.HI.U32 R5, R5, R9, R4 ;  /* 0x0000000905057227 */ /* 0x000fc800078e0004 */
[----:B-1----:R-:W-:Y:S02]  /*08c0*/  IMAD.MOV R2, RZ, RZ, -R3 ;  /* 0x000000ffff027224 */ /* 0x002fe400078e0a03 */
[----:B------:R-:W-:-:S04]  /*08d0*/  IMAD.HI.U32 R5, R5, R7, RZ ;  /* 0x0000000705057227 */ /* 0x000fc800078e00ff */
[----:B------:R-:W-:Y:S02]  /*08e0*/  IMAD R25, R2, R23, RZ ;  /* 0x0000001702197224 */ /* 0x000fe400078e02ff */
[----:B------:R-:W-:Y:S02]  /*08f0*/  IMAD.MOV.U32 R2, RZ, RZ, RZ ;  /* 0x000000ffff027224 */ /* 0x000fe400078e00ff */
[----:B------:R-:W-:Y:S02]  /*0900*/  IMAD.MOV R5, RZ, RZ, -R5 ;  /* 0x000000ffff057224 */ /* 0x000fe400078e0a05 */
[----:B------:R-:W-:Y:S01]  /*0910*/  IMAD.HI.U32 R25, R3, R25, R2 ;  /* 0x0000001903197227 */ /* 0x000fe200078e0002 */
[----:B------:R-:W-:-:S03]  /*0920*/  SHF.R.S32.HI R3, RZ, 0x1f, R6 ;  /* 0x0000001fff037819 */ /* 0x000fc60000011406 */
[----:B------:R-:W-:Y:S01]  /*0930*/  IMAD R8, R0, R5, R7 ;  /* 0x0000000500087224 */ /* 0x000fe200078e0207 */
[----:B------:R-:W-:Y:S01]  /*0940*/  IADD3 R7, R26, 0xfe, RZ ;  /* 0x000000fe1a077810 */ /* 0x000fe20007ffe0ff */
[----:B------:R-:W-:Y:S01]  /*0950*/  IMAD.HI.U32 R2, R25, R24, RZ ;  /* 0x0000001819027227 */ /* 0x000fe200078e00ff */
[----:B------:R-:W-:Y:S02]  /*0960*/  LEA.HI R3, R3, R6, RZ, 0x5 ;  /* 0x0000000603037211 */ /* 0x000fe400078f28ff */
[----:B------:R-:W-:Y:S01]  /*0970*/  IABS R14, R7 ;  /* 0x00000007000e7213 */ /* 0x000fe20000000000 */
[----:B------:R-:W-:Y:S01]  /*0980*/  IMAD.SHL.U32 R4, R28, 0x40, RZ ;  /* 0x000000401c047824 */ /* 0x000fe200078e00ff */
[----:B------:R-:W-:Y:S01]  /*0990*/  ISETP.GT.U32.AND P2, PT, R0, R8, PT ;  /* 0x000000080000720c */ /* 0x000fe20003f44070 */
[----:B------:R-:W-:Y:S01]  /*09a0*/  IMAD.MOV R2, RZ, RZ, -R2 ;  /* 0x000000ffff027224 */ /* 0x000fe200078e0a02 */
[----:B------:R0:W-:Y:S01]  /*09b0*/  STL [R1+0x270], R3 ;  /* 0x0002700301007387 */ /* 0x0001e20000100800 */
[----:B------:R-:W-:Y:S01]  /*09c0*/  IMAD.SHL.U32 R5, R28, 0x8, RZ ;  /* 0x000000081c057824 */ /* 0x000fe200078e00ff */
[----:B------:R-:W-:Y:S01]  /*09d0*/  LOP3.LUT R4, R4, 0x1c0, RZ, 0xc0, !PT ;  /* 0x000001c004047812 */ /* 0x000fe200078ec0ff */
[----:B------:R-:W-:Y:S01]  /*09e0*/  IMAD R24, R23, R2, R24 ;  /* 0x0000000217187224 */ /* 0x000fe200078e0218 */
[----:B------:R-:W-:Y:S01]  /*09f0*/  IADD3 R6, R26, 0xfa, RZ ;  /* 0x000000fa1a067810 */ /* 0x000fe20007ffe0ff */
[----:B------:R-:W-:Y:S01]  /*0a00*/  IMAD.HI.U32 R2, R25, R14, RZ ;  /* 0x0000000e19027227 */ /* 0x000fe200078e00ff */
[----:B------:R-:W-:-:S02]  /*0a10*/  LOP3.LUT R4, R4, 0x30, R5, 0xf8, !PT ;  /* 0x0000003004047812 */ /* 0x000fc400078ef805 */
[----:B------:R-:W-:Y:S01]  /*0a20*/  ISETP.GT.U32.AND P1, PT, R23, R24, PT ;  /* 0x000000181700720c */ /* 0x000fe20003f24070 */
[----:B------:R-:W-:Y:S01]  /*0a30*/  IMAD.MOV R5, RZ, RZ, -R2 ;  /* 0x000000ffff057224 */ /* 0x000fe200078e0a02 */
[----:B0-----:R-:W-:Y:S01]  /*0a40*/  IADD3 R3, R26, 0xfc, RZ ;  /* 0x000000fc1a037810 */ /* 0x001fe20007ffe0ff */
[----:B------:R0:W-:Y:S01]  /*0a50*/  STL [R1+0x26c], R4 ;  /* 0x00026c0401007387 */ /* 0x0001e20000100800 */
[----:B------:R-:W-:Y:S01]  /*0a60*/  @!P2 IMAD.IADD R8, R8, 0x1, -R0 ;  /* 0x000000010808a824 */ /* 0x000fe200078e0a00 */
[----:B------:R-:W-:Y:S01]  /*0a70*/  ISETP.GE.AND P0, PT, R7, RZ, PT ;  /* 0x000000ff0700720c */ /* 0x000fe20003f06270 */
[----:B------:R-:W-:Y:S01]  /*0a80*/  IMAD R14, R23, R5, R14 ;  /* 0x00000005170e7224 */ /* 0x000fe200078e020e */
[----:B------:R-:W-:Y:S02]  /*0a90*/  ISETP.GE.AND P5, PT, R3, RZ, PT ;  /* 0x000000ff0300720c */ /* 0x000fe40003fa6270 */
[----:B------:R-:W-:Y:S02]  /*0aa0*/  ISETP.GT.U32.AND P4, PT, R0, R8, PT ;  /* 0x000000080000720c */ /* 0x000fe40003f84070 */
[----:B------:R-:W-:-:S02]  /*0ab0*/  ISETP.GT.U32.AND P6, PT, R23, R14, PT ;  /* 0x0000000e1700720c */ /* 0x000fc40003fc4070 */
[----:B0-----:R-:W-:Y:S01]  /*0ac0*/  IABS R4, R3 ;  /* 0x0000000300047213 */ /* 0x001fe20000000000 */
[----:B------:R-:W-:Y:S01]  /*0ad0*/  @!P1 IMAD.IADD R24, R24, 0x1, -R23 ;  /* 0x0000000118189824 */ /* 0x000fe200078e0a17 */
[----:B------:R-:W-:Y:S02]  /*0ae0*/  IABS R7, R6 ;  /* 0x0000000600077213 */ /* 0x000fe40000000000 */
[----:B------:R-:W-:Y:S01]  /*0af0*/  ISETP.GE.AND P2, PT, R6, RZ, PT ;  /* 0x000000ff0600720c */ /* 0x000fe20003f46270 */
[----:B------:R-:W-:Y:S01]  /*0b00*/  IMAD.HI.U32 R3, R25, R4, RZ ;  /* 0x0000000419037227 */ /* 0x000fe200078e00ff */
[C---:B------:R-:W-:Y:S02]  /*0b10*/  ISETP.GT.U32.AND P1, PT, R23.reuse, R24, PT ;  /* 0x000000181700720c */ /* 0x040fe40003f24070 */
[C---:B------:R-:W-:Y:S01]  /*0b20*/  IADD3 R6, R26.reuse, 0xf4, RZ ;  /* 0x000000f41a067810 */ /* 0x040fe20007ffe0ff */
[----:B------:R-:W-:Y:S01]  /*0b30*/  IMAD.MOV R11, RZ, RZ, -R3 ;  /* 0x000000ffff0b7224 */ /* 0x000fe200078e0a03 */
[----:B------:R-:W-:Y:S01]  /*0b40*/  IADD3 R3, R26, 0xf8, RZ ;  /* 0x000000f81a037810 */ /* 0x000fe20007ffe0ff */
[----:B------:R-:W-:Y:S01]  /*0b50*/  IMAD.MOV.U32 R2, RZ, RZ, R7 ;  /* 0x000000ffff027224 */ /* 0x000fe200078e0007 */
[----:B------:R-:W-:Y:S01]  /*0b60*/  IABS R10, R6 ;  /* 0x00000006000a7213 */ /* 0x000fe20000000000 */
[----:B------:R-:W-:Y:S01]  /*0b70*/  IMAD R11, R23, R11, R4 ;  /* 0x0000000b170b7224 */ /* 0x000fe200078e0204 */
[----:B------:R-:W-:Y:S01]  /*0b80*/  ISETP.GE.AND P3, PT, R3, RZ, PT ;  /* 0x000000ff0300720c */ /* 0x000fe20003f66270 */
[----:B------:R-:W-:Y:S01]  /*0b90*/  IMAD.HI.U32 R5, R25, R2, RZ ;  /* 0x0000000219057227 */ /* 0x000fe200078e00ff */
[----:B------:R-:W-:-:S03]  /*0ba0*/  IABS R3, R3 ;  /* 0x0000000300037213 */ /* 0x000fc60000000000 */
[----:B------:R-:W-:Y:S01]  /*0bb0*/  @!P4 IMAD.IADD R8, R8, 0x1, -R0 ;  /* 0x000000010808c824 */ /* 0x000fe200078e0a00 */
[----:B------:R-:W-:Y:S01]  /*0bc0*/  ISETP.GT.U32.AND P4, PT, R23, R11, PT ;  /* 0x0000000b1700720c */ /* 0x000fe20003f84070 */
[----:B------:R-:W-:Y:S02]  /*0bd0*/  @!P6 IMAD.IADD R14, R14, 0x1, -R23 ;  /* 0x000000010e0ee824 */ /* 0x000fe400078e0a17 */
[----:B------:R-:W-:Y:S01]  /*0be0*/  IMAD.MOV R5, RZ, RZ, -R5 ;  /* 0x000000ffff057224 */ /* 0x000fe200078e0a05 */
[----:B------:R0:W-:Y:S01]  /*0bf0*/  STL [R1+0x4], R8 ;  /* 0x0000040801007387 */ /* 0x0001e20000100800 */
[----:B------:R-:W-:Y:S01]  /*0c00*/  IMAD.HI.U32 R0, R25, R3, RZ ;  /* 0x0000000319007227 */ /* 0x000fe200078e00ff */
[----:B------:R-:W-:-:S03]  /*0c10*/  ISETP.GT.U32.AND P6, PT, R23, R14, PT ;  /* 0x0000000e1700720c */ /* 0x000fc60003fc4070 */
[C---:B------:R-:W-:Y:S01]  /*0c20*/  IMAD R2, R23.reuse, R5, R2 ;  /* 0x0000000517027224 */ /* 0x040fe200078e0202 */
[----:B------:R-:W-:Y:S01]  /*0c30*/  IADD3 R5, R26, 0xf6, RZ ;  /* 0x000000f61a057810 */ /* 0x000fe20007ffe0ff */
[--C-:B------:R-:W-:Y:S02]  /*0c40*/  @!P1 IMAD.IADD R24, R24, 0x1, -R23.reuse ;  /* 0x0000000118189824 */ /* 0x100fe400078e0a17 */
[----:B------:R-:W-:Y:S01]  /*0c50*/  IMAD.MOV R0, RZ, RZ, -R0 ;  /* 0x000000ffff007224 */ /* 0x000fe200078e0a00 */
[----:B------:R-:W-:Y:S01]  /*0c60*/  ISETP.GT.U32.AND P1, PT, R23, R2, PT ;  /* 0x000000021700720c */ /* 0x000fe20003f24070 */
[----:B------:R-:W-:Y:S01]  /*0c70*/  @!P4 IMAD.IADD R11, R11, 0x1, -R23 ;  /* 0x000000010b0bc824 */ /* 0x000fe200078e0a17 */
[----:B------:R-:W-:Y:S01]  /*0c80*/  IABS R12, R5 ;  /* 0x00000005000c7213 */ /* 0x000fe20000000000 */
[C---:B------:R-:W-:Y:S01]  /*0c90*/  IMAD R3, R23.reuse, R0, R3 ;  /* 0x0000000017037224 */ /* 0x040fe200078e0203 */
[----:B0-----:R-:W-:Y:S01]  /*0ca0*/  IADD3 R8, R26, 0xf2, RZ ;  /* 0x000000f21a087810 */ /* 0x001fe20007ffe0ff */
[----:B------:R-:W-:Y:S01]  /*0cb0*/  @!P6 IMAD.IADD R14, R14, 0x1, -R23 ;  /* 0x000000010e0ee824 */ /* 0x000fe200078e0a17 */
[----:B------:R-:W-:Y:S01]  /*0cc0*/  ISETP.GT.U32.AND P6, PT, R23, R11, PT ;  /* 0x0000000b1700720c */ /* 0x000fe20003fc4070 */
[----:B------:R-:W-:Y:S01]  /*0cd0*/  IMAD.HI.U32 R0, R25, R12, RZ ;  /* 0x0000000c19007227 */ /* 0x000fe200078e00ff */
[----:B------:R-:W-:-:S02]  /*0ce0*/  ISETP.GT.U32.AND P4, PT, R23, R3, PT ;  /* 0x000000031700720c */ /* 0x000fc40003f84070 */
[----:B------:R-:W-:Y:S01]  /*0cf0*/  IABS R7, R8 ;  /* 0x0000000800077213 */ /* 0x000fe20000000000 */
[----:B------:R-:W-:-:S04]  /*0d00*/  IMAD.HI.U32 R9, R25, R10, RZ ;  /* 0x0000000a19097227 */ /* 0x000fc800078e00ff */
[--C-:B------:R-:W-:Y:S01]  /*0d10*/  @!P1 IMAD.IADD R2, R2, 0x1, -R23.reuse ;  /* 0x0000000102029824 */ /* 0x100fe200078e0a17 */
[----:B------:R-:W-:Y:S01]  /*0d20*/  ISETP.GE.AND P1, PT, R26, RZ, PT ;  /* 0x000000ff1a00720c */ /* 0x000fe20003f26270 */
[----:B------:R-:W-:Y:S02]  /*0d30*/  IMAD.MOV R0, RZ, RZ, -R0 ;  /* 0x000000ffff007224 */ /* 0x000fe400078e0a00 */
[----:B------:R-:W-:Y:S01]  /*0d40*/  @!P6 IMAD.IADD R11, R11, 0x1, -R23 ;  /* 0x000000010b0be824 */ /* 0x000fe200078e0a17 */
[----:B------:R-:W-:Y:S01]  /*0d50*/  ISETP.GT.U32.AND P6, PT, R23, R2, PT ;  /* 0x000000021700720c */ /* 0x000fe20003fc4070 */
[----:B------:R-:W-:-:S04]  /*0d60*/  IMAD.HI.U32 R4, R25, R7, RZ ;  /* 0x0000000719047227 */ /* 0x000fc800078e00ff */
[----:B------:R-:W-:Y:S02]  /*0d70*/  IMAD.MOV R9, RZ, RZ, -R9 ;  /* 0x000000ffff097224 */ /* 0x000fe400078e0a09 */
[----:B------:R-:W-:Y:S01]  /*0d80*/  IMAD R12, R23, R0, R12 ;  /* 0x00000000170c7224 */ /* 0x000fe200078e020c */
[----:B------:R-:W-:Y:S01]  /*0d90*/  IADD3 R0, R26, 0xf0, RZ ;  /* 0x000000f01a007810 */ /* 0x000fe20007ffe0ff */
[----:B------:R-:W-:Y:S02]  /*0da0*/  @!P4 IMAD.IADD R3, R3, 0x1, -R23 ;  /* 0x000000010303c824 */ /* 0x000fe400078e0a17 */
[----:B------:R-:W-:Y:S01]  /*0db0*/  IMAD.MOV R4, RZ, RZ, -R4 ;  /* 0x000000ffff047224 */ /* 0x000fe200078e0a04 */
[C---:B------:R-:W-:Y:S01]  /*0dc0*/  ISETP.GT.U32.AND P4, PT, R23.reuse, R12, PT ;  /* 0x0000000c1700720c */ /* 0x040fe20003f84070 */
[C---:B------:R-:W-:Y:S01]  /*0dd0*/  IMAD R10, R23.reuse, R9, R10 ;  /* 0x00000009170a7224 */ /* 0x040fe200078e020a */
[----:B------:R-:W-:Y:S01]  /*0de0*/  IABS R9, R0 ;  /* 0x0000000000097213 */ /* 0x000fe20000000000 */
[----:B------:R-:W-:Y:S01]  /*0df0*/  @!P1 IMAD.MOV R24, RZ, RZ, -R24 ;  /* 0x000000ffff189224 */ /* 0x000fe200078e0a18 */
[----:B------:R-:W-:Y:S01]  /*0e00*/  ISETP.GT.U32.AND P1, PT, R23, R3, PT ;  /* 0x000000031700720c */ /* 0x000fe20003f24070 */
[----:B------:R-:W-:-:S02]  /*0e10*/  IMAD.MOV.U32 R16, RZ, RZ, R14 ;  /* 0x000000ffff107224 */ /* 0x000fc400078e000e */
[C---:B------:R-:W-:Y:S01]  /*0e20*/  IMAD R7, R23.reuse, R4, R7 ;  /* 0x0000000417077224 */ /* 0x040fe200078e0207 */
[----:B------:R-:W-:Y:S01]  /*0e30*/  IADD3 R4, R26, 0xee, RZ ;  /* 0x000000ee1a047810 */ /* 0x000fe20007ffe0ff */
[----:B------:R-:W-:Y:S01]  /*0e40*/  @!P0 IMAD.MOV R16, RZ, RZ, -R16 ;  /* 0x000000ffff108224 */ /* 0x000fe200078e0a10 */
[C---:B------:R-:W-:Y:S01]  /*0e50*/  ISETP.GT.U32.AND P0, PT, R23.reuse, R10, PT ;  /* 0x0000000a1700720c */ /* 0x040fe20003f04070 */
[----:B------:R-:W-:Y:S01]  /*0e60*/  @!P6 IMAD.IADD R2, R2, 0x1, -R23 ;  /* 0x000000010202e824 */ /* 0x000fe200078e0a17 */
[----:B------:R-:W-:Y:S01]  /*0e70*/  ISETP.GT.U32.AND P6, PT, R23, R7, PT ;  /* 0x000000071700720c */ /* 0x000fe20003fc4070 */
[----:B------:R-:W-:Y:S01]  /*0e80*/  IMAD.MOV.U32 R15, RZ, RZ, R11 ;  /* 0x000000ffff0f7224 */ /* 0x000fe200078e000b */
[----:B------:R-:W-:Y:S01]  /*0e90*/  IABS R13, R4 ;  /* 0x00000004000d7213 */ /* 0x000fe20000000000 */
[----:B------:R-:W-:Y:S01]  /*0ea0*/  IMAD.HI.U32 R11, R25, R9, RZ ;  /* 0x00000009190b7227 */ /* 0x000fe200078e00ff */
[----:B------:R-:W-:Y:S03]  /*0eb0*/  STL [R1+0x6d8], R24 ;  /* 0x0006d81801007387 */ /* 0x000fe60000100800 */
[----:B------:R-:W-:Y:S01]  /*0ec0*/  IMAD.MOV R11, RZ, RZ, -R11 ;  /* 0x000000ffff0b7224 */ /* 0x000fe200078e0a0b */
[----:B------:R-:W-:Y:S01]  /*0ed0*/  STL [R1+0xd8], R16 ;  /* 0x0000d81001007387 */ /* 0x000fe20000100800 */
[--C-:B------:R-:W-:Y:S01]  /*0ee0*/  @!P1 IMAD.IADD R3, R3, 0x1, -R23.reuse ;  /* 0x0000000103039824 */ /* 0x100fe200078e0a17 */
[----:B------:R-:W-:Y:S01]  /*0ef0*/  ISETP.GE.AND P1, PT, R6, RZ, PT ;  /* 0x000000ff0600720c */ /* 0x000fe20003f26270 */
[----:B------:R-:W-:Y:S01]  /*0f00*/  @!P4 IMAD.IADD R12, R12, 0x1, -R23 ;  /* 0x000000010c0cc824 */ /* 0x000fe200078e0a17 */
[----:B------:R-:W-:Y:S01]  /*0f10*/  ISETP.GE.AND P4, PT, R8, RZ, PT ;  /* 0x000000ff0800720c */ /* 0x000fe20003f86270 */
[----:B------:R-:W-:-:S02]  /*0f20*/  IMAD R8, R23, R11, R9 ;  /* 0x0000000b17087224 */ /* 0x000fc400078e0209 */
[----:B------:R-:W-:Y:S01]  /*0f30*/  @!P0 IMAD.IADD R10, R10, 0x1, -R23 ;  /* 0x000000010a0a8824 */ /* 0x000fe200078e0a17 */
[----:B------:R-:W-:Y:S01]  /*0f40*/  ISETP.GT.U32.AND P0, PT, R23, R12, PT ;  /* 0x0000000c1700720c */ /* 0x000fe20003f04070 */
[----:B------:R-:W-:Y:S02]  /*0f50*/  IMAD.MOV.U32 R9, RZ, RZ, R3 ;  /* 0x000000ffff097224 */ /* 0x000fe400078e0003 */
[----:B------:R-:W-:Y:S01]  /*0f60*/  IMAD.MOV.U32 R14, RZ, RZ, R2 ;  /* 0x000000ffff0e7224 */ /* 0x000fe200078e0002 */
[----:B------:R-:W-:Y:S01]  /*0f70*/  IADD3 R2, R26, 0xec, RZ ;  /* 0x000000ec1a027810 */ /* 0x000fe20007ffe0ff */
[----:B------:R-:W-:Y:S01]  /*0f80*/  @!P6 IMAD.IADD R7, R7, 0x1, -R23 ;  /* 0x000000010707e824 */ /* 0x000fe200078e0a17 */
[C---:B------:R-:W-:Y:S01]  /*0f90*/  ISETP.GT.U32.AND P6, PT, R23.reuse, R10, PT ;  /* 0x0000000a1700720c */ /* 0x040fe20003fc4070 */
[----:B------:R-:W-:Y:S01]  /*0fa0*/  @!P3 IMAD.MOV R9, RZ, RZ, -R9 ;  /* 0x000000ffff09b224 */ /* 0x000fe200078e0a09 */
[C---:B------:R-:W-:Y:S01]  /*0fb0*/  ISETP.GT.U32.AND P3, PT, R23.reuse, R8, PT ;  /* 0x000000081700720c */ /* 0x040fe20003f64070 */
[----:B------:R-:W-:Y:S01]  /*0fc0*/  @!P2 IMAD.MOV R14, RZ, RZ, -R14 ;  /* 0x000000ffff0ea224 */ /* 0x000fe200078e0a0e */
[----:B------:R-:W-:Y:S01]  /*0fd0*/  ISETP.GT.U32.AND P2, PT, R23, R7, PT ;  /* 0x000000071700720c */ /* 0x000fe20003f44070 */
[----:B------:R-:W-:Y:S01]  /*0fe0*/  @!P5 IMAD.MOV R15, RZ, RZ, -R15 ;  /* 0x000000ffff0fd224 */ /* 0x000fe200078e0a0f */
[----:B------:R-:W-:Y:S01]  /*0ff0*/  ISETP.GE.AND P5, PT, R5, RZ, PT ;  /* 0x000000ff0500720c */ /* 0x000fe20003fa6270 */
[----:B------:R-:W-:Y:S01]  /*1000*/  IMAD.MOV.U32 R5, RZ, RZ, R13 ;  /* 0x000000ffff057224 */ /* 0x000fe200078e000d */
[----:B------:R-:W-:Y:S01]  /*1010*/  IABS R3, R2 ;  /* 0x0000000200037213 */ /* 0x000fe20000000000 */
[--C-:B------:R-:W-:Y:S01]  /*1020*/  @!P0 IMAD.IADD R12, R12, 0x1, -R23.reuse ;  /* 0x000000010c0c8824 */ /* 0x100fe200078e0a17 */
[----:B------:R-:W-:Y:S01]  /*1030*/  ISETP.GE.AND P0, PT, R0, RZ, PT ;  /* 0x000000ff0000720c */ /* 0x000fe20003f06270 */
[----:B------:R-:W-:Y:S01]  /*1040*/  IMAD.HI.U32 R6, R25, R5, RZ ;  /* 0x0000000519067227 */ /* 0x000fe200078e00ff */
[----:B------:R-:W-:Y:S03]  /*1050*/  STL [R1+0xcc], R15 ;  /* 0x0000cc0f01007387 */ /* 0x000fe60000100800 */
[----:B------:R-:W-:Y:S01]  /*1060*/  @!P3 IMAD.IADD R8, R8, 0x1, -R23 ;  /* 0x000000010808b824 */ /* 0x000fe200078e0a17 */
[----:B------:R-:W-:Y:S01]  /*1070*/  ISETP.GE.AND P3, PT, R2, RZ, PT ;  /* 0x000000ff0200720c */ /* 0x000fe20003f66270 */
[----:B------:R-:W-:Y:S01]  /*1080*/  IMAD.MOV.U32 R13, RZ, RZ, R12 ;  /* 0x000000ffff0d7224 */ /* 0x000fe200078e000c */
[----:B------:R0:W-:Y:S01]  /*1090*/  STL [R1+0xc8], R14 ;  /* 0x0000c80e01007387 */ /* 0x0001e20000100800 */
[----:B------:R-:W-:-:S02]  /*10a0*/  IMAD.MOV R6, RZ, RZ, -R6 ;  /* 0x000000ffff067224 */ /* 0x000fc400078e0a06 */
[----:B------:R-:W-:Y:S01]  /*10b0*/  @!P2 IMAD.IADD R7, R7, 0x1, -R23 ;  /* 0x000000010707a824 */ /* 0x000fe200078e0a17 */
[----:B------:R-:W-:Y:S01]  /*10c0*/  ISETP.GE.AND P2, PT, R4, RZ, PT ;  /* 0x000000ff0400720c */ /* 0x000fe20003f46270 */
[----:B------:R-:W-:Y:S01]  /*10d0*/  @!P5 IMAD.MOV R13, RZ, RZ, -R13 ;  /* 0x000000ffff0dd224 */ /* 0x000fe200078e0a0d */
[----:B------:R-:W-:Y:S01]  /*10e0*/  IADD3 R4, R26, 0xe8, RZ ;  /* 0x000000e81a047810 */ /* 0x000fe20007ffe0ff */
[C---:B------:R-:W-:Y:S01]  /*10f0*/  IMAD R5, R23.reuse, R6, R5 ;  /* 0x0000000617057224 */ /* 0x040fe200078e0205 */
[----:B------:R-:W-:Y:S01]  /*1100*/  ISETP.GT.U32.AND P5, PT, R23, R8, PT ;  /* 0x000000081700720c */ /* 0x000fe20003fa4070 */
[----:B------:R-:W-:Y:S01]  /*1110*/  @!P6 IMAD.IADD R10, R10, 0x1, -R23 ;  /* 0x000000010a0ae824 */ /* 0x000fe200078e0a17 */
[----:B------:R-:W-:Y:S01]  /*1120*/  IABS R2, R4 ;  /* 0x0000000400027213 */ /* 0x000fe20000000000 */
[----:B------:R-:W-:Y:S01]  /*1130*/  IMAD.MOV.U32 R12, RZ, RZ, R7 ;  /* 0x000000ffff0c7224 */ /* 0x000fe200078e0007 */
[C---:B------:R-:W-:Y:S01]  /*1140*/  IADD3 R6, R26.reuse, 0xea, RZ ;  /* 0x000000ea1a067810 */ /* 0x040fe20007ffe0ff */
[----:B------:R-:W-:Y:S01]  /*1150*/  IMAD.HI.U32 R11, R25, R3, RZ ;  /* 0x00000003190b7227 */ /* 0x000fe200078e00ff */
[----:B------:R-:W-:Y:S01]  /*1160*/  ISETP.GT.U32.AND P6, PT, R23, R5, PT ;  /* 0x000000051700720c */ /* 0x000fe20003fc4070 */
[----:B------:R1:W-:Y:S01]  /*1170*/  STL [R1+0xc0], R9 ;  /* 0x0000c00901007387 */ /* 0x0003e20000100800 */
[----:B------:R-:W-:Y:S01]  /*1180*/  IABS R0, R6 ;  /* 0x0000000600007213 */ /* 0x000fe20000000000 */
[----:B------:R-:W-:Y:S01]  /*1190*/  IMAD.HI.U32 R7, R25, R2, RZ ;  /* 0x0000000219077227 */ /* 0x000fe200078e00ff */
[----:B0-----:R-:W-:Y:S01]  /*11a0*/  IADD3 R14, R26, 0xe0, RZ ;  /* 0x000000e01a0e7810 */ /* 0x001fe20007ffe0ff */
[----:B------:R-:W-:Y:S02]  /*11b0*/  STL [R1+0x1a8], R13 ;  /* 0x0001a80d01007387 */ /* 0x000fe40000100800 */
[----:B------:R-:W-:-:S02]  /*11c0*/  @!P1 IMAD.MOV R10, RZ, RZ, -R10 ;  /* 0x000000ffff0a9224 */ /* 0x000fc400078e0a0a */
[----:B------:R-:W-:Y:S01]  /*11d0*/  @!P4 IMAD.MOV R12, RZ, RZ, -R12 ;  /* 0x000000ffff0cc224 */ /* 0x000fe200078e0a0c */
[----:B------:R-:W-:Y:S01]  /*11e0*/  ISETP.GE.AND P4, PT, R6, RZ, PT ;  /* 0x000000ff0600720c */ /* 0x000fe20003f86270 */
[----:B------:R-:W-:Y:S01]  /*11f0*/  IMAD.MOV R6, RZ, RZ, -R7 ;  /* 0x000000ffff067224 */ /* 0x000fe200078e0a07 */
[----:B------:R0:W-:Y:S01]  /*1200*/  STL [R1+0x1ac], R10 ;  /* 0x0001ac0a01007387 */ /* 0x0001e20000100800 */
[----:B------:R-:W-:Y:S01]  /*1210*/  @!P5 IMAD.IADD R8, R8, 0x1, -R23 ;  /* 0x000000010808d824 */ /* 0x000fe200078e0a17 */
[----:B------:R-:W-:Y:S01]  /*1220*/  IADD3 R7, R26, 0xe4, RZ ;  /* 0x000000e41a077810 */ /* 0x000fe20007ffe0ff */
[----:B-1----:R-:W-:Y:S01]  /*1230*/  IMAD.HI.U32 R9, R25, R0, RZ ;  /* 0x0000000019097227 */ /* 0x002fe200078e00ff */
[----:B------:R1:W-:Y:S02]  /*1240*/  STL [R1+0x1b0], R12 ;  /* 0x0001b00c01007387 */ /* 0x0003e40000100800 */
[----:B------:R-:W-:Y:S01]  /*1250*/  IABS R16, R7 ;  /* 0x0000000700107213 */ /* 0x000fe20000000000 */
[----:B------:R-:W-:-:S02]  /*1260*/  IMAD.MOV R11, RZ, RZ, -R11 ;  /* 0x000000ffff0b7224 */ /* 0x000fc400078e0a0b */
[----:B------:R-:W-:Y:S01]  /*1270*/  IMAD R2, R23, R6, R2 ;  /* 0x0000000617027224 */ /* 0x000fe200078e0202 */
[C---:B------:R-:W-:Y:S01]  /*1280*/  IADD3 R6, R26.reuse, 0xe2, RZ ;  /* 0x000000e21a067810 */ /* 0x040fe20007ffe0ff */
[----:B0-----:R-:W-:Y:S02]  /*1290*/  IMAD.MOV.U32 R10, RZ, RZ, R8 ;  /* 0x000000ffff0a7224 */ /* 0x001fe400078e0008 */
[----:B------:R-:W-:Y:S01]  /*12a0*/  IMAD.MOV R9, RZ, RZ, -R9 ;  /* 0x000000ffff097224 */ /* 0x000fe200078e0a09 */
[----:B------:R-:W-:Y:S01]  /*12b0*/  IABS R15, R6 ;  /* 0x00000006000f7213 */ /* 0x000fe20000000000 */
[----:B------:R-:W-:Y:S01]  /*12c0*/  @!P6 IMAD.IADD R5, R5, 0x1, -R23 ;  /* 0x000000010505e824 */ /* 0x000fe200078e0a17 */
[----:B-1----:R-:W-:Y:S01]  /*12d0*/  IADD3 R12, R26, 0xd2, RZ ;  /* 0x000000d21a0c7810 */ /* 0x002fe20007ffe0ff */
[C---:B------:R-:W-:Y:S02]  /*12e0*/  IMAD R3, R23.reuse, R11, R3 ;  /* 0x0000000b17037224 */ /* 0x040fe400078e0203 */
[----:B------:R-:W-:Y:S01]  /*12f0*/  @!P0 IMAD.MOV R10, RZ, RZ, -R10 ;  /* 0x000000ffff0a8224 */ /* 0x000fe200078e0a0a */
[C---:B------:R-:W-:Y:S01]  /*1300*/  ISETP.GT.U32.AND P0, PT, R23.reuse, R2, PT ;  /* 0x000000021700720c */ /* 0x040fe20003f04070 */
[C---:B------:R-:W-:Y:S01]  /*1310*/  IMAD R0, R23.reuse, R9, R0 ;  /* 0x0000000917007224 */ /* 0x040fe200078e0200 */
[----:B------:R-:W-:-:S02]  /*1320*/  ISETP.GT.U32.AND P6, PT, R23, R5, PT ;  /* 0x000000051700720c */ /* 0x000fc40003fc4070 */
[C---:B------:R-:W-:Y:S01]  /*1330*/  ISETP.GT.U32.AND P1, PT, R23.reuse, R3, PT ;  /* 0x000000031700720c */ /* 0x040fe20003f24070 */
[----:B------:R0:W-:Y:S01]  /*1340*/  STL [R1+0x1bc], R10 ;  /* 0x0001bc0a01007387 */ /* 0x0001e20000100800 */
[----:B------:R-:W-:-:S07]  /*1350*/  ISETP.GT.U32.AND P5, PT, R23, R0, PT ;  /* 0x000000001700720c */ /* 0x000fce0003fa4070 */
[--C-:B------:R-:W-:Y:S02]  /*1360*/  @!P0 IMAD.IADD R2, R2, 0x1, -R23.reuse ;  /* 0x0000000102028824 */ /* 0x100fe400078e0a17 */
[--C-:B------:R-:W-:Y:S01]  /*1370*/  @!P6 IMAD.IADD R5, R5, 0x1, -R23.reuse ;  /* 0x000000010505e824 */ /* 0x100fe200078e0a17 */
[----:B------:R-:W-:Y:S01]  /*1380*/  ISETP.GE.AND P6, PT, R4, RZ, PT ;  /* 0x000000ff0400720c */ /* 0x000fe20003fc6270 */
[--C-:B------:R-:W-:Y:S01]  /*1390*/  @!P1 IMAD.IADD R3, R3, 0x1, -R23.reuse ;  /* 0x0000000103039824 */ /* 0x100fe200078e0a17 */
[C---:B------:R-:W-:Y:S01]  /*13a0*/  ISETP.GT.U32.AND P0, PT, R23.reuse, R2, PT ;  /* 0x000000021700720c */ /* 0x040fe20003f04070 */
[----:B------:R-:W-:Y:S01]  /*13b0*/  @!P5 IMAD.IADD R0, R0, 0x1, -R23 ;  /* 0x000000010000d824 */ /* 0x000fe200078e0a17 */
[----:B------:R-:W-:Y:S01]  /*13c0*/  IADD3 R4, R26, 0xe6, RZ ;  /* 0x000000e61a047810 */ /* 0x000fe20007ffe0ff */
[----:B------:R-:W-:Y:S01]  /*13d0*/  IMAD.MOV.U32 R9, RZ, RZ, R5 ;  /* 0x000000ffff097224 */ /* 0x000fe200078e0005 */
[----:B------:R-:W-:Y:S01]  /*13e0*/  ISETP.GT.U32.AND P1, PT, R23, R3, PT ;  /* 0x000000031700720c */ /* 0x000fe20003f24070 */
[----:B------:R-:W-:Y:S01]  /*13f0*/  IMAD.HI.U32 R5, R25, R16, RZ ;  /* 0x0000001019057227 */ /* 0x000fe200078e00ff */
[----:B------:R-:W-:-:S02]  /*1400*/  ISETP.GT.U32.AND P5, PT, R23, R0, PT ;  /* 0x000000001700720c */ /* 0x000fc40003fa4070 */
[----:B------:R-:W-:Y:S01]  /*1410*/  IABS R17, R4 ;  /* 0x0000000400117213 */ /* 0x000fe20000000000 */
[----:B------:R-:W-:Y:S02]  /*1420*/  IMAD.MOV R5, RZ, RZ, -R5 ;  /* 0x000000ffff057224 */ /* 0x000fe400078e0a05 */
[----:B------:R-:W-:Y:S01]  /*1430*/  @!P2 IMAD.MOV R9, RZ, RZ, -R9 ;  /* 0x000000ffff09a224 */ /* 0x000fe200078e0a09 */
[----:B------:R-:W-:Y:S01]  /*1440*/  ISETP.GE.AND P2, PT, R4, RZ, PT ;  /* 0x000000ff0400720c */ /* 0x000fe20003f46270 */
[----:B------:R-:W-:Y:S02]  /*1450*/  IMAD R16, R23, R5, R16 ;  /* 0x0000000517107224 */ /* 0x000fe400078e0210 */
[----:B------:R-:W-:Y:S01]  /*1460*/  IMAD.HI.U32 R8, R25, R17, RZ ;  /* 0x0000001119087227 */ /* 0x000fe200078e00ff */
[----:B------:R1:W-:Y:S03]  /*1470*/  STL [R1+0x1c4], R9 ;  /* 0x0001c40901007387 */ /* 0x0003e60000100800 */
[--C-:B------:R-:W-:Y:S01]  /*1480*/  @!P0 IMAD.IADD R2, R2, 0x1, -R23.reuse ;  /* 0x0000000102028824 */ /* 0x100fe200078e0a17 */
[----:B------:R-:W-:Y:S01]  /*1490*/  ISETP.GT.U32.AND P0, PT, R23, R16, PT ;  /* 0x000000101700720c */ /* 0x000fe20003f04070 */
[----:B------:R-:W-:Y:S01]  /*14a0*/  @!P1 IMAD.IADD R3, R3, 0x1, -R23 ;  /* 0x0000000103039824 */ /* 0x000fe200078e0a17 */
[----:B------:R-:W-:Y:S01]  /*14b0*/  ISETP.GE.AND P1, PT, R7, RZ, PT ;  /* 0x000000ff0700720c */ /* 0x000fe20003f26270 */
[----:B------:R-:W-:-:S02]  /*14c0*/  IMAD.MOV R7, RZ, RZ, -R8 ;  /* 0x000000ffff077224 */ /* 0x000fc400078e0a08 */
[----:B------:R-:W-:Y:S01]  /*14d0*/  @!P5 IMAD.IADD R0, R0, 0x1, -R23 ;  /* 0x000000010000d824 */ /* 0x000fe200078e0a17 */
[----:B------:R-:W-:Y:S01]  /*14e0*/  ISETP.GE.AND P5, PT, R6, RZ, PT ;  /* 0x000000ff0600720c */ /* 0x000fe20003fa6270 */
[----:B------:R-:W-:Y:S01]  /*14f0*/  IMAD R17, R23, R7, R17 ;  /* 0x0000000717117224 */ /* 0x000fe200078e0211 */
[C---:B------:R-:W-:Y:S01]  /*1500*/  IADD3 R6, R26.reuse, 0xde, RZ ;  /* 0x000000de1a067810 */ /* 0x040fe20007ffe0ff */
[----:B0-----:R-:W-:Y:S01]  /*1510*/  IMAD.MOV.U32 R10, RZ, RZ, R3 ;  /* 0x000000ffff0a7224 */ /* 0x001fe200078e0003 */
[----:B------:R-:W-:Y:S01]  /*1520*/  IADD3 R3, R26, 0xda, RZ ;  /* 0x000000da1a037810 */ /* 0x000fe20007ffe0ff */
[----:B-1----:R-:W-:Y:S01]  /*1530*/  IMAD.MOV.U32 R9, RZ, RZ, R0 ;  /* 0x000000ffff097224 */ /* 0x002fe200078e0000 */
[----:B------:R-:W-:Y:S01]  /*1540*/  IABS R13, R6 ;  /* 0x00000006000d7213 */ /* 0x000fe20000000000 */
[----:B------:R-:W-:Y:S01]  /*1550*/  IMAD.HI.U32 R4, R25, R15, RZ ;  /* 0x0000000f19047227 */ /* 0x000fe200078e00ff */
[----:B------:R-:W-:-:S03]  /*1560*/  IABS R8, R3 ;  /* 0x0000000300087213 */ /* 0x000fc60000000000 */
[----:B------:R-:W-:Y:S01]  /*1570*/  @!P3 IMAD.MOV R10, RZ, RZ, -R10 ;  /* 0x000000ffff0ab224 */ /* 0x000fe200078e0a0a */
[C---:B------:R-:W-:Y:S01]  /*1580*/  ISETP.GT.U32.AND P3, PT, R23.reuse, R17, PT ;  /* 0x000000111700720c */ /* 0x040fe20003f64070 */
[----:B------:R-:W-:Y:S01]  /*1590*/  @!P4 IMAD.MOV R9, RZ, RZ, -R9 ;  /* 0x000000ffff09c224 */ /* 0x000fe200078e0a09 */
[----:B------:R-:W-:Y:S01]  /*15a0*/  ISETP.GE.AND P4, PT, R14, RZ, PT ;  /* 0x000000ff0e00720c */ /* 0x000fe20003f86270 */
[----:B------:R-:W-:Y:S01]  /*15b0*/  @!P0 IMAD.IADD R16, R16, 0x1, -R23 ;  /* 0x0000000110108824 */ /* 0x000fe200078e0a17 */
[----:B------:R-:W-:Y:S01]  /*15c0*/  IABS R14, R14 ;  /* 0x0000000e000e7213 */ /* 0x000fe20000000000 */
[----:B------:R-:W-:Y:S01]  /*15d0*/  IMAD.MOV R4, RZ, RZ, -R4 ;  /* 0x000000ffff047224 */ /* 0x000fe200078e0a04 */
[----:B------:R-:W-:Y:S01]  /*15e0*/  STL [R1+0x1c8], R10 ;  /* 0x0001c80a01007387 */ /* 0x000fe20000100800 */
[----:B------:R-:W-:Y:S01]  /*15f0*/  IMAD.MOV.U32 R11, RZ, RZ, R2 ;  /* 0x000000ffff0b7224 */ /* 0x000fe200078e0002 */
[C---:B------:R-:W-:Y:S01]  /*1600*/  ISETP.GT.U32.AND P0, PT, R23.reuse, R16, PT ;  /* 0x000000101700720c */ /* 0x040fe20003f04070 */
[----:B------:R-:W-:Y:S01]  /*1610*/  IMAD R15, R23, R4, R15 ;  /* 0x00000004170f7224 */ /* 0x000fe200078e020f */
[----:B------:R-:W-:Y:S01]  /*1620*/  IADD3 R4, R26, 0xdc, RZ ;  /* 0x000000dc1a047810 */ /* 0x000fe20007ffe0ff */
[----:B------:R-:W-:Y:S01]  /*1630*/  IMAD.HI.U32 R7, R25, R14, RZ ;  /* 0x0000000e19077227 */ /* 0x000fe200078e00ff */
[----:B------:R0:W-:Y:S03]  /*1640*/  STL [R1+0x1cc], R9 ;  /* 0x0001cc0901007387 */ /* 0x0001e60000100800 */
[----:B------:R-:W-:-:S02]  /*1650*/  IMAD.MOV R7, RZ, RZ, -R7 ;  /* 0x000000ffff077224 */ /* 0x000fc400078e0a07 */
[----:B------:R-:W-:Y:S01]  /*1660*/  @!P6 IMAD.MOV R11, RZ, RZ, -R11 ;  /* 0x000000ffff0be224 */ /* 0x000fe200078e0a0b */
[----:B------:R-:W-:Y:S01]  /*1670*/  ISETP.GT.U32.AND P6, PT, R23, R15, PT ;  /* 0x0000000f1700720c */ /* 0x000fe20003fc4070 */
[----:B------:R-:W-:Y:S02]  /*1680*/  @!P3 IMAD.IADD R17, R17, 0x1, -R23 ;  /* 0x000000011111b824 */ /* 0x000fe400078e0a17 */
[----:B------:R-:W-:Y:S01]  /*1690*/  IMAD.HI.U32 R5, R25, R13, RZ ;  /* 0x0000000d19057227 */ /* 0x000fe200078e00ff */
[----:B0-----:R-:W-:Y:S01]  /*16a0*/  IABS R9, R4 ;  /* 0x0000000400097213 */ /* 0x001fe20000000000 */
[----:B------:R0:W-:Y:S01]  /*16b0*/  STL [R1+0x1c0], R11 ;  /* 0x0001c00b01007387 */ /* 0x0001e20000100800 */
[C---:B------:R-:W-:Y:S01]  /*16c0*/  ISETP.GT.U32.AND P3, PT, R23.reuse, R17, PT ;  /* 0x000000111700720c */ /* 0x040fe20003f64070 */
[----:B------:R-:W-:Y:S02]  /*16d0*/  IMAD R14, R23, R7, R14 ;  /* 0x00000007170e7224 */ /* 0x000fe400078e020e */
[----:B------:R-:W-:-:S02]  /*16e0*/  IMAD.MOV R5, RZ, RZ, -R5 ;  /* 0x000000ffff057224 */ /* 0x000fc400078e0a05 */
[----:B------:R-:W-:Y:S01]  /*16f0*/  @!P0 IMAD.IADD R16, R16, 0x1, -R23 ;  /* 0x0000000110108824 */ /* 0x000fe200078e0a17 */
[C---:B------:R-:W-:Y:S01]  /*1700*/  ISETP.GT.U32.AND P0, PT, R23.reuse, R14, PT ;  /* 0x0000000e1700720c */ /* 0x040fe20003f04070 */
[----:B------:R-:W-:Y:S02]  /*1710*/  IMAD R13, R23, R5, R13 ;  /* 0x00000005170d7224 */ /* 0x000fe400078e020d */
[----:B------:R-:W-:Y:S01]  /*1720*/  IMAD.HI.U32 R10, R25, R9, RZ ;  /* 0x00000009190a7227 */ /* 0x000fe200078e00ff */
[----:B0-----:R-:W-:-:S03]  /*1730*/  IADD3 R11, R26, 0xd4, RZ ;  /* 0x000000d41a0b7810 */ /* 0x001fc60007ffe0ff */
[--C-:B------:R-:W-:Y:S01]  /*1740*/  @!P6 IMAD.IADD R15, R15, 0x1, -R23.reuse ;  /* 0x000000010f0fe824 */ /* 0x100fe200078e0a17 */
[----:B------:R-:W-:Y:S01]  /*1750*/  ISETP.GT.U32.AND P6, PT, R23, R13, PT ;  /* 0x0000000d1700720c */ /* 0x000fe20003fc4070 */
[----:B------:R-:W-:Y:S01]  /*1760*/  IMAD.MOV R2, RZ, RZ, -R10 ;  /* 0x000000ffff027224 */ /* 0x000fe200078e0a0a */
[----:B------:R-:W-:Y:S01]  /*1770*/  IADD3 R10, R26, 0xd6, RZ ;  /* 0x000000d61a0a7810 */ /* 0x000fe20007ffe0ff */
[----:B------:R-:W-:Y:S01]  /*1780*/  @!P3 IMAD.IADD R17, R17, 0x1, -R23 ;  /* 0x000000011111b824 */ /* 0x000fe200078e0a17 */
[----:B------:R-:W-:Y:S01]  /*1790*/  ISETP.GE.AND P3, PT, R6, RZ, PT ;  /* 0x000000ff0600720c */ /* 0x000fe20003f66270 */
[C---:B------:R-:W-:Y:S01]  /*17a0*/  IMAD R9, R23.reuse, R2, R9 ;  /* 0x0000000217097224 */ /* 0x040fe200078e0209 */
[----:B------:R-:W-:Y:S01]  /*17b0*/  IADD3 R2, R26, 0xd8, RZ ;  /* 0x000000d81a027810 */ /* 0x000fe20007ffe0ff */
[----:B------:R-:W-:Y:S01]  /*17c0*/  @!P0 IMAD.IADD R14, R14, 0x1, -R23 ;  /* 0x000000010e0e8824 */ /* 0x000fe200078e0a17 */
[----:B------:R-:W-:Y:S01]  /*17d0*/  ISETP.GT.U32.AND P0, PT, R23, R15, PT ;  /* 0x0000000f1700720c */ /* 0x000fe20003f04070 */
[----:B------:R-:W-:Y:S01]  /*17e0*/  IMAD.HI.U32 R0, R25, R8, RZ ;  /* 0x0000000819007227 */ /* 0x000fe200078e00ff */
[----:B------:R-:W-:-:S02]  /*17f0*/  IABS R6, R2 ;  /* 0x0000000200067213 */ /* 0x000fc40000000000 */
[----:B------:R-:W-:Y:S01]  /*1800*/  IABS R5, R10 ;  /* 0x0000000a00057213 */ /* 0x000fe20000000000 */
[----:B------:R-:W-:Y:S01]  /*1810*/  IMAD.MOV.U32 R19, RZ, RZ, R17 ;  /* 0x000000ffff137224 */ /* 0x000fe200078e0011 */
[----:B------:R-:W-:Y:S01]  /*1820*/  IABS R7, R11 ;  /* 0x0000000b00077213 */ /* 0x000fe20000000000 */
[----:B------:R-:W-:Y:S02]  /*1830*/  IMAD.MOV R0, RZ, RZ, -R0 ;  /* 0x000000ffff007224 */ /* 0x000fe400078e0a00 */
[----:B------:R-:W-:Y:S02]  /*1840*/  @!P6 IMAD.IADD R13, R13, 0x1, -R23 ;  /* 0x000000010d0de824 */ /* 0x000fe400078e0a17 */
[----:B------:R-:W-:Y:S01]  /*1850*/  @!P2 IMAD.MOV R19, RZ, RZ, -R19 ;  /* 0x000000ffff13a224 */ /* 0x000fe200078e0a13 */
[----:B------:R-:W-:Y:S01]  /*1860*/  ISETP.GT.U32.AND P2, PT, R23, R14, PT ;  /* 0x0000000e1700720c */ /* 0x000fe20003f44070 */
[----:B------:R-:W-:Y:S01]  /*1870*/  IMAD.HI.U32 R17, R25, R6, RZ ;  /* 0x0000000619117227 */ /* 0x000fe200078e00ff */
[----:B------:R-:W-:-:S02]  /*1880*/  ISETP.GT.U32.AND P6, PT, R23, R13, PT ;  /* 0x0000000d1700720c */ /* 0x000fc40003fc4070 */
[----:B------:R-:W-:Y:S01]  /*1890*/  STL [R1+0x1b8], R19 ;  /* 0x0001b81301007387 */ /* 0x000fe20000100800 */
[----:B------:R-:W-:Y:S01]  /*18a0*/  IMAD R8, R23, R0, R8 ;  /* 0x0000000017087224 */ /* 0x000fe200078e0208 */
[----:B------:R-:W-:Y:S01]  /*18b0*/  IABS R0, R12 ;  /* 0x0000000c00007213 */ /* 0x000fe20000000000 */
[----:B------:R-:W-:-:S04]  /*18c0*/  IMAD.HI.U32 R18, R25, R5, RZ ;  /* 0x0000000519127227 */ /* 0x000fc800078e00ff */
[----:B------:R-:W-:Y:S02]  /*18d0*/  IMAD.MOV R17, RZ, RZ, -R17 ;  /* 0x000000ffff117224 */ /* 0x000fe400078e0a11 */
[----:B------:R-:W-:Y:S01]  /*18e0*/  @!P0 IMAD.IADD R15, R15, 0x1, -R23 ;  /* 0x000000010f0f8824 */ /* 0x000fe200078e0a17 */
[C---:B------:R-:W-:Y:S01]  /*18f0*/  ISETP.GT.U32.AND P0, PT, R23.reuse, R8, PT ;  /* 0x000000081700720c */ /* 0x040fe20003f04070 */
[----:B------:R-:W-:Y:S02]  /*1900*/  IMAD.MOV R18, RZ, RZ, -R18 ;  /* 0x000000ffff127224 */ /* 0x000fe400078e0a12 */
[C---:B------:R-:W-:Y:S02]  /*1910*/  IMAD R6, R23.reuse, R17, R6 ;  /* 0x0000001117067224 */ /* 0x040fe400078e0206 */
[----:B------:R-:W-:Y:S01]  /*1920*/  @!P1 IMAD.MOV R16, RZ, RZ, -R16 ;  /* 0x000000ffff109224 */ /* 0x000fe200078e0a10 */
[C---:B------:R-:W-:Y:S01]  /*1930*/  ISETP.GT.U32.AND P1, PT, R23.reuse, R9, PT ;  /* 0x000000091700720c */ /* 0x040fe20003f24070 */
[----:B------:R-:W-:-:S02]  /*1940*/  IMAD R5, R23, R18, R5 ;  /* 0x0000001217057224 */ /* 0x000fc400078e0205 */
[--C-:B------:R-:W-:Y:S01]  /*1950*/  @!P2 IMAD.IADD R14, R14, 0x1, -R23.reuse ;  /* 0x000000010e0ea824 */ /* 0x100fe200078e0a17 */
[----:B------:R-:W-:Y:S01]  /*1960*/  ISETP.GT.U32.AND P2, PT, R23, R6, PT ;  /* 0x000000061700720c */ /* 0x000fe20003f44070 */
[--C-:B------:R-:W-:Y:S01]  /*1970*/  @!P6 IMAD.IADD R13, R13, 0x1, -R23.reuse ;  /* 0x000000010d0de824 */ /* 0x100fe200078e0a17 */
[----:B------:R-:W-:Y:S01]  /*1980*/  ISETP.GT.U32.AND P6, PT, R23, R5, PT ;  /* 0x000000051700720c */ /* 0x000fe20003fc4070 */
[----:B------:R-:W-:Y:S01]  /*1990*/  @!P0 IMAD.IADD R8, R8, 0x1, -R23 ;  /* 0x0000000108088824 */ /* 0x000fe200078e0a17 */
[----:B------:R0:W-:Y:S01]  /*19a0*/  STL [R1+0x1b4], R16 ;  /* 0x0001b41001007387 */ /* 0x0001e20000100800 */
[----:B------:R-:W-:Y:S01]  /*19b0*/  IMAD.MOV.U32 R20, RZ, RZ, R15 ;  /* 0x000000ffff147224 */ /* 0x000fe200078e000f */
[----:B------:R-:W-:Y:S01]  /*19c0*/  ISETP.GE.AND P0, PT, R3, RZ, PT ;  /* 0x000000ff0300720c */ /* 0x000fe20003f06270 */
[----:B------:R-:W-:-:S04]  /*19d0*/  IMAD.HI.U32 R17, R25, R0, RZ ;  /* 0x0000000019117227 */ /* 0x000fc800078e00ff */
[----:B------:R-:W-:Y:S01]  /*19e0*/  @!P5 IMAD.MOV R20, RZ, RZ, -R20 ;  /* 0x000000ffff14d224 */ /* 0x000fe200078e0a14 */
[----:B------:R-:W-:Y:S01]  /*19f0*/  ISETP.GT.U32.AND P5, PT, R23, R8, PT ;  /* 0x000000081700720c */ /* 0x000fe20003fa4070 */
[--C-:B------:R-:W-:Y:S01]  /*1a00*/  @!P1 IMAD.IADD R9, R9, 0x1, -R23.reuse ;  /* 0x0000000109099824 */ /* 0x100fe200078e0a17 */
[----:B------:R-:W-:Y:S01]  /*1a10*/  ISETP.GE.AND P1, PT, R4, RZ, PT ;  /* 0x000000ff0400720c */ /* 0x000fe20003f26270 */
[----:B------:R-:W-:Y:S01]  /*1a20*/  @!P2 IMAD.IADD R6, R6, 0x1, -R23 ;  /* 0x000000010606a824 */ /* 0x000fe200078e0a17 */
[----:B------:R-:W-:Y:S01]  /*1a30*/  IADD3 R4, R26, 0xce, RZ ;  /* 0x000000ce1a047810 */ /* 0x000fe20007ffe0ff */
[----:B0-----:R-:W-:Y:S01]  /*1a40*/  IMAD.HI.U32 R16, R25, R7, RZ ;  /* 0x0000000719107227 */ /* 0x001fe200078e00ff */
[----:B------:R-:W-:Y:S01]  /*1a50*/  ISETP.GT.U32.AND P2, PT, R23, R9, PT ;  /* 0x000000091700720c */ /* 0x000fe20003f44070 */
[----:B------:R-:W-:Y:S02]  /*1a60*/  STL [R1+0x98], R20 ;  /* 0x0000981401007387 */ /* 0x000fe40000100800 */
[----:B------:R-:W-:-:S02]  /*1a70*/  IMAD.MOV R17, RZ, RZ, -R17 ;  /* 0x000000ffff117224 */ /* 0x000fc400078e0a11 */
[----:B------:R-:W-:Y:S01]  /*1a80*/  IMAD.MOV.U32 R19, RZ, RZ, R14 ;  /* 0x000000ffff137224 */ /* 0x000fe200078e000e */
[----:B------:R-:W-:Y:S01]  /*1a90*/  IABS R14, R4 ;  /* 0x00000004000e7213 */ /* 0x000fe20000000000 */
[----:B------:R-:W-:Y:S01]  /*1aa0*/  @!P6 IMAD.IADD R5, R5, 0x1, -R23 ;  /* 0x000000010505e824 */ /* 0x000fe200078e0a17 */
[C---:B------:R-:W-:Y:S01]  /*1ab0*/  ISETP.GT.U32.AND P6, PT, R23.reuse, R6, PT ;  /* 0x000000061700720c */ /* 0x040fe20003fc4070 */
[----:B------:R-:W-:Y:S02]  /*1ac0*/  IMAD.MOV R16, RZ, RZ, -R16 ;  /* 0x000000ffff107224 */ /* 0x000fe400078e0a10 */
[C---:B------:R-:W-:Y:S02]  /*1ad0*/  IMAD R0, R23.reuse, R17, R0 ;  /* 0x0000001117007224 */ /* 0x040fe400078e0200 */
[----:B------:R-:W-:Y:S01]  /*1ae0*/  @!P4 IMAD.MOV R19, RZ, RZ, -R19 ;  /* 0x000000ffff13c224 */ /* 0x000fe200078e0a13 */
[C---:B------:R-:W-:Y:S01]  /*1af0*/  ISETP.GT.U32.AND P4, PT, R23.reuse, R5, PT ;  /* 0x000000051700720c */ /* 0x040fe20003f84070 */
[C---:B------:R-:W-:Y:S01]  /*1b00*/  IMAD R3, R23.reuse, R16, R7 ;  /* 0x0000001017037224 */ /* 0x040fe200078e0207 */
[----:B------:R-:W-:Y:S01]  /*1b10*/  IADD3 R7, R26, 0xd0, RZ ;  /* 0x000000d01a077810 */ /* 0x000fe20007ffe0ff */
[----:B------:R-:W-:Y:S01]  /*1b20*/  IMAD.MOV.U32 R15, RZ, RZ, R13 ;  /* 0x000000ffff0f7224 */ /* 0x000fe200078e000d */
[----:B------:R-:W-:Y:S01]  /*1b30*/  STL [R1+0x94], R19 ;  /* 0x0000941301007387 */ /* 0x000fe20000100800 */
[----:B------:R-:W-:Y:S01]  /*1b40*/  @!P5 IMAD.IADD R8, R8, 0x1, -R23 ;  /* 0x000000010808d824 */ /* 0x000fe200078e0a17 */
[C---:B------:R-:W-:Y:S01]  /*1b50*/  ISETP.GT.U32.AND P5, PT, R23.reuse, R0, PT ;  /* 0x000000001700720c */ /* 0x040fe20003fa4070 */
[----:B------:R-:W-:Y:S01]  /*1b60*/  @!P3 IMAD.MOV R15, RZ, RZ, -R15 ;  /* 0x000000ffff0fb224 */ /* 0x000fe200078e0a0f */
[----:B------:R-:W-:Y:S01]  /*1b70*/  ISETP.GT.U32.AND P3, PT, R23, R3, PT ;  /* 0x000000031700720c */ /* 0x000fe20003f64070 */
[--C-:B------:R-:W-:Y:S01]  /*1b80*/  @!P2 IMAD.IADD R9, R9, 0x1, -R23.reuse ;  /* 0x000000010909a824 */ /* 0x100fe200078e0a17 */
[----:B------:R-:W-:Y:S01]  /*1b90*/  IABS R13, R7 ;  /* 0x00000007000d7213 */ /* 0x000fe20000000000 */
[--C-:B------:R-:W-:Y:S01]  /*1ba0*/  @!P6 IMAD.IADD R6, R6, 0x1, -R23.reuse ;  /* 0x000000010606e824 */ /* 0x100fe200078e0a17 */
[----:B------:R-:W-:Y:S01]  /*1bb0*/  ISETP.GE.AND P2, PT, R2, RZ, PT ;  /* 0x000000ff0200720c */ /* 0x000fe20003f46270 */
[----:B------:R-:W-:Y:S01]  /*1bc0*/  IMAD.MOV.U32 R2, RZ, RZ, R14 ;  /* 0x000000ffff027224 */ /* 0x000fe200078e000e */
[----:B------:R-:W-:Y:S01]  /*1bd0*/  ISETP.GE.AND P6, PT, R10, RZ, PT ;  /* 0x000000ff0a00720c */ /* 0x000fe20003fc6270 */
[----:B------:R-:W-:Y:S01]  /*1be0*/  IMAD.HI.U32 R10, R25, R13, RZ ;  /* 0x0000000d190a7227 */ /* 0x000fe200078e00ff */
[----:B------:R0:W-:Y:S03]  /*1bf0*/  STL [R1+0x90], R15 ;  /* 0x0000900f01007387 */ /* 0x0001e60000100800 */
[----:B------:R-:W-:Y:S01]  /*1c00*/  @!P4 IMAD.IADD R5, R5, 0x1, -R23 ;  /* 0x000000010505c824 */ /* 0x000fe200078e0a17 */
[----:B------:R-:W-:Y:S01]  /*1c10*/  ISETP.GE.AND P4, PT, R11, RZ, PT ;  /* 0x000000ff0b00720c */ /* 0x000fe20003f86270 */
[----:B------:R-:W-:-:S04]  /*1c20*/  IMAD.HI.U32 R11, R25, R2, RZ ;  /* 0x00000002190b7227 */ /* 0x000fc800078e00ff */
[----:B------:R-:W-:Y:S02]  /*1c30*/  IMAD.MOV R10, RZ, RZ, -R10 ;  /* 0x000000ffff0a7224 */ /* 0x000fe400078e0a0a */
[--C-:B------:R-:W-:Y:S01]  /*1c40*/  @!P5 IMAD.IADD R0, R0, 0x1, -R23.reuse ;  /* 0x000000010000d824 */ /* 0x100fe200078e0a17 */
[----:B------:R-:W-:Y:S01]  /*1c50*/  ISETP.GE.AND P5, PT, R7, RZ, PT ;  /* 0x000000ff0700720c */ /* 0x000fe20003fa6270 */
[----:B------:R-:W-:Y:S01]  /*1c60*/  @!P3 IMAD.IADD R3, R3, 0x1, -R23 ;  /* 0x000000010303b824 */ /* 0x000fe200078e0a17 */
[----:B------:R-:W-:Y:S01]  /*1c70*/  ISETP.GE.AND P3, PT, R12, RZ, PT ;  /* 0x000000ff0c00720c */ /* 0x000fe20003f66270 */
[----:B------:R-:W-:Y:S01]  /*1c80*/  IMAD.MOV.U32 R16, RZ, RZ, R9 ;  /* 0x000000ffff107224 */ /* 0x000fe200078e0009 */
[----:B------:R-:W-:Y:S01]  /*1c90*/  IADD3 R12, R26, 0xbe, RZ ;  /* 0x000000be1a0c7810 */ /* 0x000fe20007ffe0ff */
[----:B------:R-:W-:Y:S02]  /*1ca0*/  IMAD.MOV R9, RZ, RZ, -R11 ;  /* 0x000000ffff097224 */ /* 0x000fe400078e0a0b */
[----:B------:R-:W-:-:S02]  /*1cb0*/  IMAD R7, R23, R10, R13 ;  /* 0x0000000a17077224 */ /* 0x000fc400078e020d */
[----:B0-----:R-:W-:Y:S02]  /*1cc0*/  IMAD.MOV.U32 R15, RZ, RZ, R8 ;  /* 0x000000ffff0f7224 */ /* 0x001fe400078e0008 */
[----:B------:R-:W-:Y:S01]  /*1cd0*/  @!P1 IMAD.MOV R16, RZ, RZ, -R16 ;  /* 0x000000ffff109224 */ /* 0x000fe200078e0a10 */
[C---:B------:R-:W-:Y:S01]  /*1ce0*/  ISETP.GT.U32.AND P1, PT, R23.reuse, R3, PT ;  /* 0x000000031700720c */ /* 0x040fe20003f24070 */
[C---:B------:R-:W-:Y:S02]  /*1cf0*/  IMAD R2, R23.reuse, R9, R2 ;  /* 0x0000000917027224 */ /* 0x040fe400078e0202 */
[----:B------:R-:W-:Y:S01]  /*1d00*/  IMAD.MOV.U32 R8, RZ, RZ, R5 ;  /* 0x000000ffff087224 */ /* 0x000fe200078e0005 */
[----:B------:R-:W-:Y:S01]  /*1d10*/  STL [R1+0x180], R16 ;  /* 0x0001801001007387 */ /* 0x000fe20000100800 */
[----:B------:R-:W-:Y:S01]  /*1d20*/  @!P2 IMAD.MOV R6, RZ, RZ, -R6 ;  /* 0x000000ffff06a224 */ /* 0x000fe200078e0a06 */
[C---:B------:R-:W-:Y:S01]  /*1d30*/  ISETP.GT.U32.AND P2, PT, R23.reuse, R7, PT ;  /* 0x000000071700720c */ /* 0x040fe20003f44070 */
[----:B------:R-:W-:Y:S01]  /*1d40*/  @!P6 IMAD.MOV R8, RZ, RZ, -R8 ;  /* 0x000000ffff08e224 */ /* 0x000fe200078e0a08 */
[C---:B------:R-:W-:Y:S01]  /*1d50*/  ISETP.GT.U32.AND P6, PT, R23.reuse, R2, PT ;  /* 0x000000021700720c */ /* 0x040fe20003fc4070 */
[----:B------:R-:W-:Y:S01]  /*1d60*/  @!P0 IMAD.MOV R15, RZ, RZ, -R15 ;  /* 0x000000ffff0f8224 */ /* 0x000fe200078e0a0f */
[----:B------:R-:W-:-:S02]  /*1d70*/  ISETP.GT.U32.AND P0, PT, R23, R0, PT ;  /* 0x000000001700720c */ /* 0x000fc40003f04070 */
[----:B------:R-:W-:Y:S01]  /*1d80*/  IADD3 R5, R26, 0xcc, RZ ;  /* 0x000000cc1a057810 */ /* 0x000fe20007ffe0ff */
[--C-:B------:R-:W-:Y:S01]  /*1d90*/  @!P1 IMAD.IADD R3, R3, 0x1, -R23.reuse ;  /* 0x0000000103039824 */ /* 0x100fe200078e0a17 */
[----:B------:R-:W-:Y:S01]  /*1da0*/  STL [R1+0x184], R15 ;  /* 0x0001840f01007387 */ /* 0x000fe20000100800 */
[----:B------:R-:W-:Y:S02]  /*1db0*/  ISETP.GE.AND P1, PT, R4, RZ, PT ;  /* 0x000000ff0400720c */ /* 0x000fe40003f26270 */
[----:B------:R-:W-:Y:S01]  /*1dc0*/  IABS R4, R5 ;  /* 0x0000000500047213 */ /* 0x000fe20000000000 */
[----:B------:R0:W-:Y:S01]  /*1dd0*/  STL [R1+0x188], R6 ;  /* 0x0001880601007387 */ /* 0x0001e20000100800 */
[--C-:B------:R-:W-:Y:S02]  /*1de0*/  @!P2 IMAD.IADD R7, R7, 0x1, -R23.reuse ;  /* 0x000000010707a824 */ /* 0x100fe400078e0a17 */
[--C-:B------:R-:W-:Y:S01]  /*1df0*/  @!P6 IMAD.IADD R2, R2, 0x1, -R23.reuse ;  /* 0x000000010202e824 */ /* 0x100fe200078e0a17 */
[----:B------:R1:W-:Y:S01]  /*1e00*/  STL [R1+0x18c], R8 ;  /* 0x00018c0801007387 */ /* 0x0003e20000100800 */
[----:B------:R-:W-:Y:S01]  /*1e10*/  @!P0 IMAD.IADD R0, R0, 0x1, -R23 ;  /* 0x0000000100008824 */ /* 0x000fe200078e0a17 */
[----:B------:R-:W-:Y:S01]  /*1e20*/  ISETP.GT.U32.AND P6, PT, R23, R7, PT ;  /* 0x000000071700720c */ /* 0x000fe20003fc4070 */
[----:B------:R-:W-:Y:S01]  /*1e30*/  IMAD.MOV.U32 R9, RZ, RZ, R3 ;  /* 0x000000ffff097224 */ /* 0x000fe200078e0003 */
[----:B------:R-:W-:-:S02]  /*1e40*/  ISETP.GE.AND P0, PT, R5, RZ, PT ;  /* 0x000000ff0500720c */ /* 0x000fc40003f06270 */
[----:B0-----:R-:W-:Y:S01]  /*1e50*/  IADD3 R6, R26, 0xca, RZ ;  /* 0x000000ca1a067810 */ /* 0x001fe20007ffe0ff */
[----:B------:R-:W-:Y:S01]  /*1e60*/  @!P4 IMAD.MOV R9, RZ, RZ, -R9 ;  /* 0x000000ffff09c224 */ /* 0x000fe200078e0a09 */
[----:B------:R-:W-:Y:S02]  /*1e70*/  ISETP.GT.U32.AND P4, PT, R23, R2, PT ;  /* 0x000000021700720c */ /* 0x000fe40003f84070 */
[----:B-1----:R-:W-:Y:S02]  /*1e80*/  IABS R8, R6 ;  /* 0x0000000600087213 */ /* 0x002fe40000000000 */
[----:B------:R-:W-:Y:S01]  /*1e90*/  ISETP.GE.AND P2, PT, R6, RZ, PT ;  /* 0x000000ff0600720c */ /* 0x000fe20003f46270 */
[----:B------:R-:W-:Y:S01]  /*1ea0*/  IMAD.HI.U32 R6, R25, R4, RZ ;  /* 0x0000000419067227 */ /* 0x000fe200078e00ff */
[----:B------:R0:W-:Y:S01]  /*1eb0*/  STL [R1+0x194], R9 ;  /* 0x0001940901007387 */ /* 0x0001e20000100800 */
[----:B------:R-:W-:Y:S02]  /*1ec0*/  IADD3 R15, R26, 0xc0, RZ ;  /* 0x000000c01a0f7810 */ /* 0x000fe40007ffe0ff */
[----:B------:R-:W-:-:S02]  /*1ed0*/  IMAD.MOV.U32 R5, RZ, RZ, R8 ;  /* 0x000000ffff057224 */ /* 0x000fc400078e0008 */
[----:B------:R-:W-:Y:S02]  /*1ee0*/  IMAD.MOV.U32 R8, RZ, RZ, R0 ;  /* 0x000000ffff087224 */ /* 0x000fe400078e0000 */
[----:B------:R-:W-:Y:S01]  /*1ef0*/  IMAD.MOV R0, RZ, RZ, -R6 ;  /* 0x000000ffff007224 */ /* 0x000fe200078e0a06 */
[C---:B------:R-:W-:Y:S01]  /*1f00*/  IADD3 R6, R26.reuse, 0xc6, RZ ;  /* 0x000000c61a067810 */ /* 0x040fe20007ffe0ff */
[----:B------:R-:W-:Y:S01]  /*1f10*/  IMAD.HI.U32 R3, R25, R5, RZ ;  /* 0x0000000519037227 */ /* 0x000fe200078e00ff */
[----:B0-----:R-:W-:-:S03]  /*1f20*/  IADD3 R9, R26, 0xc8, RZ ;  /* 0x000000c81a097810 */ /* 0x001fc60007ffe0ff */
[----:B------:R-:W-:Y:S01]  /*1f30*/  IMAD R4, R23, R0, R4 ;  /* 0x0000000017047224 */ /* 0x000fe200078e0204 */
[----:B------:R-:W-:Y:S01]  /*1f40*/  IADD3 R0, R26, 0xc2, RZ ;  /* 0x000000c21a007810 */ /* 0x000fe20007ffe0ff */
[----:B------:R-:W-:Y:S02]  /*1f50*/  @!P6 IMAD.IADD R7, R7, 0x1, -R23 ;  /* 0x000000010707e824 */ /* 0x000fe400078e0a17 */
[----:B------:R-:W-:Y:S01]  /*1f60*/  IMAD.MOV R3, RZ, RZ, -R3 ;  /* 0x000000ffff037224 */ /* 0x000fe200078e0a03 */
[C---:B------:R-:W-:Y:S01]  /*1f70*/  ISETP.GT.U32.AND P6, PT, R23.reuse, R4, PT ;  /* 0x000000041700720c */ /* 0x040fe20003fc4070 */
[----:B------:R-:W-:Y:S01]  /*1f80*/  IMAD.MOV.U32 R11, RZ, RZ, R7 ;  /* 0x000000ffff0b7224 */ /* 0x000fe200078e0007 */
[----:B------:R-:W-:Y:S01]  /*1f90*/  IABS R7, R0 ;  /* 0x0000000000077213 */ /* 0x000fe20000000000 */
[----:B------:R-:W-:Y:S02]  /*1fa0*/  IMAD R3, R23, R3, R5 ;  /* 0x0000000317037224 */ /* 0x000fe400078e0205 */
[----:B------:R-:W-:-:S02]  /*1fb0*/  @!P5 IMAD.MOV R11, RZ, RZ, -R11 ;  /* 0x000000ffff0bd224 */ /* 0x000fc400078e0a0b */
[----:B------:R-:W-:Y:S01]  /*1fc0*/  @!P3 IMAD.MOV R8, RZ, RZ, -R8 ;  /* 0x000000ffff08b224 */ /* 0x000fe200078e0a08 */
[----:B------:R-:W-:Y:S01]  /*1fd0*/  ISETP.GT.U32.AND P5, PT, R23, R3, PT ;  /* 0x000000031700720c */ /* 0x000fe20003fa4070 */
[--C-:B------:R-:W-:Y:S01]  /*1fe0*/  @!P4 IMAD.IADD R2, R2, 0x1, -R23.reuse ;  /* 0x000000010202c824 */ /* 0x100fe200078e0a17 */
[----:B------:R-:W-:Y:S02]  /*1ff0*/  ISETP.GE.AND P3, PT, R9, RZ, PT ;  /* 0x000000ff0900720c */ /* 0x000fe40003f66270 */
[----:B------:R-:W-:Y:S01]  /*2000*/  IABS R9, R9 ;  /* 0x0000000900097213 */ /* 0x000fe20000000000 */
[----:B------:R-:W-:Y:S01]  /*2010*/  @!P6 IMAD.IADD R4, R4, 0x1, -R23 ;  /* 0x000000010404e824 */ /* 0x000fe200078e0a17 */
[----:B------:R0:W-:Y:S01]  /*2020*/  STL [R1+0x19c], R8 ;  /* 0x00019c0801007387 */ /* 0x0001e20000100800 */
[----:B------:R-:W-:Y:S01]  /*2030*/  IMAD.MOV.U32 R10, RZ, RZ, R2 ;  /* 0x000000ffff0a7224 */ /* 0x000fe200078e0002 */
[----:B------:R-:W-:Y:S01]  /*2040*/  ISETP.GE.AND P4, PT, R6, RZ, PT ;  /* 0x000000ff0600720c */ /* 0x000fe20003f86270 */
[----:B------:R-:W-:Y:S01]  /*2050*/  IMAD.HI.U32 R5, R25, R9, RZ ;  /* 0x0000000919057227 */ /* 0x000fe200078e00ff */
[----:B------:R-:W-:Y:S01]  /*2060*/  ISETP.GT.U32.AND P6, PT, R23, R4, PT ;  /* 0x000000041700720c */ /* 0x000fe20003fc4070 */
[----:B------:R-:W-:Y:S01]  /*2070*/  STL [R1+0x1a0], R11 ;  /* 0x0001a00b01007387 */ /* 0x000fe20000100800 */
[----:B------:R-:W-:Y:S01]  /*2080*/  IABS R6, R6 ;  /* 0x0000000600067213 */ /* 0x000fe20000000000 */
[----:B------:R-:W-:-:S02]  /*2090*/  @!P1 IMAD.MOV R10, RZ, RZ, -R10 ;  /* 0x000000ffff0a9224 */ /* 0x000fc400078e0a0a */
[----:B------:R-:W-:Y:S01]  /*20a0*/  IMAD.MOV R5, RZ, RZ, -R5 ;  /* 0x000000ffff057224 */ /* 0x000fe200078e0a05 */
[----:B0-----:R-:W-:Y:S01]  /*20b0*/  IADD3 R8, R26, 0xc4, RZ ;  /* 0x000000c41a087810 */ /* 0x001fe20007ffe0ff */
[----:B------:R-:W-:Y:S01]  /*20c0*/  @!P5 IMAD.IADD R3, R3, 0x1, -R23 ;  /* 0x000000010303d824 */ /* 0x000fe200078e0a17 */
[----:B------:R0:W-:Y:S01]  /*20d0*/  STL [R1+0x1a4], R10 ;  /* 0x0001a40a01007387 */ /* 0x0001e20000100800 */
[----:B------:R-:W-:Y:S01]  /*20e0*/  IMAD R9, R23, R5, R9 ;  /* 0x0000000517097224 */ /* 0x000fe200078e0209 */
[----:B------:R-:W-:Y:S01]  /*20f0*/  ISETP.GE.AND P1, PT, R8, RZ, PT ;  /* 0x000000ff0800720c */ /* 0x000fe20003f26270 */
[----:B------:R-:W-:Y:S01]  /*2100*/  IMAD.HI.U32 R2, R25, R6, RZ ;  /* 0x0000000619027227 */ /* 0x000fe200078e00ff */
[----:B------:R-:W-:Y:S02]  /*2110*/  IABS R8, R8 ;  /* 0x0000000800087213 */ /* 0x000fe40000000000 */
[C---:B------:R-:W-:Y:S01]  /*2120*/  ISETP.GT.U32.AND P5, PT, R23.reuse, R3, PT ;  /* 0x000000031700720c */ /* 0x040fe20003fa4070 */
[----:B------:R-:W-:Y:S01]  /*2130*/  @!P6 IMAD.IADD R4, R4, 0x1, -R23 ;  /* 0x000000010404e824 */ /* 0x000fe200078e0a17 */
[----:B------:R-:W-:Y:S01]  /*2140*/  ISETP.GT.U32.AND P6, PT, R23, R9, PT ;  /* 0x000000091700720c */ /* 0x000fe20003fc4070 */
[----:B------:R-:W-:-:S04]  /*2150*/  IMAD.HI.U32 R5, R25, R7, RZ ;  /* 0x0000000719057227 */ /* 0x000fc800078e00ff */
[----:B0-----:R-:W-:-:S04]  /*2160*/  IMAD.HI.U32 R10, R25, R8, RZ ;  /* 0x00000008190a7227 */ /* 0x001fc800078e00ff */
[----:B------:R-:W-:Y:S02]  /*2170*/  IMAD.MOV R10, RZ, RZ, -R10 ;  /* 0x000000ffff0a7224 */ /* 0x000fe400078e0a0a */
[----:B------:R-:W-:Y:S02]  /*2180*/  IMAD.MOV R2, RZ, RZ, -R2 ;  /* 0x000000ffff027224 */ /* 0x000fe400078e0a02 */
[----:B------:R-:W-:Y:S02]  /*2190*/  IMAD.MOV R5, RZ, RZ, -R5 ;  /* 0x000000ffff057224 */ /* 0x000fe400078e0a05 */
[C---:B------:R-:W-:Y:S02]  /*21a0*/  IMAD R8, R23.reuse, R10, R8 ;  /* 0x0000000a17087224 */ /* 0x040fe400078e0208 */
[----:B------:R-:W-:Y:S01]  /*21b0*/  IMAD R6, R23, R2, R6 ;  /* 0x0000000217067224 */ /* 0x000fe200078e0206 */
[----:B------:R-:W-:Y:S01]  /*21c0*/  IABS R2, R15 ;  /* 0x0000000f00027213 */ /* 0x000fe20000000000 */
[----:B------:R-:W-:-:S02]  /*21d0*/  IMAD.MOV.U32 R11, RZ, RZ, R4 ;  /* 0x000000ffff0b7224 */ /* 0x000fc400078e0004 */
[----:B------:R-:W-:Y:S01]  /*21e0*/  IMAD R7, R23, R5, R7 ;  /* 0x0000000517077224 */ /* 0x000fe200078e0207 */
[----:B------:R-:W-:Y:S01]  /*21f0*/  IADD3 R5, R26, 0xbc, RZ ;  /* 0x000000bc1a057810 */ /* 0x000fe20007ffe0ff */
[----:B------:R-:W-:Y:S01]  /*2200*/  @!P5 IMAD.IADD R3, R3, 0x1, -R23 ;  /* 0x000000010303d824 */ /* 0x000fe200078e0a17 */
[C---:B------:R-:W-:Y:S01]  /*2210*/  ISETP.GT.U32.AND P5, PT, R23.reuse, R8, PT ;  /* 0x000000081700720c */ /* 0x040fe20003fa4070 */
[----:B------:R-:W-:Y:S01]  /*2220*/  @!P0 IMAD.MOV R11, RZ, RZ, -R11 ;  /* 0x000000ffff0b8224 */ /* 0x000fe200078e0a0b */
[----:B------:R-:W-:Y:S01]  /*2230*/  ISETP.GT.U32.AND P0, PT, R23, R6, PT ;  /* 0x000000061700720c */ /* 0x000fe20003f04070 */
[----:B------:R-:W-:Y:S01]  /*2240*/  @!P6 IMAD.IADD R9, R9, 0x1, -R23 ;  /* 0x000000010909e824 */ /* 0x000fe200078e0a17 */
[----:B------:R-:W-:Y:S01]  /*2250*/  ISETP.GT.U32.AND P6, PT, R23, R7, PT ;  /* 0x000000071700720c */ /* 0x000fe20003fc4070 */
[----:B------:R-:W-:Y:S01]  /*2260*/  IMAD.MOV.U32 R10, RZ, RZ, R3 ;  /* 0x000000ffff0a7224 */ /* 0x000fe200078e0003 */
[----:B------:R0:W-:Y:S01]  /*2270*/  STL [R1+0x198], R11 ;  /* 0x0001980b01007387 */ /* 0x0001e20000100800 */
[----:B------:R-:W-:Y:S01]  /*2280*/  IMAD.HI.U32 R4, R25, R2, RZ ;  /* 0x0000000219047227 */ /* 0x000fe200078e00ff */
[----:B------:R-:W-:-:S03]  /*2290*/  IABS R14, R5 ;  /* 0x00000005000e7213 */ /* 0x000fc60000000000 */
[----:B------:R-:W-:Y:S02]  /*22a0*/  IMAD.MOV R4, RZ, RZ, -R4 ;  /* 0x000000ffff047224 */ /* 0x000fe400078e0a04 */
[--C-:B------:R-:W-:Y:S02]  /*22b0*/  @!P5 IMAD.IADD R8, R8, 0x1, -R23.reuse ;  /* 0x000000010808d824 */ /* 0x100fe400078e0a17 */
[--C-:B------:R-:W-:Y:S01]  /*22c0*/  @!P0 IMAD.IADD R6, R6, 0x1, -R23.reuse ;  /* 0x0000000106068824 */ /* 0x100fe200078e0a17 */
[----:B0-----:R-:W-:Y:S01]  /*22d0*/  IABS R11, R12 ;  /* 0x0000000c000b7213 */ /* 0x001fe20000000000 */
[----:B------:R-:W-:Y:S01]  /*22e0*/  @!P6 IMAD.IADD R7, R7, 0x1, -R23 ;  /* 0x000000010707e824 */ /* 0x000fe200078e0a17 */
[C---:B------:R-:W-:Y:S01]  /*22f0*/  ISETP.GT.U32.AND P0, PT, R23.reuse, R9, PT ;  /* 0x000000091700720c */ /* 0x040fe20003f04070 */
[----:B------:R-:W-:Y:S01]  /*2300*/  @!P2 IMAD.MOV R10, RZ, RZ, -R10 ;  /* 0x000000ffff0aa224 */ /* 0x000fe200078e0a0a */
[----:B------:R-:W-:Y:S01]  /*2310*/  ISETP.GT.U32.AND P6, PT, R23, R8, PT ;  /* 0x000000081700720c */ /* 0x000fe20003fc4070 */
[----:B------:R-:W-:Y:S01]  /*2320*/  IMAD.HI.U32 R3, R25, R11, RZ ;  /* 0x0000000b19037227 */ /* 0x000fe200078e00ff */
[----:B------:R-:W-:-:S02]  /*2330*/  ISETP.GT.U32.AND P2, PT, R23, R7, PT ;  /* 0x000000071700720c */ /* 0x000fc40003f44070 */
[C---:B------:R-:W-:Y:S01]  /*2340*/  ISETP.GT.U32.AND P5, PT, R23.reuse, R6, PT ;  /* 0x000000061700720c */ /* 0x040fe20003fa4070 */
[----:B------:R-:W-:Y:S01]  /*2350*/  IMAD.MOV R3, RZ, RZ, -R3 ;  /* 0x000000ffff037224 */ /* 0x000fe200078e0a03 */
[----:B------:R0:W-:Y:S01]  /*2360*/  STL [R1+0x190], R10 ;  /* 0x0001900a01007387 */ /* 0x0001e20000100800 */
[C---:B------:R-:W-:Y:S01]  /*2370*/  IMAD R2, R23.reuse, R4, R2 ;  /* 0x0000000417027224 */ /* 0x040fe200078e0202 */
[C---:B------:R-:W-:Y:S01]  /*2380*/  IADD3 R4, R26.reuse, 0xba, RZ ;  /* 0x000000ba1a047810 */ /* 0x040fe20007ffe0ff */
[----:B------:R-:W-:Y:S01]  /*2390*/  IMAD R11, R23, R3, R11 ;  /* 0x00000003170b7224 */ /* 0x000fe200078e020b */
[----:B------:R-:W-:Y:S01]  /*23a0*/  IADD3 R3, R26, 0xb8, RZ ;  /* 0x000000b81a037810 */ /* 0x000fe20007ffe0ff */
[--C-:B------:R-:W-:Y:S01]  /*23b0*/  @!P0 IMAD.IADD R9, R9, 0x1, -R23.reuse ;  /* 0x0000000109098824 */ /* 0x100fe200078e0a17 */
[C---:B------:R-:W-:Y:S01]  /*23c0*/  ISETP.GT.U32.AND P0, PT, R23.reuse, R2, PT ;  /* 0x000000021700720c */ /* 0x040fe20003f04070 */
[--C-:B------:R-:W-:Y:S01]  /*23d0*/  @!P6 IMAD.IADD R8, R8, 0x1, -R23.reuse ;  /* 0x000000010808e824 */ /* 0x100fe200078e0a17 */
[----:B------:R-:W-:Y:S01]  /*23e0*/  ISETP.GT.U32.AND P6, PT, R23, R11, PT ;  /* 0x0000000b1700720c */ /* 0x000fe20003fc4070 */
[--C-:B------:R-:W-:Y:S01]  /*23f0*/  @!P2 IMAD.IADD R7, R7, 0x1, -R23.reuse ;  /* 0x000000010707a824 */ /* 0x100fe200078e0a17 */
[----:B------:R-:W-:Y:S01]  /*2400*/  ISETP.GE.AND P2, PT, R15, RZ, PT ;  /* 0x000000ff0f00720c */ /* 0x000fe20003f46270 */
[----:B------:R-:W-:Y:S01]  /*2410*/  @!P5 IMAD.IADD R6, R6, 0x1, -R23 ;  /* 0x000000010606d824 */ /* 0x000fe200078e0a17 */
[----:B------:R-:W-:Y:S01]  /*2420*/  IABS R15, R3 ;  /* 0x00000003000f7213 */ /* 0x000fe20000000000 */
[----:B0-----:R-:W-:Y:S01]  /*2430*/  IMAD.HI.U32 R10, R25, R14, RZ ;  /* 0x0000000e190a7227 */ /* 0x001fe200078e00ff */
[----:B------:R-:W-:-:S02]  /*2440*/  IABS R13, R4 ;  /* 0x00000004000d7213 */ /* 0x000fc40000000000 */
[----:B------:R-:W-:Y:S01]  /*2450*/  ISETP.GE.AND P5, PT, R0, RZ, PT ;  /* 0x000000ff0000720c */ /* 0x000fe20003fa6270 */
[----:B------:R-:W-:Y:S02]  /*2460*/  IMAD.MOV.U32 R16, RZ, RZ, R6 ;  /* 0x000000ffff107224 */ /* 0x000fe400078e0006 */
[--C-:B------:R-:W-:Y:S01]  /*2470*/  @!P0 IMAD.IADD R2, R2, 0x1, -R23.reuse ;  /* 0x0000000102028824 */ /* 0x100fe200078e0a17 */
[----:B------:R-:W-:Y:S01]  /*2480*/  ISETP.GE.AND P0, PT, R12, RZ, PT ;  /* 0x000000ff0c00720c */ /* 0x000fe20003f06270 */
[----:B------:R-:W-:Y:S02]  /*2490*/  @!P6 IMAD.IADD R11, R11, 0x1, -R23 ;  /* 0x000000010b0be824 */ /* 0x000fe400078e0a17 */
[----:B------:R-:W-:Y:S02]  /*24a0*/  IMAD.MOV.U32 R12, RZ, RZ, R15 ;  /* 0x000000ffff0c7224 */ /* 0x000fe400078e000f */
[----:B------:R-:W-:Y:S01]  /*24b0*/  @!P4 IMAD.MOV R16, RZ, RZ, -R16 ;  /* 0x000000ffff10c224 */ /* 0x000fe200078e0a10 */
[----:B------:R-:W-:Y:S01]  /*24c0*/  ISETP.GT.U32.AND P4, PT, R23, R11, PT ;  /* 0x0000000b1700720c */ /* 0x000fe20003f84070 */
[----:B------:R-:W-:-:S02]  /*24d0*/  IMAD.MOV.U32 R17, RZ, RZ, R9 ;  /* 0x000000ffff117224 */ /* 0x000fc400078e0009 */
[----:B------:R-:W-:-:S04]  /*24e0*/  IMAD.HI.U32 R9, R25, R12, RZ ;  /* 0x0000000c19097227 */ /* 0x000fc800078e00ff */
[----:B------:R-:W-:Y:S02]  /*24f0*/  IMAD.MOV R10, RZ, RZ, -R10 ;  /* 0x000000ffff0a7224 */ /* 0x000fe400078e0a0a */
[----:B------:R-:W-:Y:S01]  /*2500*/  @!P3 IMAD.MOV R17, RZ, RZ, -R17 ;  /* 0x000000ffff11b224 */ /* 0x000fe200078e0a11 */
[C---:B------:R-:W-:Y:S01]  /*2510*/  ISETP.GT.U32.AND P3, PT, R23.reuse, R2, PT ;  /* 0x000000021700720c */ /* 0x040fe20003f64070 */
[----:B------:R-:W-:Y:S02]  /*2520*/  IMAD.MOV R6, RZ, RZ, -R9 ;  /* 0x000000ffff067224 */ /* 0x000fe400078e0a09 */
[C---:B------:R-:W-:Y:S01]  /*2530*/  IMAD R14, R23.reuse, R10, R14 ;  /* 0x0000000a170e7224 */ /* 0x040fe200078e020e */
[----:B------:R0:W-:Y:S01]  /*2540*/  STL [R1+0x16c], R17 ;  /* 0x00016c1101007387 */ /* 0x0001e20000100800 */
[----:B------:R-:W-:Y:S02]  /*2550*/  IMAD R12, R23, R6, R12 ;  /* 0x00000006170c7224 */ /* 0x000fe400078e020c */
[----:B------:R-:W-:Y:S01]  /*2560*/  IMAD.HI.U32 R0, R25, R13, RZ ;  /* 0x0000000d19007227 */ /* 0x000fe200078e00ff */
[----:B------:R-:W-:Y:S01]  /*2570*/  ISETP.GT.U32.AND P6, PT, R23, R14, PT ;  /* 0x0000000e1700720c */ /* 0x000fe20003fc4070 */
[----:B------:R-:W-:Y:S02]  /*2580*/  STL [R1+0x170], R16 ;  /* 0x0001701001007387 */ /* 0x000fe40000100800 */
[----:B------:R-:W-:Y:S01]  /*2590*/  @!P4 IMAD.IADD R11, R11, 0x1, -R23 ;  /* 0x000000010b0bc824 */ /* 0x000fe200078e0a17 */
[----:B------:R-:W-:Y:S01]  /*25a0*/  ISETP.GT.U32.AND P4, PT, R23, R12, PT ;  /* 0x0000000c1700720c */ /* 0x000fe20003f84070 */
[----:B------:R-:W-:-:S02]  /*25b0*/  IMAD.MOV R0, RZ, RZ, -R0 ;  /* 0x000000ffff007224 */ /* 0x000fc400078e0a00 */
[----:B------:R-:W-:Y:S01]  /*25c0*/  @!P3 IMAD.IADD R2, R2, 0x1, -R23 ;  /* 0x000000010202b824 */ /* 0x000fe200078e0a17 */
[----:B------:R-:W-:Y:S01]  /*25d0*/  ISETP.GE.AND P3, PT, R4, RZ, PT ;  /* 0x000000ff0400720c */ /* 0x000fe20003f66270 */
[----:B------:R-:W-:Y:S01]  /*25e0*/  IMAD R13, R23, R0, R13 ;  /* 0x00000000170d7224 */ /* 0x000fe200078e020d */
[C---:B------:R-:W-:Y:S01]  /*25f0*/  IADD3 R4, R26.reuse, 0xb4, RZ ;  /* 0x000000b41a047810 */ /* 0x040fe20007ffe0ff */
[----:B------:R-:W-:Y:S01]  /*2600*/  @!P1 IMAD.MOV R8, RZ, RZ, -R8 ;  /* 0x000000ffff089224 */ /* 0x000fe200078e0a08 */
[----:B------:R-:W-:Y:S01]  /*2610*/  ISETP.GE.AND P1, PT, R5, RZ, PT ;  /* 0x000000ff0500720c */ /* 0x000fe20003f26270 */
[----:B------:R-:W-:Y:S01]  /*2620*/  @!P5 IMAD.MOV R7, RZ, RZ, -R7 ;  /* 0x000000ffff07d224 */ /* 0x000fe200078e0a07 */
[----:B------:R-:W-:Y:S01]  /*2630*/  ISETP.GT.U32.AND P5, PT, R23, R13, PT ;  /* 0x0000000d1700720c */ /* 0x000fe20003fa4070 */
[----:B------:R-:W-:Y:S01]  /*2640*/  IMAD.MOV.U32 R5, RZ, RZ, R2 ;  /* 0x000000ffff057224 */ /* 0x000fe200078e0002 */
[----:B------:R-:W-:Y:S01]  /*2650*/  IADD3 R0, R26, 0xb6, RZ ;  /* 0x000000b61a007810 */ /* 0x000fe20007ffe0ff */
[----:B------:R-:W-:Y:S01]  /*2660*/  @!P6 IMAD.IADD R14, R14, 0x1, -R23 ;  /* 0x000000010e0ee824 */ /* 0x000fe200078e0a17 */
[----:B------:R-:W-:Y:S01]  /*2670*/  ISETP.GE.AND P6, PT, R3, RZ, PT ;  /* 0x000000ff0300720c */ /* 0x000fe20003fc6270 */
[----:B------:R-:W-:Y:S01]  /*2680*/  @!P2 IMAD.MOV R5, RZ, RZ, -R5 ;  /* 0x000000ffff05a224 */ /* 0x000fe200078e0a05 */
[----:B------:R-:W-:Y:S01]  /*2690*/  IABS R3, R4 ;  /* 0x0000000400037213 */ /* 0x000fe20000000000 */
[----:B------:R-:W-:Y:S01]  /*26a0*/  @!P4 IMAD.IADD R12, R12, 0x1, -R23 ;  /* 0x000000010c0cc824 */ /* 0x000fe200078e0a17 */
[----:B------:R-:W-:Y:S01]  /*26b0*/  STL [R1+0x174], R8 ;  /* 0x0001740801007387 */ /* 0x000fe20000100800 */
[----:B------:R-:W-:Y:S01]  /*26c0*/  IABS R9, R0 ;  /* 0x0000000000097213 */ /* 0x000fe20000000000 */
[----:B0-----:R-:W-:Y:S01]  /*26d0*/  IMAD.MOV.U32 R17, RZ, RZ, R11 ;  /* 0x000000ffff117224 */ /* 0x001fe200078e000b */
[----:B------:R-:W-:Y:S01]  /*26e0*/  IADD3 R2, R26, 0xb0, RZ ;  /* 0x000000b01a027810 */ /* 0x000fe20007ffe0ff */
[----:B------:R0:W-:Y:S01]  /*26f0*/  STL [R1+0x178], R7 ;  /* 0x0001780701007387 */ /* 0x0001e20000100800 */
[----:B------:R-:W-:Y:S01]  /*2700*/  ISETP.GT.U32.AND P4, PT, R23, R12, PT ;  /* 0x0000000c1700720c */ /* 0x000fe20003f84070 */
[----:B------:R-:W-:Y:S01]  /*2710*/  @!P5 IMAD.IADD R13, R13, 0x1, -R23 ;  /* 0x000000010d0dd824 */ /* 0x000fe200078e0a17 */
[----:B------:R-:W-:Y:S01]  /*2720*/  ISETP.GT.U32.AND P5, PT, R23, R14, PT ;  /* 0x0000000e1700720c */ /* 0x000fe20003fa4070 */
[----:B------:R1:W-:Y:S01]  /*2730*/  STL [R1+0x17c], R5 ;  /* 0x00017c0501007387 */ /* 0x0003e20000100800 */
[----:B------:R-:W-:-:S02]  /*2740*/  IMAD.HI.U32 R6, R25, R9, RZ ;  /* 0x0000000919067227 */ /* 0x000fc400078e00ff */
[C---:B------:R-:W-:Y:S02]  /*2750*/  ISETP.GT.U32.AND P2, PT, R23.reuse, R13, PT ;  /* 0x0000000d1700720c */ /* 0x040fe40003f44070 */
[----:B------:R-:W-:Y:S01]  /*2760*/  IMAD.MOV R6, RZ, RZ, -R6 ;  /* 0x000000ffff067224 */ /* 0x000fe200078e0a06 */
[----:B0-----:R-:W-:Y:S01]  /*2770*/  IADD3 R7, R26, 0xb2, RZ ;  /* 0x000000b21a077810 */ /* 0x001fe20007ffe0ff */
[----:B------:R-:W-:Y:S02]  /*2780*/  @!P0 IMAD.MOV R17, RZ, RZ, -R17 ;  /* 0x000000ffff118224 */ /* 0x000fe400078e0a11 */
[----:B------:R-:W-:Y:S01]  /*2790*/  IMAD R9, R23, R6, R9 ;  /* 0x0000000617097224 */ /* 0x000fe200078e0209 */
[----:B------:R-:W-:Y:S01]  /*27a0*/  IABS R10, R7 ;  /* 0x00000007000a7213 */ /* 0x000fe20000000000 */
[----:B-1----:R-:W-:Y:S01]  /*27b0*/  IMAD.HI.U32 R5, R25, R3, RZ ;  /* 0x0000000319057227 */ /* 0x002fe200078e00ff */
[----:B------:R-:W-:Y:S01]  /*27c0*/  IABS R6, R2 ;  /* 0x0000000200067213 */ /* 0x000fe20000000000 */
[----:B------:R-:W-:Y:S02]  /*27d0*/  STL [R1+0x100], R17 ;  /* 0x0001001101007387 */ /* 0x000fe40000100800 */
[----:B------:R-:W-:-:S02]  /*27e0*/  IMAD.MOV R5, RZ, RZ, -R5 ;  /* 0x000000ffff057224 */ /* 0x000fc400078e0a05 */
[----:B------:R-:W-:Y:S02]  /*27f0*/  @!P4 IMAD.IADD R12, R12, 0x1, -R23 ;  /* 0x000000010c0cc824 */ /* 0x000fe400078e0a17 */
[C---:B------:R-:W-:Y:S01]  /*2800*/  IMAD R3, R23.reuse, R5, R3 ;  /* 0x0000000517037224 */ /* 0x040fe200078e0203 */
[----:B------:R-:W-:Y:S01]  /*2810*/  IADD3 R5, R26, 0xae, RZ ;  /* 0x000000ae1a057810 */ /* 0x000fe20007ffe0ff */
[--C-:B------:R-:W-:Y:S01]  /*2820*/  @!P5 IMAD.IADD R14, R14, 0x1, -R23.reuse ;  /* 0x000000010e0ed824 */ /* 0x100fe200078e0a17 */
[----:B------:R-:W-:Y:S01]  /*2830*/  ISETP.GT.U32.AND P5, PT, R23, R9, PT ;  /* 0x000000091700720c */ /* 0x000fe20003fa4070 */
[----:B------:R-:W-:Y:S01]  /*2840*/  @!P2 IMAD.IADD R13, R13, 0x1, -R23 ;  /* 0x000000010d0da824 */ /* 0x000fe200078e0a17 */
[----:B------:R-:W-:Y:S01]  /*2850*/  ISETP.GT.U32.AND P4, PT, R23, R3, PT ;  /* 0x000000031700720c */ /* 0x000fe20003f84070 */
[C---:B------:R-:W-:Y:S01]  /*2860*/  IMAD.HI.U32 R15, R25.reuse, R10, RZ ;  /* 0x0000000a190f7227 */ /* 0x040fe200078e00ff */
[----:B------:R-:W-:Y:S02]  /*2870*/  IABS R8, R5 ;  /* 0x0000000500087213 */ /* 0x000fe40000000000 */
[----:B------:R-:W-:Y:S01]  /*2880*/  ISETP.GE.AND P2, PT, R0, RZ, PT ;  /* 0x000000ff0000720c */ /* 0x000fe20003f46270 */
[----:B------:R-:W-:-:S04]  /*2890*/  IMAD.HI.U32 R0, R25, R6, RZ ;  /* 0x0000000619007227 */ /* 0x000fc800078e00ff */
[----:B------:R-:W-:-:S04]  /*28a0*/  IMAD.HI.U32 R11, R25, R8, RZ ;  /* 0x00000008190b7227 */ /* 0x000fc800078e00ff */
[--C-:B------:R-:W-:Y:S02]  /*28b0*/  @!P4 IMAD.IADD R3, R3, 0x1, -R23.reuse ;  /* 0x000000010303c824 */ /* 0x100fe400078e0a17 */
[----:B------:R-:W-:Y:S01]  /*28c0*/  @!P5 IMAD.IADD R9, R9, 0x1, -R23 ;  /* 0x000000010909d824 */ /* 0x000fe200078e0a17 */
[----:B------:R-:W-:Y:S01]  /*28d0*/  ISETP.GE.AND P5, PT, R4, RZ, PT ;  /* 0x000000ff0400720c */ /* 0x000fe20003fa6270 */
[----:B------:R-:W-:Y:S01]  /*28e0*/  IMAD.MOV R11, RZ, RZ, -R11 ;  /* 0x000000ffff0b7224 */ /* 0x000fe200078e0a0b */
[C---:B------:R-:W-:Y:S01]  /*28f0*/  ISETP.GT.U32.AND P4, PT, R23.reuse, R3, PT ;  /* 0x000000031700720c */ /* 0x040fe20003f84070 */
[----:B------:R-:W-:Y:S01]  /*2900*/  IMAD.MOV R15, RZ, RZ, -R15 ;  /* 0x000000ffff0f7224 */ /* 0x000fe200078e0a0f */
[----:B------:R-:W-:Y:S01]  /*2910*/  ISETP.GT.U32.AND P0, PT, R23, R9, PT ;  /* 0x000000091700720c */ /* 0x000fe20003f04070 */
[----:B------:R-:W-:Y:S01]  /*2920*/  @!P3 IMAD.MOV R13, RZ, RZ, -R13 ;  /* 0x000000ffff0db224 */ /* 0x000fe200078e0a0d */
[----:B------:R-:W-:Y:S01]  /*2930*/  ISETP.GE.AND P3, PT, R7, RZ, PT ;  /* 0x000000ff0700720c */ /* 0x000fe20003f66270 */
[----:B------:R-:W-:Y:S01]  /*2940*/  IMAD R7, R23, R11, R8 ;  /* 0x0000000b17077224 */ /* 0x000fe200078e0208 */
[----:B------:R-:W-:Y:S01]  /*2950*/  IADD3 R4, R26, 0xac, RZ ;  /* 0x000000ac1a047810 */ /* 0x000fe20007ffe0ff */
[----:B------:R-:W-:-:S02]  /*2960*/  IMAD.MOV R0, RZ, RZ, -R0 ;  /* 0x000000ffff007224 */ /* 0x000fc400078e0a00 */
[----:B------:R-:W-:Y:S02]  /*2970*/  IMAD R10, R23, R15, R10 ;  /* 0x0000000f170a7224 */ /* 0x000fe400078e020a */
[----:B------:R-:W-:Y:S02]  /*2980*/  IMAD.MOV.U32 R16, RZ, RZ, R14 ;  /* 0x000000ffff107224 */ /* 0x000fe400078e000e */
[--C-:B------:R-:W-:Y:S01]  /*2990*/  @!P4 IMAD.IADD R3, R3, 0x1, -R23.reuse ;  /* 0x000000010303c824 */ /* 0x100fe200078e0a17 */
[C---:B------:R-:W-:Y:S01]  /*29a0*/  ISETP.GT.U32.AND P4, PT, R23.reuse, R7, PT ;  /* 0x000000071700720c */ /* 0x040fe20003f84070 */
[C---:B------:R-:W-:Y:S01]  /*29b0*/  IMAD R6, R23.reuse, R0, R6 ;  /* 0x0000000017067224 */ /* 0x040fe200078e0206 */
[----:B------:R-:W-:Y:S01]  /*29c0*/  IABS R0, R4 ;  /* 0x0000000400007213 */ /* 0x000fe20000000000 */
[----:B------:R-:W-:Y:S01]  /*29d0*/  @!P1 IMAD.MOV R16, RZ, RZ, -R16 ;  /* 0x000000ffff109224 */ /* 0x000fe200078e0a10 */
[----:B------:R-:W-:Y:S01]  /*29e0*/  ISETP.GT.U32.AND P1, PT, R23, R10, PT ;  /* 0x0000000a1700720c */ /* 0x000fe20003f24070 */
[----:B------:R-:W-:Y:S01]  /*29f0*/  @!P0 IMAD.IADD R9, R9, 0x1, -R23 ;  /* 0x0000000109098824 */ /* 0x000fe200078e0a17 */
[----:B------:R-:W-:Y:S01]  /*2a00*/  ISETP.GE.AND P0, PT, R2, RZ, PT ;  /* 0x000000ff0200720c */ /* 0x000fe20003f06270 */
[----:B------:R-:W-:Y:S01]  /*2a10*/  @!P6 IMAD.MOV R12, RZ, RZ, -R12 ;  /* 0x000000ffff0ce224 */ /* 0x000fe200078e0a0c */
[----:B------:R-:W-:Y:S01]  /*2a20*/  ISETP.GT.U32.AND P6, PT, R23, R6, PT ;  /* 0x000000061700720c */ /* 0x000fe20003fc4070 */
[----:B------:R-:W-:Y:S01]  /*2a30*/  IMAD.MOV.U32 R11, RZ, RZ, R9 ;  /* 0x000000ffff0b7224 */ /* 0x000fe200078e0009 */
[----:B------:R-:W-:Y:S01]  /*2a40*/  IADD3 R2, R26, 0xaa, RZ ;  /* 0x000000aa1a027810 */ /* 0x000fe20007ffe0ff */
[----:B------:R-:W-:Y:S01]  /*2a50*/  STL [R1+0x104], R16 ;  /* 0x0001041001007387 */ /* 0x000fe20000100800 */
[----:B------:R-:W-:-:S02]  /*2a60*/  IMAD.HI.U32 R8, R25, R0, RZ ;  /* 0x0000000019087227 */ /* 0x000fc400078e00ff */
[----:B------:R-:W-:Y:S01]  /*2a70*/  IABS R9, R2 ;  /* 0x0000000200097213 */ /* 0x000fe20000000000 */
[----:B------:R-:W-:Y:S01]  /*2a80*/  STL [R1+0x114], R13 ;  /* 0x0001140d01007387 */ /* 0x000fe20000100800 */
[----:B------:R-:W-:Y:S02]  /*2a90*/  @!P2 IMAD.MOV R11, RZ, RZ, -R11 ;  /* 0x000000ffff0ba224 */ /* 0x000fe400078e0a0b */
[--C-:B------:R-:W-:Y:S01]  /*2aa0*/  @!P4 IMAD.IADD R7, R7, 0x1, -R23.reuse ;  /* 0x000000010707c824 */ /* 0x100fe200078e0a17 */
[----:B------:R-:W-:Y:S01]  /*2ab0*/  STL [R1+0x15c], R12 ;  /* 0x00015c0c01007387 */ /* 0x000fe20000100800 */
[--C-:B------:R-:W-:Y:S01]  /*2ac0*/  @!P1 IMAD.IADD R10, R10, 0x1, -R23.reuse ;  /* 0x000000010a0a9824 */ /* 0x100fe200078e0a17 */
[----:B------:R-:W-:Y:S01]  /*2ad0*/  ISETP.GE.AND P1, PT, R5, RZ, PT ;  /* 0x000000ff0500720c */ /* 0x000fe20003f26270 */
[----:B------:R-:W-:Y:S01]  /*2ae0*/  @!P6 IMAD.IADD R6, R6, 0x1, -R23 ;  /* 0x000000010606e824 */ /* 0x000fe200078e0a17 */
[----:B------:R0:W-:Y:S01]  /*2af0*/  STL [R1+0x160], R11 ;  /* 0x0001600b01007387 */ /* 0x0001e20000100800 */
[C---:B------:R-:W-:Y:S01]  /*2b00*/  ISETP.GT.U32.AND P4, PT, R23.reuse, R7, PT ;  /* 0x000000071700720c */ /* 0x040fe20003f84070 */
[----:B------:R-:W-:Y:S01]  /*2b10*/  IMAD.MOV R8, RZ, RZ, -R8 ;  /* 0x000000ffff087224 */ /* 0x000fe200078e0a08 */
[----:B------:R-:W-:-:S02]  /*2b20*/  ISETP.GT.U32.AND P6, PT, R23, R10, PT ;  /* 0x0000000a1700720c */ /* 0x000fc40003fc4070 */
[C---:B------:R-:W-:Y:S01]  /*2b30*/  ISETP.GT.U32.AND P2, PT, R23.reuse, R6, PT ;  /* 0x000000061700720c */ /* 0x040fe20003f44070 */
[----:B------:R-:W-:Y:S01]  /*2b40*/  IMAD R0, R23, R8, R0 ;  /* 0x0000000817007224 */ /* 0x000fe200078e0200 */
[----:B------:R-:W-:Y:S01]  /*2b50*/  IADD3 R5, R26, 0xa8, RZ ;  /* 0x000000a81a057810 */ /* 0x000fe20007ffe0ff */
[----:B0-----:R-:W-:-:S03]  /*2b60*/  IMAD.MOV.U32 R11, RZ, RZ, R3 ;  /* 0x000000ffff0b7224 */ /* 0x001fc600078e0003 */
[----:B------:R-:W-:Y:S01]  /*2b70*/  IABS R8, R5 ;  /* 0x0000000500087213 */ /* 0x000fe20000000000 */
[----:B------:R-:W-:-:S04]  /*2b80*/  IMAD.HI.U32 R3, R25, R9, RZ ;  /* 0x0000000919037227 */ /* 0x000fc800078e00ff */
[----:B------:R-:W-:Y:S02]  /*2b90*/  IMAD.MOV R3, RZ, RZ, -R3 ;  /* 0x000000ffff037224 */ /* 0x000fe400078e0a03 */
[----:B------:R-:W-:Y:S02]  /*2ba0*/  @!P4 IMAD.IADD R7, R7, 0x1, -R23 ;  /* 0x000000010707c824 */ /* 0x000fe400078e0a17 */
[C---:B------:R-:W-:Y:S01]  /*2bb0*/  IMAD R9, R23.reuse, R3, R9 ;  /* 0x0000000317097224 */ /* 0x040fe200078e0209 */
[----:B------:R-:W-:Y:S01]  /*2bc0*/  IADD3 R3, R26, 0xa4, RZ ;  /* 0x000000a41a037810 */ /* 0x000fe20007ffe0ff */
[--C-:B------:R-:W-:Y:S01]  /*2bd0*/  @!P6 IMAD.IADD R10, R10, 0x1, -R23.reuse ;  /* 0x000000010a0ae824 */ /* 0x100fe200078e0a17 */
[C---:B------:R-:W-:Y:S01]  /*2be0*/  ISETP.GT.U32.AND P6, PT, R23.reuse, R0, PT ;  /* 0x000000001700720c */ /* 0x040fe20003fc4070 */
[----:B------:R-:W-:Y:S01]  /*2bf0*/  @!P2 IMAD.IADD R6, R6, 0x1, -R23 ;  /* 0x000000010606a824 */ /* 0x000fe200078e0a17 */
[----:B------:R-:W-:Y:S01]  /*2c00*/  ISETP.GT.U32.AND P4, PT, R23, R9, PT ;  /* 0x000000091700720c */ /* 0x000fe20003f84070 */
[----:B------:R-:W-:Y:S01]  /*2c10*/  @!P5 IMAD.MOV R11, RZ, RZ, -R11 ;  /* 0x000000ffff0bd224 */ /* 0x000fe200078e0a0b */
[----:B------:R-:W-:Y:S01]  /*2c20*/  ISETP.GE.AND P2, PT, R2, RZ, PT ;  /* 0x000000ff0200720c */ /* 0x000fe20003f46270 */
[----:B------:R-:W-:Y:S01]  /*2c30*/  IMAD.HI.U32 R12, R25, R8, RZ ;  /* 0x00000008190c7227 */ /* 0x000fe200078e00ff */
[----:B------:R-:W-:-:S02]  /*2c40*/  IADD3 R2, R26, 0xa6, RZ ;  /* 0x000000a61a027810 */ /* 0x000fc40007ffe0ff */
[----:B------:R-:W-:Y:S01]  /*2c50*/  ISETP.GE.AND P5, PT, R4, RZ, PT ;  /* 0x000000ff0400720c */ /* 0x000fe20003fa6270 */
[----:B------:R-:W-:Y:S01]  /*2c60*/  IMAD.MOV.U32 R13, RZ, RZ, R10 ;  /* 0x000000ffff0d7224 */ /* 0x000fe200078e000a */
[----:B------:R-:W-:Y:S01]  /*2c70*/  IABS R4, R2 ;  /* 0x0000000200047213 */ /* 0x000fe20000000000 */
[----:B------:R-:W-:Y:S01]  /*2c80*/  IMAD.MOV R12, RZ, RZ, -R12 ;  /* 0x000000ffff0c7224 */ /* 0x000fe200078e0a0c */
[----:B------:R0:W-:Y:S01]  /*2c90*/  STL [R1+0x168], R11 ;  /* 0x0001680b01007387 */ /* 0x0001e20000100800 */
[--C-:B------:R-:W-:Y:S01]  /*2ca0*/  @!P6 IMAD.IADD R0, R0, 0x1, -R23.reuse ;  /* 0x000000010000e824 */ /* 0x100fe200078e0a17 */
[----:B------:R-:W-:Y:S01]  /*2cb0*/  ISETP.GE.AND P6, PT, R5, RZ, PT ;  /* 0x000000ff0500720c */ /* 0x000fe20003fc6270 */
[----:B------:R-:W-:Y:S02]  /*2cc0*/  @!P4 IMAD.IADD R9, R9, 0x1, -R23 ;  /* 0x000000010909c824 */ /* 0x000fe400078e0a17 */
[----:B------:R-:W-:Y:S01]  /*2cd0*/  @!P3 IMAD.MOV R13, RZ, RZ, -R13 ;  /* 0x000000ffff0db224 */ /* 0x000fe200078e0a0d */
[----:B------:R-:W-:Y:S01]  /*2ce0*/  ISETP.GT.U32.AND P3, PT, R23, R0, PT ;  /* 0x000000001700720c */ /* 0x000fe20003f64070 */
[----:B------:R-:W-:Y:S01]  /*2cf0*/  IMAD.HI.U32 R5, R25, R4, RZ ;  /* 0x0000000419057227 */ /* 0x000fe200078e00ff */
[----:B------:R-:W-:-:S02]  /*2d00*/  ISETP.GT.U32.AND P4, PT, R23, R9, PT ;  /* 0x000000091700720c */ /* 0x000fc40003f84070 */
[----:B0-----:R-:W-:Y:S01]  /*2d10*/  IABS R11, R3 ;  /* 0x00000003000b7213 */ /* 0x001fe20000000000 */
[C---:B------:R-:W-:Y:S01]  /*2d20*/  IMAD R8, R23.reuse, R12, R8 ;  /* 0x0000000c17087224 */ /* 0x040fe200078e0208 */
[----:B------:R-:W-:Y:S01]  /*2d30*/  STL [R1+0x164], R13 ;  /* 0x0001640d01007387 */ /* 0x000fe20000100800 */
[----:B------:R-:W-:Y:S02]  /*2d40*/  IMAD.MOV.U32 R10, RZ, RZ, R6 ;  /* 0x000000ffff0a7224 */ /* 0x000fe400078e0006 */
[----:B------:R-:W-:Y:S02]  /*2d50*/  IMAD.MOV R5, RZ, RZ, -R5 ;  /* 0x000000ffff057224 */ /* 0x000fe400078e0a05 */
[----:B------:R-:W-:Y:S01]  /*2d60*/  @!P0 IMAD.MOV R10, RZ, RZ, -R10 ;  /* 0x000000ffff0a8224 */ /* 0x000fe200078e0a0a */
[C---:B------:R-:W-:Y:S01]  /*2d70*/  ISETP.GT.U32.AND P0, PT, R23.reuse, R8, PT ;  /* 0x000000081700720c */ /* 0x040fe20003f04070 */
[----:B------:R-:W-:Y:S02]  /*2d80*/  IMAD R4, R23, R5, R4 ;  /* 0x0000000517047224 */ /* 0x000fe400078e0204 */
[----:B------:R-:W-:Y:S01]  /*2d90*/  IMAD.HI.U32 R6, R25, R11, RZ ;  /* 0x0000000b19067227 */ /* 0x000fe200078e00ff */
[----:B------:R0:W-:Y:S03]  /*2da0*/  STL [R1+0x140], R10 ;  /* 0x0001400a01007387 */ /* 0x0001e60000100800 */
[----:B------:R-:W-:Y:S01]  /*2db0*/  @!P4 IMAD.IADD R9, R9, 0x1, -R23 ;  /* 0x000000010909c824 */ /* 0x000fe200078e0a17 */
[----:B------:R-:W-:Y:S01]  /*2dc0*/  ISETP.GT.U32.AND P4, PT, R23, R4, PT ;  /* 0x000000041700720c */ /* 0x000fe20003f84070 */
[----:B------:R-:W-:-:S02]  /*2dd0*/  IMAD.MOV R6, RZ, RZ, -R6 ;  /* 0x000000ffff067224 */ /* 0x000fc400078e0a06 */
[----:B------:R-:W-:Y:S01]  /*2de0*/  @!P3 IMAD.IADD R0, R0, 0x1, -R23 ;  /* 0x000000010000b824 */ /* 0x000fe200078e0a17 */
[----:B------:R-:W-:Y:S01]  /*2df0*/  ISETP.GE.AND P3, PT, R3, RZ, PT ;  /* 0x000000ff0300720c */ /* 0x000fe20003f66270 */
[C---:B------:R-:W-:Y:S01]  /*2e00*/  IMAD R11, R23.reuse, R6, R11 ;  /* 0x00000006170b7224 */ /* 0x040fe200078e020b */
[----:B------:R-:W-:Y:S01]  /*2e10*/  IADD3 R6, R26, 0xa0, RZ ;  /* 0x000000a01a067810 */ /* 0x000fe20007ffe0ff */
[----:B------:R-:W-:Y:S02]  /*2e20*/  IMAD.MOV.U32 R12, RZ, RZ, R0 ;  /* 0x000000ffff0c7224 */ /* 0x000fe400078e0000 */
[----:B------:R-:W-:Y:S01]  /*2e30*/  @!P0 IMAD.IADD R8, R8, 0x1, -R23 ;  /* 0x0000000108088824 */ /* 0x000fe200078e0a17 */
[----:B------:R-:W-:Y:S01]  /*2e40*/  IABS R5, R6 ;  /* 0x0000000600057213 */ /* 0x000fe20000000000 */
[----:B------:R-:W-:Y:S01]  /*2e50*/  @!P5 IMAD.MOV R12, RZ, RZ, -R12 ;  /* 0x000000ffff0cd224 */ /* 0x000fe200078e0a0c */
[C---:B------:R-:W-:Y:S01]  /*2e60*/  ISETP.GT.U32.AND P5, PT, R23.reuse, R11, PT ;  /* 0x0000000b1700720c */ /* 0x040fe20003fa4070 */
[----:B------:R-:W-:Y:S01]  /*2e70*/  @!P1 IMAD.MOV R7, RZ, RZ, -R7 ;  /* 0x000000ffff079224 */ /* 0x000fe200078e0a07 */
[----:B------:R-:W-:Y:S01]  /*2e80*/  ISETP.GT.U32.AND P0, PT, R23, R8, PT ;  /* 0x000000081700720c */ /* 0x000fe20003f04070 */
[----:B------:R-:W-:Y:S01]  /*2e90*/  @!P4 IMAD.IADD R4, R4, 0x1, -R23 ;  /* 0x000000010404c824 */ /* 0x000fe200078e0a17 */
[----:B------:R-:W-:Y:S01]  /*2ea0*/  ISETP.GE.AND P1, PT, R2, RZ, PT ;  /* 0x000000ff0200720c */ /* 0x000fe20003f26270 */
[----:B0-----:R-:W-:Y:S01]  /*2eb0*/  IMAD.MOV.U32 R10, RZ, RZ, R9 ;  /* 0x000000ffff0a7224 */ /* 0x001fe200078e0009 */
[----:B------:R0:W-:Y:S01]  /*2ec0*/  STL [R1+0x144], R7 ;  /* 0x0001440701007387 */ /* 0x0001e20000100800 */
[----:B------:R-:W-:-:S02]  /*2ed0*/  IADD3 R2, R26, 0x9e, RZ ;  /* 0x0000009e1a027810 */ /* 0x000fc40007ffe0ff */
[----:B------:R-:W-:Y:S01]  /*2ee0*/  ISETP.GT.U32.AND P4, PT, R23, R4, PT ;  /* 0x000000041700720c */ /* 0x000fe20003f84070 */
[----:B------:R-:W-:Y:S01]  /*2ef0*/  @!P2 IMAD.MOV R10, RZ, RZ, -R10 ;  /* 0x000000ffff0aa224 */ /* 0x000fe200078e0a0a */
[----:B------:R-:W-:Y:S01]  /*2f00*/  STL [R1+0x158], R12 ;  /* 0x0001580c01007387 */ /* 0x000fe20000100800 */
[----:B------:R-:W-:Y:S01]  /*2f10*/  IABS R0, R2 ;  /* 0x0000000200007213 */ /* 0x000fe20000000000 */
[--C-:B------:R-:W-:Y:S02]  /*2f20*/  @!P5 IMAD.IADD R11, R11, 0x1, -R23.reuse ;  /* 0x000000010b0bd824 */ /* 0x100fe400078e0a17 */
[----:B------:R-:W-:Y:S01]  /*2f30*/  @!P0 IMAD.IADD R8, R8, 0x1, -R23 ;  /* 0x0000000108088824 */ /* 0x000fe200078e0a17 */
[----:B0-----:R-:W-:Y:S01]  /*2f40*/  IADD3 R7, R26, 0xa2, RZ ;  /* 0x000000a21a077810 */ /* 0x001fe20007ffe0ff */
[----:B------:R0:W-:Y:S01]  /*2f50*/  STL [R1+0x154], R10 ;  /* 0x0001540a01007387 */ /* 0x0001e20000100800 */
[----:B------:R-:W-:Y:S01]  /*2f60*/  ISETP.GE.AND P0, PT, R6, RZ, PT ;  /* 0x000000ff0600720c */ /* 0x000fe20003f06270 */
[----:B------:R-:W-:Y:S01]  /*2f70*/  IMAD.HI.U32 R6, R25, R5, RZ ;  /* 0x0000000519067227 */ /* 0x000fe200078e00ff */
[----:B------:R-:W-:-:S02]  /*2f80*/  IABS R3, R7 ;  /* 0x0000000700037213 */ /* 0x000fc40000000000 */
[----:B------:R-:W-:Y:S01]  /*2f90*/  ISETP.GT.U32.AND P5, PT, R23, R11, PT ;  /* 0x0000000b1700720c */ /* 0x000fe20003fa4070 */
[----:B------:R-:W-:Y:S01]  /*2fa0*/  IMAD.MOV R6, RZ, RZ, -R6 ;  /* 0x000000ffff067224 */ /* 0x000fe200078e0a06 */
[----:B------:R-:W-:Y:S01]  /*2fb0*/  ISETP.GE.AND P2, PT, R7, RZ, PT ;  /* 0x000000ff0700720c */ /* 0x000fe20003f46270 */
[----:B------:R-:W-:-:S04]  /*2fc0*/  IMAD.HI.U32 R9, R25, R3, RZ ;  /* 0x0000000319097227 */ /* 0x000fc800078e00ff */
[----:B0-----:R-:W-:Y:S02]  /*2fd0*/  IMAD.MOV.U32 R10, RZ, RZ, R8 ;  /* 0x000000ffff0a7224 */ /* 0x001fe400078e0008 */
[----:B------:R-:W-:Y:S02]  /*2fe0*/  IMAD.MOV R9, RZ, RZ, -R9 ;  /* 0x000000ffff097224 */ /* 0x000fe400078e0a09 */
[----:B------:R-:W-:Y:S02]  /*2ff0*/  @!P4 IMAD.IADD R4, R4, 0x1, -R23 ;  /* 0x000000010404c824 */ /* 0x000fe400078e0a17 */
[----:B------:R-:W-:Y:S01]  /*3000*/  @!P6 IMAD.MOV R10, RZ, RZ, -R10 ;  /* 0x000000ffff0ae224 */ /* 0x000fe200078e0a0a */
[----:B------:R-:W-:Y:S01]  /*3010*/  ISETP.GE.AND P6, PT, R2, RZ, PT ;  /* 0x000000ff0200720c */ /* 0x000fe20003fc6270 */
[C---:B------:R-:W-:Y:S02]  /*3020*/  IMAD R3, R23.reuse, R9, R3 ;  /* 0x0000000917037224 */ /* 0x040fe400078e0203 */
[C---:B------:R-:W-:Y:S01]  /*3030*/  IMAD R2, R23.reuse, R6, R5 ;  /* 0x0000000617027224 */ /* 0x040fe200078e0205 */
[----:B------:R0:W-:Y:S01]  /*3040*/  STL [R1+0x14c], R10 ;  /* 0x00014c0a01007387 */ /* 0x0001e20000100800 */
[----:B------:R-:W-:Y:S01]  /*3050*/  IMAD.MOV.U32 R8, RZ, RZ, R4 ;  /* 0x000000ffff087224 */ /* 0x000fe200078e0004 */
[----:B------:R-:W-:Y:S01]  /*3060*/  ISETP.GT.U32.AND P4, PT, R23, R3, PT ;  /* 0x000000031700720c */ /* 0x000fe20003f84070 */
[----:B------:R-:W-:Y:S01]  /*3070*/  IMAD.HI.U32 R7, R25, R0, RZ ;  /* 0x0000000019077227 */ /* 0x000fe200078e00ff */
[----:B------:R-:W-:-:S02]  /*3080*/  IADD3 R4, R26, 0x9a, RZ ;  /* 0x0000009a1a047810 */ /* 0x000fc40007ffe0ff */
[C---:B------:R-:W-:Y:S01]  /*3090*/  IADD3 R6, R26.reuse, 0x96, RZ ;  /* 0x000000961a067810 */ /* 0x040fe20007ffe0ff */
[----:B------:R-:W-:Y:S01]  /*30a0*/  @!P1 IMAD.MOV R8, RZ, RZ, -R8 ;  /* 0x000000ffff089224 */ /* 0x000fe200078e0a08 */
[----:B------:R-:W-:Y:S01]  /*30b0*/  ISETP.GT.U32.AND P1, PT, R23, R2, PT ;  /* 0x000000021700720c */ /* 0x000fe20003f24070 */
[----:B------:R-:W-:Y:S01]  /*30c0*/  IMAD.MOV R7, RZ, RZ, -R7 ;  /* 0x000000ffff077224 */ /* 0x000fe200078e0a07 */
[----:B0-----:R-:W-:Y:S01]  /*30d0*/  IABS R10, R6 ;  /* 0x00000006000a7213 */ /* 0x001fe20000000000 */
[----:B------:R-:W-:Y:S01]  /*30e0*/  @!P5 IMAD.IADD R11, R11, 0x1, -R23 ;  /* 0x000000010b0bd824 */ /* 0x000fe200078e0a17 */
[----:B------:R0:W-:Y:S01]  /*30f0*/  STL [R1+0x150], R8 ;  /* 0x0001500801007387 */ /* 0x0001e20000100800 */
[----:B------:R-:W-:Y:S01]  /*3100*/  IMAD R0, R23, R7, R0 ;  /* 0x0000000717007224 */ /* 0x000fe200078e0200 */
[C---:B------:R-:W-:Y:S01]  /*3110*/  IADD3 R7, R26.reuse, 0x9c, RZ ;  /* 0x0000009c1a077810 */ /* 0x040fe20007ffe0ff */
[----:B------:R-:W-:Y:S01]  /*3120*/  IMAD.MOV.U32 R13, RZ, RZ, R11 ;  /* 0x000000ffff0d7224 */ /* 0x000fe200078e000b */
[----:B------:R-:W-:Y:S01]  /*3130*/  IADD3 R5, R26, 0x98, RZ ;  /* 0x000000981a057810 */ /* 0x000fe20007ffe0ff */
[----:B------:R-:W-:Y:S01]  /*3140*/  @!P4 IMAD.IADD R3, R3, 0x1, -R23 ;  /* 0x000000010303c824 */ /* 0x000fe200078e0a17 */
[----:B------:R-:W-:Y:S01]  /*3150*/  ISETP.GE.AND P5, PT, R7, RZ, PT ;  /* 0x000000ff0700720c */ /* 0x000fe20003fa6270 */
[----:B------:R-:W-:Y:S01]  /*3160*/  @!P3 IMAD.MOV R13, RZ, RZ, -R13 ;  /* 0x000000ffff0db224 */ /* 0x000fe200078e0a0d */
[C---:B------:R-:W-:Y:S01]  /*3170*/  ISETP.GT.U32.AND P3, PT, R23.reuse, R0, PT ;  /* 0x000000001700720c */ /* 0x040fe20003f64070 */
[----:B------:R-:W-:Y:S01]  /*3180*/  @!P1 IMAD.IADD R2, R2, 0x1, -R23 ;  /* 0x0000000102029824 */ /* 0x000fe200078e0a17 */
[----:B------:R-:W-:-:S02]  /*3190*/  ISETP.GT.U32.AND P4, PT, R23, R3, PT ;  /* 0x000000031700720c */ /* 0x000fc40003f84070 */
[----:B------:R-:W-:Y:S01]  /*31a0*/  IABS R7, R7 ;  /* 0x0000000700077213 */ /* 0x000fe20000000000 */
[----:B------:R1:W-:Y:S01]  /*31b0*/  STL [R1+0x148], R13 ;  /* 0x0001480d01007387 */ /* 0x0003e20000100800 */
[----:B------:R-:W-:Y:S02]  /*31c0*/  ISETP.GT.U32.AND P1, PT, R23, R2, PT ;  /* 0x000000021700720c */ /* 0x000fe40003f24070 */
[----:B0-----:R-:W-:Y:S01]  /*31d0*/  IABS R8, R4 ;  /* 0x0000000400087213 */ /* 0x001fe20000000000 */
[----:B------:R-:W-:Y:S01]  /*31e0*/  IMAD.HI.U32 R11, R25, R7, RZ ;  /* 0x00000007190b7227 */ /* 0x000fe200078e00ff */
[----:B------:R-:W-:-:S03]  /*31f0*/  IABS R9, R5 ;  /* 0x0000000500097213 */ /* 0x000fc60000000000 */
[----:B------:R-:W-:Y:S02]  /*3200*/  @!P3 IMAD.IADD R0, R0, 0x1, -R23 ;  /* 0x000000010000b824 */ /* 0x000fe400078e0a17 */
[----:B------:R-:W-:Y:S02]  /*3210*/  IMAD.MOV R11, RZ, RZ, -R11 ;  /* 0x000000ffff0b7224 */ /* 0x000fe400078e0a0b */
[----:B------:R-:W-:Y:S01]  /*3220*/  IMAD.HI.U32 R12, R25, R8, RZ ;  /* 0x00000008190c7227 */ /* 0x000fe200078e00ff */
[----:B------:R-:W-:-:S03]  /*3230*/  ISETP.GT.U32.AND P3, PT, R23, R0, PT ;  /* 0x000000001700720c */ /* 0x000fc60003f64070 */
[----:B------:R-:W-:Y:S01]  /*3240*/  @!P4 IMAD.IADD R3, R3, 0x1, -R23 ;  /* 0x000000010303c824 */ /* 0x000fe200078e0a17 */
[----:B------:R-:W-:Y:S01]  /*3250*/  ISETP.GE.AND P4, PT, R4, RZ, PT ;  /* 0x000000ff0400720c */ /* 0x000fe20003f86270 */
[C---:B------:R-:W-:Y:S02]  /*3260*/  IMAD R7, R23.reuse, R11, R7 ;  /* 0x0000000b17077224 */ /* 0x040fe400078e0207 */
[----:B------:R-:W-:Y:S02]  /*3270*/  @!P1 IMAD.IADD R2, R2, 0x1, -R23 ;  /* 0x0000000102029824 */ /* 0x000fe400078e0a17 */
[----:B------:R-:W-:Y:S01]  /*3280*/  IMAD.MOV R12, RZ, RZ, -R12 ;  /* 0x000000ffff0c7224 */ /* 0x000fe200078e0a0c */
[C---:B------:R-:W-:Y:S01]  /*3290*/  ISETP.GT.U32.AND P1, PT, R23.reuse, R7, PT ;  /* 0x000000071700720c */ /* 0x040fe20003f24070 */
[----:B------:R-:W-:Y:S02]  /*32a0*/  IMAD.MOV.U32 R15, RZ, RZ, R3 ;  /* 0x000000ffff0f7224 */ /* 0x000fe400078e0003 */
[----:B------:R-:W-:Y:S01]  /*32b0*/  IMAD.MOV.U32 R14, RZ, RZ, R2 ;  /* 0x000000ffff0e7224 */ /* 0x000fe200078e0002 */
[----:B------:R-:W-:Y:S01]  /*32c0*/  IADD3 R2, R26, 0x94, RZ ;  /* 0x000000941a027810 */ /* 0x000fe20007ffe0ff */
[----:B------:R-:W-:-:S02]  /*32d0*/  IMAD R8, R23, R12, R8 ;  /* 0x0000000c17087224 */ /* 0x000fc400078e0208 */
[----:B------:R-:W-:-:S04]  /*32e0*/  IMAD.HI.U32 R4, R25, R10, RZ ;  /* 0x0000000a19047227 */ /* 0x000fc800078e00ff */
[----:B------:R-:W-:Y:S01]  /*32f0*/  @!P2 IMAD.MOV R15, RZ, RZ, -R15 ;  /* 0x000000ffff0fa224 */ /* 0x000fe200078e0a0f */
[----:B------:R-:W-:Y:S01]  /*3300*/  ISETP.GT.U32.AND P2, PT, R23, R8, PT ;  /* 0x000000081700720c */ /* 0x000fe20003f44070 */
[----:B------:R-:W-:Y:S01]  /*3310*/  @!P0 IMAD.MOV R14, RZ, RZ, -R14 ;  /* 0x000000ffff0e8224 */ /* 0x000fe200078e0a0e */
[----:B------:R-:W-:Y:S01]  /*3320*/  ISETP.GE.AND P0, PT, R5, RZ, PT ;  /* 0x000000ff0500720c */ /* 0x000fe20003f06270 */
[----:B------:R-:W-:Y:S01]  /*3330*/  IMAD.MOV R4, RZ, RZ, -R4 ;  /* 0x000000ffff047224 */ /* 0x000fe200078e0a04 */
[----:B------:R0:W-:Y:S01]  /*3340*/  STL [R1+0x13c], R15 ;  /* 0x00013c0f01007387 */ /* 0x0001e20000100800 */
[----:B------:R-:W-:Y:S01]  /*3350*/  @!P3 IMAD.IADD R0, R0, 0x1, -R23 ;  /* 0x000000010000b824 */ /* 0x000fe200078e0a17 */
[C---:B------:R-:W-:Y:S01]  /*3360*/  IADD3 R5, R26.reuse, 0x90, RZ ;  /* 0x000000901a057810 */ /* 0x040fe20007ffe0ff */
[----:B------:R-:W-:Y:S01]  /*3370*/  IMAD R10, R23, R4, R10 ;  /* 0x00000004170a7224 */ /* 0x000fe200078e020a */
[----:B------:R2:W-:Y:S01]  /*3380*/  STL [R1+0x138], R14 ;  /* 0x0001380e01007387 */ /* 0x0005e20000100800 */
[----:B-1----:R-:W-:Y:S01]  /*3390*/  IMAD.HI.U32 R13, R25, R9, RZ ;  /* 0x00000009190d7227 */ /* 0x002fe200078e00ff */
[----:B------:R-:W-:-:S03]  /*33a0*/  IADD3 R4, R26, 0x92, RZ ;  /* 0x000000921a047810 */ /* 0x000fc60007ffe0ff */
[----:B------:R-:W-:Y:S01]  /*33b0*/  @!P1 IMAD.IADD R7, R7, 0x1, -R23 ;  /* 0x0000000107079824 */ /* 0x000fe200078e0a17 */
[----:B------:R-:W-:Y:S01]  /*33c0*/  IABS R11, R4 ;  /* 0x00000004000b7213 */ /* 0x000fe20000000000 */
[----:B------:R-:W-:Y:S01]  /*33d0*/  IMAD.MOV R13, RZ, RZ, -R13 ;  /* 0x000000ffff0d7224 */ /* 0x000fe200078e0a0d */
[----:B0-----:R-:W-:Y:S01]  /*33e0*/  IADD3 R15, R26, 0x82, RZ ;  /* 0x000000821a0f7810 */ /* 0x001fe20007ffe0ff */
[----:B------:R-:W-:Y:S01]  /*33f0*/  @!P2 IMAD.IADD R8, R8, 0x1, -R23 ;  /* 0x000000010808a824 */ /* 0x000fe200078e0a17 */
[C---:B------:R-:W-:Y:S01]  /*3400*/  ISETP.GT.U32.AND P1, PT, R23.reuse, R7, PT ;  /* 0x000000071700720c */ /* 0x040fe20003f24070 */
[----:B--2---:R-:W-:Y:S01]  /*3410*/  IMAD.MOV.U32 R14, RZ, RZ, R0 ;  /* 0x000000ffff0e7224 */ /* 0x004fe200078e0000 */
[----:B------:R-:W-:Y:S01]  /*3420*/  IABS R0, R5 ;  /* 0x0000000500007213 */ /* 0x000fe20000000000 */
[C---:B------:R-:W-:Y:S01]  /*3430*/  IMAD R3, R23.reuse, R13, R9 ;  /* 0x0000000d17037224 */ /* 0x040fe200078e0209 */
[----:B------:R-:W-:Y:S01]  /*3440*/  IABS R9, R2 ;  /* 0x0000000200097213 */ /* 0x000fe20000000000 */
[----:B------:R-:W-:Y:S01]  /*3450*/  @!P6 IMAD.MOV R14, RZ, RZ, -R14 ;  /* 0x000000ffff0ee224 */ /* 0x000fe200078e0a0e */
[----:B------:R-:W-:-:S02]  /*3460*/  ISETP.GT.U32.AND P6, PT, R23, R10, PT ;  /* 0x0000000a1700720c */ /* 0x000fc40003fc4070 */
[----:B------:R-:W-:Y:S01]  /*3470*/  ISETP.GT.U32.AND P3, PT, R23, R3, PT ;  /* 0x000000031700720c */ /* 0x000fe20003f64070 */
[----:B------:R-:W-:Y:S01]  /*3480*/  IMAD.HI.U32 R12, R25, R9, RZ ;  /* 0x00000009190c7227 */ /* 0x000fe200078e00ff */
[----:B------:R-:W-:Y:S01]  /*3490*/  ISETP.GT.U32.AND P2, PT, R23, R8, PT ;  /* 0x000000081700720c */ /* 0x000fe20003f44070 */
[----:B------:R0:W-:Y:S01]  /*34a0*/  STL [R1+0x134], R14 ;  /* 0x0001340e01007387 */ /* 0x0001e20000100800 */
[----:B------:R-:W-:Y:S01]  /*34b0*/  IABS R16, R15 ;  /* 0x0000000f00107213 */ /* 0x000fe20000000000 */
[----:B------:R-:W-:Y:S01]  /*34c0*/  @!P1 IMAD.IADD R7, R7, 0x1, -R23 ;  /* 0x0000000107079824 */ /* 0x000fe200078e0a17 */
[----:B------:R-:W-:Y:S01]  /*34d0*/  ISETP.GE.AND P1, PT, R6, RZ, PT ;  /* 0x000000ff0600720c */ /* 0x000fe20003f26270 */
[----:B------:R-:W-:Y:S02]  /*34e0*/  IMAD.MOV R12, RZ, RZ, -R12 ;  /* 0x000000ffff0c7224 */ /* 0x000fe400078e0a0c */
[----:B------:R-:W-:-:S04]  /*34f0*/  IMAD.HI.U32 R6, R25, R11, RZ ;  /* 0x0000000b19067227 */ /* 0x000fc800078e00ff */
[--C-:B------:R-:W-:Y:S02]  /*3500*/  @!P6 IMAD.IADD R10, R10, 0x1, -R23.reuse ;  /* 0x000000010a0ae824 */ /* 0x100fe400078e0a17 */
[----:B------:R-:W-:Y:S02]  /*3510*/  @!P3 IMAD.IADD R3, R3, 0x1, -R23 ;  /* 0x000000010303b824 */ /* 0x000fe400078e0a17 */
[C---:B------:R-:W-:Y:S01]  /*3520*/  IMAD R9, R23.reuse, R12, R9 ;  /* 0x0000000c17097224 */ /* 0x040fe200078e0209 */
[C---:B------:R-:W-:Y:S01]  /*3530*/  ISETP.GT.U32.AND P6, PT, R23.reuse, R10, PT ;  /* 0x0000000a1700720c */ /* 0x040fe20003fc4070 */
[----:B------:R-:W-:Y:S01]  /*3540*/  @!P2 IMAD.IADD R8, R8, 0x1, -R23 ;  /* 0x000000010808a824 */ /* 0x000fe200078e0a17 */
[C---:B------:R-:W-:Y:S01]  /*3550*/  ISETP.GT.U32.AND P3, PT, R23.reuse, R3, PT ;  /* 0x000000031700720c */ /* 0x040fe20003f64070 */
[----:B------:R-:W-:Y:S01]  /*3560*/  IMAD.MOV R6, RZ, RZ, -R6 ;  /* 0x000000ffff067224 */ /* 0x000fe200078e0a06 */
[----:B------:R-:W-:Y:S01]  /*3570*/  ISETP.GT.U32.AND P2, PT, R23, R9, PT ;  /* 0x000000091700720c */ /* 0x000fe20003f44070 */
[----:B------:R-:W-:-:S02]  /*3580*/  IMAD.MOV.U32 R13, RZ, RZ, R8 ;  /* 0x000000ffff0d7224 */ /* 0x000fc400078e0008 */
[----:B------:R-:W-:Y:S01]  /*3590*/  IMAD R8, R23, R6, R11 ;  /* 0x0000000617087224 */ /* 0x000fe200078e020b */
[----:B------:R-:W-:Y:S01]  /*35a0*/  IADD3 R6, R26, 0x88, RZ ;  /* 0x000000881a067810 */ /* 0x000fe20007ffe0ff */
[----:B0-----:R-:W-:Y:S02]  /*35b0*/  IMAD.MOV.U32 R14, RZ, RZ, R7 ;  /* 0x000000ffff0e7224 */ /* 0x001fe400078e0007 */
[----:B------:R-:W-:-:S04]  /*35c0*/  IMAD.HI.U32 R7, R25, R0, RZ ;  /* 0x0000000019077227 */ /* 0x000fc800078e00ff */
[----:B------:R-:W-:Y:S01]  /*35d0*/  @!P6 IMAD.IADD R10, R10, 0x1, -R23 ;  /* 0x000000010a0ae824 */ /* 0x000fe200078e0a17 */
[----:B------:R-:W-:Y:S01]  /*35e0*/  ISETP.GT.U32.AND P6, PT, R23, R8, PT ;  /* 0x000000081700720c */ /* 0x000fe20003fc4070 */
[----:B------:R-:W-:Y:S01]  /*35f0*/  @!P5 IMAD.MOV R14, RZ, RZ, -R14 ;  /* 0x000000ffff0ed224 */ /* 0x000fe200078e0a0e */
[----:B------:R-:W-:Y:S01]  /*3600*/  ISETP.GE.AND P5, PT, R2, RZ, PT ;  /* 0x000000ff0200720c */ /* 0x000fe20003fa6270 */
[----:B------:R-:W-:Y:S02]  /*3610*/  IMAD.MOV R7, RZ, RZ, -R7 ;  /* 0x000000ffff077224 */ /* 0x000fe400078e0a07 */
[----:B------:R-:W-:Y:S01]  /*3620*/  @!P4 IMAD.MOV R13, RZ, RZ, -R13 ;  /* 0x000000ffff0dc224 */ /* 0x000fe200078e0a0d */
[----:B------:R-:W-:Y:S01]  /*3630*/  STL [R1+0x130], R14 ;  /* 0x0001300e01007387 */ /* 0x000fe20000100800 */
[--C-:B------:R-:W-:Y:S01]  /*3640*/  @!P3 IMAD.IADD R3, R3, 0x1, -R23.reuse ;  /* 0x000000010303b824 */ /* 0x100fe200078e0a17 */
[----:B------:R-:W-:Y:S01]  /*3650*/  ISETP.GE.AND P3, PT, R5, RZ, PT ;  /* 0x000000ff0500720c */ /* 0x000fe20003f66270 */
[--C-:B------:R-:W-:Y:S01]  /*3660*/  @!P2 IMAD.IADD R9, R9, 0x1, -R23.reuse ;  /* 0x000000010909a824 */ /* 0x100fe200078e0a17 */
[----:B------:R0:W-:Y:S01]  /*3670*/  STL [R1+0x118], R13 ;  /* 0x0001180d01007387 */ /* 0x0001e20000100800 */
[C---:B------:R-:W-:Y:S01]  /*3680*/  IMAD R2, R23.reuse, R7, R0 ;  /* 0x0000000717027224 */ /* 0x040fe200078e0200 */
[----:B------:R-:W-:Y:S01]  /*3690*/  IADD3 R0, R26, 0x8e, RZ ;  /* 0x0000008e1a007810 */ /* 0x000fe20007ffe0ff */
[----:B------:R-:W-:Y:S01]  /*36a0*/  @!P6 IMAD.IADD R8, R8, 0x1, -R23 ;  /* 0x000000010808e824 */ /* 0x000fe200078e0a17 */
[----:B------:R-:W-:Y:S01]  /*36b0*/  ISETP.GT.U32.AND P2, PT, R23, R9, PT ;  /* 0x000000091700720c */ /* 0x000fe20003f44070 */
[----:B------:R-:W-:Y:S01]  /*36c0*/  IMAD.MOV.U32 R12, RZ, RZ, R10 ;  /* 0x000000ffff0c7224 */ /* 0x000fe200078e000a */
[----:B------:R-:W-:Y:S01]  /*36d0*/  IABS R5, R0 ;  /* 0x0000000000057213 */ /* 0x000fe20000000000 */
[----:B------:R-:W-:Y:S01]  /*36e0*/  IMAD.HI.U32 R19, R25, R16, RZ ;  /* 0x0000001019137227 */ /* 0x000fe200078e00ff */
[----:B------:R-:W-:-:S02]  /*36f0*/  ISETP.GT.U32.AND P6, PT, R23, R8, PT ;  /* 0x000000081700720c */ /* 0x000fc40003fc4070 */
[----:B------:R-:W-:Y:S01]  /*3700*/  ISETP.GE.AND P4, PT, R4, RZ, PT ;  /* 0x000000ff0400720c */ /* 0x000fe20003f86270 */
[----:B0-----:R-:W-:Y:S01]  /*3710*/  IMAD.MOV.U32 R13, RZ, RZ, R3 ;  /* 0x000000ffff0d7224 */ /* 0x001fe200078e0003 */
[----:B------:R-:W-:Y:S01]  /*3720*/  IADD3 R3, R26, 0x8c, RZ ;  /* 0x0000008c1a037810 */ /* 0x000fe20007ffe0ff */
[----:B------:R-:W-:-:S03]  /*3730*/  IMAD.HI.U32 R7, R25, R5, RZ ;  /* 0x0000000519077227 */ /* 0x000fc600078e00ff */
[----:B------:R-:W-:Y:S01]  /*3740*/  IABS R11, R3 ;  /* 0x00000003000b7213 */ /* 0x000fe20000000000 */
[----:B------:R-:W-:Y:S01]  /*3750*/  @!P1 IMAD.MOV R12, RZ, RZ, -R12 ;  /* 0x000000ffff0c9224 */ /* 0x000fe200078e0a0c */
[----:B------:R-:W-:Y:S01]  /*3760*/  ISETP.GE.AND P1, PT, R3, RZ, PT ;  /* 0x000000ff0300720c */ /* 0x000fe20003f26270 */
[----:B------:R-:W-:Y:S02]  /*3770*/  IMAD.MOV R7, RZ, RZ, -R7 ;  /* 0x000000ffff077224 */ /* 0x000fe400078e0a07 */
[----:B------:R-:W-:-:S04]  /*3780*/  IMAD.HI.U32 R3, R25, R11, RZ ;  /* 0x0000000b19037227 */ /* 0x000fc800078e00ff */
[----:B------:R-:W-:Y:S01]  /*3790*/  @!P0 IMAD.MOV R13, RZ, RZ, -R13 ;  /* 0x000000ffff0d8224 */ /* 0x000fe200078e0a0d */
[----:B------:R-:W-:Y:S01]  /*37a0*/  ISETP.GE.AND P0, PT, R0, RZ, PT ;  /* 0x000000ff0000720c */ /* 0x000fe20003f06270 */
[----:B------:R-:W-:Y:S01]  /*37b0*/  @!P2 IMAD.IADD R9, R9, 0x1, -R23 ;  /* 0x000000010909a824 */ /* 0x000fe200078e0a17 */
[----:B------:R-:W-:Y:S01]  /*37c0*/  IADD3 R0, R26, 0x8a, RZ ;  /* 0x0000008a1a007810 */ /* 0x000fe20007ffe0ff */
[----:B------:R-:W-:Y:S01]  /*37d0*/  IMAD.MOV R3, RZ, RZ, -R3 ;  /* 0x000000ffff037224 */ /* 0x000fe200078e0a03 */
[----:B------:R0:W-:Y:S01]  /*37e0*/  STL [R1+0x128], R13 ;  /* 0x0001280d01007387 */ /* 0x0001e20000100800 */
[C---:B------:R-:W-:Y:S01]  /*37f0*/  IMAD R5, R23.reuse, R7, R5 ;  /* 0x0000000717057224 */ /* 0x040fe200078e0205 */
[----:B------:R-:W-:Y:S01]  /*3800*/  IABS R4, R0 ;  /* 0x0000000000047213 */ /* 0x000fe20000000000 */
[C---:B------:R-:W-:Y:S01]  /*3810*/  IMAD R11, R23.reuse, R3, R11 ;  /* 0x00000003170b7224 */ /* 0x040fe200078e020b */
[----:B------:R1:W-:Y:S01]  /*3820*/  STL [R1+0x12c], R12 ;  /* 0x00012c0c01007387 */ /* 0x0003e20000100800 */
[----:B------:R-:W-:Y:S01]  /*3830*/  @!P6 IMAD.IADD R8, R8, 0x1, -R23 ;  /* 0x000000010808e824 */ /* 0x000fe200078e0a17 */
[----:B------:R-:W-:Y:S01]  /*3840*/  ISETP.GT.U32.AND P6, PT, R23, R5, PT ;  /* 0x000000051700720c */ /* 0x000fe20003fc4070 */
[----:B------:R-:W-:Y:S01]  /*3850*/  IMAD.HI.U32 R7, R25, R4, RZ ;  /* 0x0000000419077227 */ /* 0x000fe200078e00ff */
[----:B------:R-:W-:-:S03]  /*3860*/  ISETP.GT.U32.AND P2, PT, R23, R2, PT ;  /* 0x000000021700720c */ /* 0x000fc60003f44070 */
[----:B0-----:R-:W-:Y:S01]  /*3870*/  IMAD.MOV.U32 R13, RZ, RZ, R9 ;  /* 0x000000ffff0d7224 */ /* 0x001fe200078e0009 */
[----:B------:R-:W-:Y:S01]  /*3880*/  IADD3 R9, R26, 0x7e, RZ ;  /* 0x0000007e1a097810 */ /* 0x000fe20007ffe0ff */
[----:B------:R-:W-:Y:S01]  /*3890*/  IMAD.MOV.U32 R10, RZ, RZ, R8 ;  /* 0x000000ffff0a7224 */ /* 0x000fe200078e0008 */
[----:B-1----:R-:W-:Y:S01]  /*38a0*/  IABS R12, R6 ;  /* 0x00000006000c7213 */ /* 0x002fe20000000000 */
[----:B------:R-:W-:Y:S01]  /*38b0*/  @!P5 IMAD.MOV R13, RZ, RZ, -R13 ;  /* 0x000000ffff0dd224 */ /* 0x000fe200078e0a0d */
[----:B------:R-:W-:Y:S01]  /*38c0*/  ISETP.GT.U32.AND P5, PT, R23, R11, PT ;  /* 0x0000000b1700720c */ /* 0x000fe20003fa4070 */
[----:B------:R-:W-:Y:S01]  /*38d0*/  IMAD.MOV R7, RZ, RZ, -R7 ;  /* 0x000000ffff077224 */ /* 0x000fe200078e0a07 */
[----:B------:R-:W-:Y:S01]  /*38e0*/  IABS R8, R9 ;  /* 0x0000000900087213 */ /* 0x000fe20000000000 */
[----:B------:R-:W-:Y:S01]  /*38f0*/  @!P6 IMAD.IADD R5, R5, 0x1, -R23 ;  /* 0x000000010505e824 */ /* 0x000fe200078e0a17 */
[----:B------:R0:W-:Y:S01]  /*3900*/  STL [R1+0x11c], R13 ;  /* 0x00011c0d01007387 */ /* 0x0001e20000100800 */
[----:B------:R-:W-:-:S03]  /*3910*/  IMAD.HI.U32 R3, R25, R12, RZ ;  /* 0x0000000c19037227 */ /* 0x000fc600078e00ff */
[----:B------:R-:W-:Y:S01]  /*3920*/  ISETP.GT.U32.AND P6, PT, R23, R5, PT ;  /* 0x000000051700720c */ /* 0x000fe20003fc4070 */
[----:B------:R-:W-:Y:S02]  /*3930*/  IMAD.MOV R3, RZ, RZ, -R3 ;  /* 0x000000ffff037224 */ /* 0x000fe400078e0a03 */
[----:B------:R-:W-:Y:S01]  /*3940*/  @!P4 IMAD.MOV R10, RZ, RZ, -R10 ;  /* 0x000000ffff0ac224 */ /* 0x000fe200078e0a0a */
[----:B------:R-:W-:Y:S01]  /*3950*/  ISETP.GE.AND P4, PT, R0, RZ, PT ;  /* 0x000000ff0000720c */ /* 0x000fe20003f86270 */
[--C-:B------:R-:W-:Y:S01]  /*3960*/  @!P5 IMAD.IADD R11, R11, 0x1, -R23.reuse ;  /* 0x000000010b0bd824 */ /* 0x100fe200078e0a17 */
[C---:B0-----:R-:W-:Y:S01]  /*3970*/  IADD3 R13, R26.reuse, 0x86, RZ ;  /* 0x000000861a0d7810 */ /* 0x041fe20007ffe0ff */
[C---:B------:R-:W-:Y:S01]  /*3980*/  IMAD R12, R23.reuse, R3, R12 ;  /* 0x00000003170c7224 */ /* 0x040fe200078e020c */
[----:B------:R-:W-:Y:S01]  /*3990*/  IADD3 R3, R26, 0x84, RZ ;  /* 0x000000841a037810 */ /* 0x000fe20007ffe0ff */
[C---:B------:R-:W-:Y:S01]  /*39a0*/  IMAD R0, R23.reuse, R7, R4 ;  /* 0x0000000717007224 */ /* 0x040fe200078e0204 */
[----:B------:R-:W-:Y:S01]  /*39b0*/  ISETP.GT.U32.AND P5, PT, R23, R11, PT ;  /* 0x0000000b1700720c */ /* 0x000fe20003fa4070 */
[----:B------:R0:W-:Y:S01]  /*39c0*/  STL [R1+0x124], R10 ;  /* 0x0001240a01007387 */ /* 0x0001e20000100800 */
[----:B------:R-:W-:Y:S01]  /*39d0*/  IABS R7, R13 ;  /* 0x0000000d00077213 */ /* 0x000fe20000000000 */
[--C-:B------:R-:W-:Y:S01]  /*39e0*/  @!P6 IMAD.IADD R5, R5, 0x1, -R23.reuse ;  /* 0x000000010505e824 */ /* 0x100fe200078e0a17 */
[----:B------:R-:W-:Y:S01]  /*39f0*/  IABS R18, R3 ;  /* 0x0000000300127213 */ /* 0x000fe20000000000 */
[----:B------:R-:W-:Y:S01]  /*3a00*/  @!P2 IMAD.IADD R2, R2, 0x1, -R23 ;  /* 0x000000010202a824 */ /* 0x000fe200078e0a17 */
[----:B------:R-:W-:Y:S01]  /*3a10*/  ISETP.GT.U32.AND P6, PT, R23, R0, PT ;  /* 0x000000001700720c */ /* 0x000fe20003fc4070 */
[----:B------:R-:W-:Y:S01]  /*3a20*/  IMAD.MOV R19, RZ, RZ, -R19 ;  /* 0x000000ffff137224 */ /* 0x000fe200078e0a13 */
[----:B------:R-:W-:Y:S01]  /*3a30*/  IADD3 R4, R26, 0x80, RZ ;  /* 0x000000801a047810 */ /* 0x000fe20007ffe0ff */
[----:B------:R-:W-:Y:S01]  /*3a40*/  IMAD.HI.U32 R17, R25, R18, RZ ;  /* 0x0000001219117227 */ /* 0x000fe200078e00ff */
[----:B------:R-:W-:-:S03]  /*3a50*/  ISETP.GT.U32.AND P2, PT, R23, R2, PT ;  /* 0x000000021700720c */ /* 0x000fc60003f44070 */
[----:B0-----:R-:W-:-:S04]  /*3a60*/  IMAD.HI.U32 R10, R25, R7, RZ ;  /* 0x00000007190a7227 */ /* 0x001fc800078e00ff */
[----:B------:R-:W-:Y:S01]  /*3a70*/  @!P5 IMAD.IADD R11, R11, 0x1, -R23 ;  /* 0x000000010b0bd824 */ /* 0x000fe200078e0a17 */
[C---:B------:R-:W-:Y:S01]  /*3a80*/  ISETP.GT.U32.AND P5, PT, R23.reuse, R12, PT ;  /* 0x0000000c1700720c */ /* 0x040fe20003fa4070 */
[----:B------:R-:W-:Y:S02]  /*3a90*/  IMAD.MOV R10, RZ, RZ, -R10 ;  /* 0x000000ffff0a7224 */ /* 0x000fe400078e0a0a */
[----:B------:R-:W-:Y:S02]  /*3aa0*/  IMAD.MOV R17, RZ, RZ, -R17 ;  /* 0x000000ffff117224 */ /* 0x000fe400078e0a11 */
[C---:B------:R-:W-:Y:S02]  /*3ab0*/  IMAD R7, R23.reuse, R10, R7 ;  /* 0x0000000a17077224 */ /* 0x040fe400078e0207 */
[C---:B------:R-:W-:Y:S02]  /*3ac0*/  IMAD R17, R23.reuse, R17, R18 ;  /* 0x0000001117117224 */ /* 0x040fe400078e0212 */
[--C-:B------:R-:W-:Y:S01]  /*3ad0*/  @!P6 IMAD.IADD R0, R0, 0x1, -R23.reuse ;  /* 0x000000010000e824 */ /* 0x100fe200078e0a17 */
[C---:B------:R-:W-:Y:S01]  /*3ae0*/  ISETP.GT.U32.AND P6, PT, R23.reuse, R7, PT ;  /* 0x000000071700720c */ /* 0x040fe20003fc4070 */
[--C-:B------:R-:W-:Y:S01]  /*3af0*/  @!P2 IMAD.IADD R2, R2, 0x1, -R23.reuse ;  /* 0x000000010202a824 */ /* 0x100fe200078e0a17 */
[----:B------:R-:W-:Y:S01]  /*3b00*/  ISETP.GE.AND P2, PT, R6, RZ, PT ;  /* 0x000000ff0600720c */ /* 0x000fe20003f46270 */
[----:B------:R-:W-:Y:S01]  /*3b10*/  @!P5 IMAD.IADD R12, R12, 0x1, -R23 ;  /* 0x000000010c0cd824 */ /* 0x000fe200078e0a17 */
[----:B------:R-:W-:Y:S01]  /*3b20*/  ISETP.GT.U32.AND P5, PT, R23, R17, PT ;  /* 0x000000111700720c */ /* 0x000fe20003fa4070 */
[----:B------:R-:W-:Y:S01]  /*3b30*/  IMAD.MOV.U32 R20, RZ, RZ, R2 ;  /* 0x000000ffff147224 */ /* 0x000fe200078e0002 */
[----:B------:R-:W-:Y:S01]  /*3b40*/  IABS R6, R4 ;  /* 0x0000000400067213 */ /* 0x000fe20000000000 */
[----:B------:R-:W-:-:S02]  /*3b50*/  IMAD.MOV.U32 R18, RZ, RZ, R5 ;  /* 0x000000ffff127224 */ /* 0x000fc400078e0005 */
[----:B------:R-:W-:Y:S01]  /*3b60*/  @!P3 IMAD.MOV R20, RZ, RZ, -R20 ;  /* 0x000000ffff14b224 */ /* 0x000fe200078e0a14 */
[----:B------:R-:W-:Y:S01]  /*3b70*/  ISETP.GT.U32.AND P3, PT, R23, R12, PT ;  /* 0x0000000c1700720c */ /* 0x000fe20003f64070 */
[----:B------:R-:W-:-:S03]  /*3b80*/  IMAD.HI.U32 R14, R25, R6, RZ ;  /* 0x00000006190e7227 */ /* 0x000fc600078e00ff */
[----:B------:R-:W-:Y:S01]  /*3b90*/  STL [R1+0x110], R20 ;  /* 0x0001101401007387 */ /* 0x000fe20000100800 */
[--C-:B------:R-:W-:Y:S01]  /*3ba0*/  @!P6 IMAD.IADD R7, R7, 0x1, -R23.reuse ;  /* 0x000000010707e824 */ /* 0x100fe200078e0a17 */
[----:B------:R-:W-:Y:S01]  /*3bb0*/  ISETP.GT.U32.AND P6, PT, R23, R0, PT ;  /* 0x000000001700720c */ /* 0x000fe20003fc4070 */
[----:B------:R-:W-:Y:S02]  /*3bc0*/  @!P5 IMAD.IADD R17, R17, 0x1, -R23 ;  /* 0x000000011111d824 */ /* 0x000fe400078e0a17 */
[----:B------:R-:W-:Y:S01]  /*3bd0*/  IMAD.HI.U32 R10, R25, R8, RZ ;  /* 0x00000008190a7227 */ /* 0x000fe200078e00ff */
[----:B------:R-:W-:-:S03]  /*3be0*/  ISETP.GT.U32.AND P5, PT, R23, R7, PT ;  /* 0x000000071700720c */ /* 0x000fc60003fa4070 */
[----:B------:R-:W-:Y:S02]  /*3bf0*/  IMAD.MOV R14, RZ, RZ, -R14 ;  /* 0x000000ffff0e7224 */ /* 0x000fe400078e0a0e */
[C---:B------:R-:W-:Y:S02]  /*3c00*/  IMAD R16, R23.reuse, R19, R16 ;  /* 0x0000001317107224 */ /* 0x040fe400078e0210 */
[----:B------:R-:W-:Y:S01]  /*3c10*/  @!P0 IMAD.MOV R18, RZ, RZ, -R18 ;  /* 0x000000ffff128224 */ /* 0x000fe200078e0a12 */
[C---:B------:R-:W-:Y:S01]  /*3c20*/  ISETP.GT.U32.AND P0, PT, R23.reuse, R17, PT ;  /* 0x000000111700720c */ /* 0x040fe20003f04070 */
[----:B------:R-:W-:Y:S02]  /*3c30*/  IMAD.MOV R10, RZ, RZ, -R10 ;  /* 0x000000ffff0a7224 */ /* 0x000fe400078e0a0a */
[C---:B------:R-:W-:Y:S01]  /*3c40*/  IMAD R6, R23.reuse, R14, R6 ;  /* 0x0000000e17067224 */ /* 0x040fe200078e0206 */
[----:B------:R-:W-:Y:S01]  /*3c50*/  IADD3 R14, R26, 0x7c, RZ ;  /* 0x0000007c1a0e7810 */ /* 0x000fe20007ffe0ff */
[----:B------:R-:W-:Y:S01]  /*3c60*/  @!P1 IMAD.MOV R11, RZ, RZ, -R11 ;  /* 0x000000ffff0b9224 */ /* 0x000fe200078e0a0b */
[C---:B------:R-:W-:Y:S01]  /*3c70*/  ISETP.GT.U32.AND P1, PT, R23.reuse, R16, PT ;  /* 0x000000101700720c */ /* 0x040fe20003f24070 */
[C---:B------:R-:W-:Y:S01]  /*3c80*/  IMAD R8, R23.reuse, R10, R8 ;  /* 0x0000000a17087224 */ /* 0x040fe200078e0208 */
[----:B------:R-:W-:Y:S01]  /*3c90*/  IABS R2, R14 ;  /* 0x0000000e00027213 */ /* 0x000fe20000000000 */
[--C-:B------:R-:W-:Y:S01]  /*3ca0*/  @!P6 IMAD.IADD R0, R0, 0x1, -R23.reuse ;  /* 0x000000010000e824 */ /* 0x100fe200078e0a17 */
[----:B------:R-:W-:Y:S01]  /*3cb0*/  ISETP.GT.U32.AND P6, PT, R23, R6, PT ;  /* 0x000000061700720c */ /* 0x000fe20003fc4070 */
[----:B------:R-:W-:Y:S01]  /*3cc0*/  STL [R1+0x10c], R18 ;  /* 0x00010c1201007387 */ /* 0x000fe20000100800 */
[--C-:B------:R-:W-:Y:S01]  /*3cd0*/  @!P3 IMAD.IADD R12, R12, 0x1, -R23.reuse ;  /* 0x000000010c0cb824 */ /* 0x100fe200078e0a17 */
[----:B------:R-:W-:Y:S01]  /*3ce0*/  ISETP.GE.AND P3, PT, R13, RZ, PT ;  /* 0x000000ff0d00720c */ /* 0x000fe20003f66270 */
[--C-:B------:R-:W-:Y:S01]  /*3cf0*/  @!P5 IMAD.IADD R7, R7, 0x1, -R23.reuse ;  /* 0x000000010707d824 */ /* 0x100fe200078e0a17 */
[----:B------:R0:W-:Y:S01]  /*3d00*/  STL [R1+0x108], R11 ;  /* 0x0001080b01007387 */ /* 0x0001e20000100800 */
[----:B------:R-:W-:Y:S01]  /*3d10*/  ISETP.GT.U32.AND P5, PT, R23, R8, PT ;  /* 0x000000081700720c */ /* 0x000fe20003fa4070 */
[--C-:B------:R-:W-:Y:S01]  /*3d20*/  @!P0 IMAD.IADD R17, R17, 0x1, -R23.reuse ;  /* 0x0000000111118824 */ /* 0x100fe200078e0a17 */
[----:B------:R-:W-:Y:S01]  /*3d30*/  ISETP.GE.AND P0, PT, R3, RZ, PT ;  /* 0x000000ff0300720c */ /* 0x000fe20003f06270 */
[--C-:B------:R-:W-:Y:S01]  /*3d40*/  @!P1 IMAD.IADD R16, R16, 0x1, -R23.reuse ;  /* 0x0000000110109824 */ /* 0x100fe200078e0a17 */
[----:B------:R-:W-:Y:S01]  /*3d50*/  IADD3 R10, R26, 0x7a, RZ ;  /* 0x0000007a1a0a7810 */ /* 0x000fe20007ffe0ff */
[----:B------:R-:W-:Y:S01]  /*3d60*/  IMAD.MOV.U32 R19, RZ, RZ, R0 ;  /* 0x000000ffff137224 */ /* 0x000fe200078e0000 */
[----:B------:R-:W-:Y:S01]  /*3d70*/  ISETP.GE.AND P1, PT, R15, RZ, PT ;  /* 0x000000ff0f00720c */ /* 0x000fe20003f26270 */
[----:B------:R-:W-:Y:S01]  /*3d80*/  @!P6 IMAD.IADD R6, R6, 0x1, -R23 ;  /* 0x000000010606e824 */ /* 0x000fe200078e0a17 */
[----:B------:R-:W-:Y:S01]  /*3d90*/  IABS R5, R10 ;  /* 0x0000000a00057213 */ /* 0x000fe20000000000 */
[----:B0-----:R-:W-:Y:S01]  /*3da0*/  IMAD.HI.U32 R11, R25, R2, RZ ;  /* 0x00000002190b7227 */ /* 0x001fe200078e00ff */
[----:B------:R-:W-:-:S02]  /*3db0*/  ISETP.GE.AND P6, PT, R4, RZ, PT ;  /* 0x000000ff0400720c */ /* 0x000fc40003fc6270 */
[C---:B------:R-:W-:Y:S01]  /*3dc0*/  IADD3 R0, R26.reuse, 0x78, RZ ;  /* 0x000000781a007810 */ /* 0x040fe20007ffe0ff */
[----:B------:R-:W-:Y:S01]  /*3dd0*/  IMAD.MOV R11, RZ, RZ, -R11 ;  /* 0x000000ffff0b7224 */ /* 0x000fe200078e0a0b */
[----:B------:R-:W-:Y:S01]  /*3de0*/  IADD3 R3, R26, 0x76, RZ ;  /* 0x000000761a037810 */ /* 0x000fe20007ffe0ff */
[----:B------:R-:W-:Y:S01]  /*3df0*/  @!P4 IMAD.MOV R19, RZ, RZ, -R19 ;  /* 0x000000ffff13c224 */ /* 0x000fe200078e0a13 */
[C---:B------:R-:W-:Y:S01]  /*3e00*/  ISETP.GT.U32.AND P4, PT, R23.reuse, R16, PT ;  /* 0x000000101700720c */ /* 0x040fe20003f84070 */
[----:B------:R-:W-:Y:S02]  /*3e10*/  IMAD R2, R23, R11, R2 ;  /* 0x0000000b17027224 */ /* 0x000fe400078e0202 */
[----:B------:R-:W-:Y:S01]  /*3e20*/  IMAD.MOV.U32 R18, RZ, RZ, R12 ;  /* 0x000000ffff127224 */ /* 0x000fe200078e000c */
[----:B------:R-:W-:Y:S01]  /*3e30*/  STL [R1+0xfc], R19 ;  /* 0x0000fc1301007387 */ /* 0x000fe20000100800 */
[----:B------:R-:W-:Y:S02]  /*3e40*/  IMAD.MOV.U32 R4, RZ, RZ, R17 ;  /* 0x000000ffff047224 */ /* 0x000fe400078e0011 */
[----:B------:R-:W-:-:S02]  /*3e50*/  @!P5 IMAD.IADD R8, R8, 0x1, -R23 ;  /* 0x000000010808d824 */ /* 0x000fc400078e0a17 */
[----:B------:R-:W-:Y:S01]  /*3e60*/  @!P3 IMAD.MOV R7, RZ, RZ, -R7 ;  /* 0x000000ffff07b224 */ /* 0x000fe200078e0a07 */
[C---:B------:R-:W-:Y:S01]  /*3e70*/  ISETP.GT.U32.AND P3, PT, R23.reuse, R2, PT ;  /* 0x000000021700720c */ /* 0x040fe20003f64070 */
[----:B------:R-:W-:Y:S01]  /*3e80*/  @!P2 IMAD.MOV R18, RZ, RZ, -R18 ;  /* 0x000000ffff12a224 */ /* 0x000fe200078e0a12 */
[----:B------:R-:W-:Y:S01]  /*3e90*/  ISETP.GT.U32.AND P2, PT, R23, R6, PT ;  /* 0x000000061700720c */ /* 0x000fe20003f44070 */
[----:B------:R-:W-:Y:S01]  /*3ea0*/  IMAD.HI.U32 R13, R25, R5, RZ ;  /* 0x00000005190d7227 */ /* 0x000fe200078e00ff */
[----:B------:R-:W-:Y:S02]  /*3eb0*/  ISETP.GT.U32.AND P5, PT, R23, R8, PT ;  /* 0x000000081700720c */ /* 0x000fe40003fa4070 */
[----:B------:R-:W-:Y:S01]  /*3ec0*/  STL [R1+0xf8], R18 ;  /* 0x0000f81201007387 */ /* 0x000fe20000100800 */
[----:B------:R-:W-:Y:S01]  /*3ed0*/  @!P0 IMAD.MOV R4, RZ, RZ, -R4 ;  /* 0x000000ffff048224 */ /* 0x000fe200078e0a04 */
[----:B------:R-:W-:Y:S01]  /*3ee0*/  ISETP.GE.AND P0, PT, R9, RZ, PT ;  /* 0x000000ff0900720c */ /* 0x000fe20003f06270 */
[----:B------:R-:W-:Y:S01]  /*3ef0*/  IMAD.MOV R13, RZ, RZ, -R13 ;  /* 0x000000ffff0d7224 */ /* 0x000fe200078e0a0d */
[----:B------:R-:W-:Y:S01]  /*3f00*/  STL [R1+0xf4], R7 ;  /* 0x0000f40701007387 */ /* 0x000fe20000100800 */
[----:B------:R-:W-:Y:S01]  /*3f10*/  @!P4 IMAD.IADD R16, R16, 0x1, -R23 ;  /* 0x000000011010c824 */ /* 0x000fe200078e0a17 */
[----:B------:R-:W-:Y:S01]  /*3f20*/  IADD3 R9, R26, 0x6c, RZ ;  /* 0x0000006c1a097810 */ /* 0x000fe20007ffe0ff */
[C---:B------:R-:W-:Y:S01]  /*3f30*/  IMAD R5, R23.reuse, R13, R5 ;  /* 0x0000000d17057224 */ /* 0x040fe200078e0205 */
[----:B------:R0:W-:Y:S01]  /*3f40*/  STL [R1+0xf0], R4 ;  /* 0x0000f00401007387 */ /* 0x0001e20000100800 */
[--C-:B------:R-:W-:Y:S01]  /*3f50*/  @!P3 IMAD.IADD R2, R2, 0x1, -R23.reuse ;  /* 0x000000010202b824 */ /* 0x100fe200078e0a17 */
[----:B------:R-:W-:Y:S01]  /*3f60*/  IABS R13, R3 ;  /* 0x00000003000d7213 */ /* 0x000fe20000000000 */
[----:B------:R-:W-:Y:S01]  /*3f70*/  IMAD.MOV.U32 R12, RZ, RZ, R16 ;  /* 0x000000ffff0c7224 */ /* 0x000fe200078e0010 */
[C---:B------:R-:W-:Y:S01]  /*3f80*/  ISETP.GT.U32.AND P4, PT, R23.reuse, R5, PT ;  /* 0x000000051700720c */ /* 0x040fe20003f84070 */
[--C-:B------:R-:W-:Y:S01]  /*3f90*/  @!P2 IMAD.IADD R6, R6, 0x1, -R23.reuse ;  /* 0x000000010606a824 */ /* 0x100fe200078e0a17 */
[----:B------:R-:W-:Y:S01]  /*3fa0*/  ISETP.GE.AND P2, PT, R14, RZ, PT ;  /* 0x000000ff0e00720c */ /* 0x000fe20003f46270 */
[----:B------:R-:W-:Y:S01]  /*3fb0*/  @!P5 IMAD.IADD R8, R8, 0x1, -R23 ;  /* 0x000000010808d824 */ /* 0x000fe200078e0a17 */
[----:B------:R-:W-:Y:S01]  /*3fc0*/  ISETP.GE.AND P5, PT, R10, RZ, PT ;  /* 0x000000ff0a00720c */ /* 0x000fe20003fa6270 */
[----:B------:R-:W-:Y:S01]  /*3fd0*/  @!P1 IMAD.MOV R12, RZ, RZ, -R12 ;  /* 0x000000ffff0c9224 */ /* 0x000fe200078e0a0c */
[----:B0-----:R-:W-:Y:S01]  /*3fe0*/  IABS R4, R0 ;  /* 0x0000000000047213 */ /* 0x001fe20000000000 */
[----:B------:R-:W-:Y:S01]  /*3ff0*/  IMAD.MOV.U32 R11, RZ, RZ, R6 ;  /* 0x000000ffff0b7224 */ /* 0x000fe200078e0006 */
[----:B------:R-:W-:Y:S01]  /*4000*/  ISETP.GT.U32.AND P1, PT, R23, R2, PT ;  /* 0x000000021700720c */ /* 0x000fe20003f24070 */
[----:B------:R-:W-:Y:S01]  /*4010*/  IMAD.MOV.U32 R6, RZ, RZ, R8 ;  /* 0x000000ffff067224 */ /* 0x000fe200078e0008 */
[----:B------:R-:W-:Y:S01]  /*4020*/  ISETP.GE.AND P3, PT, R0, RZ, PT ;  /* 0x000000ff0000720c */ /* 0x000fe20003f66270 */
[----:B------:R-:W-:Y:S01]  /*4030*/  IMAD.HI.U32 R7, R25, R4, RZ ;  /* 0x0000000419077227 */ /* 0x000fe200078e00ff */
[----:B------:R0:W-:Y:S03]  /*4040*/  STL [R1+0xec], R12 ;  /* 0x0000ec0c01007387 */ /* 0x0001e60000100800 */
[----:B------:R-:W-:-:S02]  /*4050*/  IMAD.MOV R7, RZ, RZ, -R7 ;  /* 0x000000ffff077224 */ /* 0x000fc400078e0a07 */
[----:B------:R-:W-:Y:S02]  /*4060*/  @!P0 IMAD.MOV R6, RZ, RZ, -R6 ;  /* 0x000000ffff068224 */ /* 0x000fe400078e0a06 */
[----:B------:R-:W-:Y:S01]  /*4070*/  IMAD R10, R23, R7, R4 ;  /* 0x00000007170a7224 */ /* 0x000fe200078e0204 */
[----:B------:R-:W-:Y:S01]  /*4080*/  IADD3 R4, R26, 0x72, RZ ;  /* 0x000000721a047810 */ /* 0x000fe20007ffe0ff */
[----:B------:R-:W-:Y:S01]  /*4090*/  @!P4 IMAD.IADD R5, R5, 0x1, -R23 ;  /* 0x000000010505c824 */ /* 0x000fe200078e0a17 */
[----:B0-----:R-:W-:Y:S01]  /*40a0*/  IABS R12, R9 ;  /* 0x00000009000c7213 */ /* 0x001fe20000000000 */
[----:B------:R-:W-:Y:S01]  /*40b0*/  @!P6 IMAD.MOV R11, RZ, RZ, -R11 ;  /* 0x000000ffff0be224 */ /* 0x000fe200078e0a0b */
[C---:B------:R-:W-:Y:S01]  /*40c0*/  ISETP.GT.U32.AND P0, PT, R23.reuse, R10, PT ;  /* 0x0000000a1700720c */ /* 0x040fe20003f04070 */
[----:B------:R-:W-:Y:S01]  /*40d0*/  @!P1 IMAD.IADD R2, R2, 0x1, -R23 ;  /* 0x0000000102029824 */ /* 0x000fe200078e0a17 */
[----:B------:R-:W-:Y:S01]  /*40e0*/  ISETP.GT.U32.AND P4, PT, R23, R5, PT ;  /* 0x000000051700720c */ /* 0x000fe20003f84070 */
[----:B------:R-:W-:Y:S01]  /*40f0*/  IMAD.HI.U32 R0, R25, R13, RZ ;  /* 0x0000000d19007227 */ /* 0x000fe200078e00ff */
[----:B------:R0:W-:Y:S01]  /*4100*/  STL [R1+0xe8], R11 ;  /* 0x0000e80b01007387 */ /* 0x0001e20000100800 */
[----:B------:R-:W-:-:S02]  /*4110*/  ISETP.GE.AND P6, PT, R3, RZ, PT ;  /* 0x000000ff0300720c */ /* 0x000fc40003fc6270 */
[----:B------:R-:W-:Y:S01]  /*4120*/  IMAD.MOV R0, RZ, RZ, -R0 ;  /* 0x000000ffff007224 */ /* 0x000fe200078e0a00 */
[----:B------:R1:W-:Y:S01]  /*4130*/  STL [R1+0xe4], R6 ;  /* 0x0000e40601007387 */ /* 0x0003e20000100800 */
[----:B------:R-:W-:Y:S02]  /*4140*/  IADD3 R3, R26, 0x70, RZ ;  /* 0x000000701a037810 */ /* 0x000fe40007ffe0ff */
[----:B------:R-:W-:Y:S01]  /*4150*/  IMAD R13, R23, R0, R13 ;  /* 0x00000000170d7224 */ /* 0x000fe200078e020d */
[----:B------:R-:W-:Y:S01]  /*4160*/  IABS R0, R4 ;  /* 0x0000000400007213 */ /* 0x000fe20000000000 */
[--C-:B------:R-:W-:Y:S01]  /*4170*/  @!P0 IMAD.IADD R10, R10, 0x1, -R23.reuse ;  /* 0x000000010a0a8824 */ /* 0x100fe200078e0a17 */
[----:B0-----:R-:W-:Y:S01]  /*4180*/  IADD3 R11, R26, 0x74, RZ ;  /* 0x000000741a0b7810 */ /* 0x001fe20007ffe0ff */
[----:B------:R-:W-:Y:S01]  /*4190*/  @!P4 IMAD.IADD R5, R5, 0x1, -R23 ;  /* 0x000000010505c824 */ /* 0x000fe200078e0a17 */
[----:B------:R-:W-:Y:S01]  /*41a0*/  ISETP.GT.U32.AND P4, PT, R23, R13, PT ;  /* 0x0000000d1700720c */ /* 0x000fe20003f84070 */
[----:B-1----:R-:W-:Y:S01]  /*41b0*/  IMAD.MOV.U32 R6, RZ, RZ, R2 ;  /* 0x000000ffff067224 */ /* 0x002fe200078e0002 */
[----:B------:R-:W-:Y:S01]  /*41c0*/  ISETP.GE.AND P1, PT, R11, RZ, PT ;  /* 0x000000ff0b00720c */ /* 0x000fe20003f26270 */
[----:B------:R-:W-:Y:S01]  /*41d0*/  @!P5 IMAD.MOV R5, RZ, RZ, -R5 ;  /* 0x000000ffff05d224 */ /* 0x000fe200078e0a05 */
[----:B------:R-:W-:Y:S01]  /*41e0*/  IABS R11, R11 ;  /* 0x0000000b000b7213 */ /* 0x000fe20000000000 */
[----:B------:R-:W-:Y:S01]  /*41f0*/  @!P2 IMAD.MOV R6, RZ, RZ, -R6 ;  /* 0x000000ffff06a224 */ /* 0x000fe200078e0a06 */
[----:B------:R-:W-:-:S02]  /*4200*/  ISETP.GT.U32.AND P2, PT, R23, R10, PT ;  /* 0x0000000a1700720c */ /* 0x000fc40003f44070 */
[----:B------:R-:W-:Y:S02]  /*4210*/  IABS R8, R3 ;  /* 0x0000000300087213 */ /* 0x000fe40000000000 */
[----:B------:R0:W-:Y:S01]  /*4220*/  STL [R1+0x8c], R6 ;  /* 0x00008c0601007387 */ /* 0x0001e20000100800 */
[----:B------:R-:W-:Y:S02]  /*4230*/  ISETP.GE.AND P0, PT, R4, RZ, PT ;  /* 0x000000ff0400720c */ /* 0x000fe40003f06270 */
[----:B------:R-:W-:Y:S01]  /*4240*/  @!P4 IMAD.IADD R13, R13, 0x1, -R23 ;  /* 0x000000010d0dc824 */ /* 0x000fe200078e0a17 */
[----:B------:R-:W-:Y:S01]  /*4250*/  ISETP.GE.AND P5, PT, R3, RZ, PT ;  /* 0x000000ff0300720c */ /* 0x000fe20003fa6270 */
[----:B------:R-:W-:Y:S01]  /*4260*/  IMAD.HI.U32 R4, R25, R0, RZ ;  /* 0x0000000019047227 */ /* 0x000fe200078e00ff */
[----:B------:R1:W-:Y:S02]  /*4270*/  STL [R1+0xe0], R5 ;  /* 0x0000e00501007387 */ /* 0x0003e40000100800 */
[----:B------:R-:W-:Y:S01]  /*4280*/  ISETP.GT.U32.AND P4, PT, R23, R13, PT ;  /* 0x0000000d1700720c */ /* 0x000fe20003f84070 */
[----:B------:R-:W-:-:S04]  /*4290*/  IMAD.HI.U32 R2, R25, R8, RZ ;  /* 0x0000000819027227 */ /* 0x000fc800078e00ff */
[----:B0-----:R-:W-:-:S04]  /*42a0*/  IMAD.HI.U32 R6, R25, R11, RZ ;  /* 0x0000000b19067227 */ /* 0x001fc800078e00ff */
[----:B------:R-:W-:Y:S02]  /*42b0*/  IMAD.MOV R6, RZ, RZ, -R6 ;  /* 0x000000ffff067224 */ /* 0x000fe400078e0a06 */
[----:B------:R-:W-:Y:S02]  /*42c0*/  @!P2 IMAD.IADD R10, R10, 0x1, -R23 ;  /* 0x000000010a0aa824 */ /* 0x000fe400078e0a17 */
[C---:B------:R-:W-:Y:S01]  /*42d0*/  IMAD R11, R23.reuse, R6, R11 ;  /* 0x00000006170b7224 */ /* 0x040fe200078e020b */
[C---:B------:R-:W-:Y:S01]  /*42e0*/  IADD3 R6, R26.reuse, 0x6a, RZ ;  /* 0x0000006a1a067810 */ /* 0x040fe20007ffe0ff */
[----:B------:R-:W-:Y:S02]  /*42f0*/  IMAD.MOV R4, RZ, RZ, -R4 ;  /* 0x000000ffff047224 */ /* 0x000fe400078e0a04 */
[----:B------:R-:W-:Y:S01]  /*4300*/  IMAD.MOV R3, RZ, RZ, -R2 ;  /* 0x000000ffff037224 */ /* 0x000fe200078e0a02 */
[C---:B------:R-:W-:Y:S01]  /*4310*/  ISETP.GT.U32.AND P2, PT, R23.reuse, R11, PT ;  /* 0x0000000b1700720c */ /* 0x040fe20003f44070 */
[C---:B------:R-:W-:Y:S01]  /*4320*/  IMAD R0, R23.reuse, R4, R0 ;  /* 0x0000000417007224 */ /* 0x040fe200078e0200 */
[C---:B------:R-:W-:Y:S01]  /*4330*/  IADD3 R2, R26.reuse, 0x6e, RZ ;  /* 0x0000006e1a027810 */ /* 0x040fe20007ffe0ff */
[----:B------:R-:W-:Y:S01]  /*4340*/  IMAD.MOV.U32 R14, RZ, RZ, R10 ;  /* 0x000000ffff0e7224 */ /* 0x000fe200078e000a */
[----:B------:R-:W-:Y:S01]  /*4350*/  IABS R7, R6 ;  /* 0x0000000600077213 */ /* 0x000fe20000000000 */
[----:B------:R-:W-:Y:S01]  /*4360*/  IMAD R8, R23, R3, R8 ;  /* 0x0000000317087224 */ /* 0x000fe200078e0208 */
[----:B------:R-:W-:Y:S01]  /*4370*/  IABS R4, R2 ;  /* 0x0000000200047213 */ /* 0x000fe20000000000 */
[----:B------:R-:W-:Y:S01]  /*4380*/  @!P3 IMAD.MOV R14, RZ, RZ, -R14 ;  /* 0x000000ffff0eb224 */ /* 0x000fe200078e0a0e */
[----:B------:R-:W-:Y:S01]  /*4390*/  IADD3 R3, R26, 0x68, RZ ;  /* 0x000000681a037810 */ /* 0x000fe20007ffe0ff */
[--C-:B------:R-:W-:Y:S01]  /*43a0*/  @!P4 IMAD.IADD R13, R13, 0x1, -R23.reuse ;  /* 0x000000010d0dc824 */ /* 0x100fe200078e0a17 */
[----:B------:R-:W-:Y:S01]  /*43b0*/  ISETP.GT.U32.AND P4, PT, R23, R0, PT ;  /* 0x000000001700720c */ /* 0x000fe20003f84070 */
[----:B------:R-:W-:Y:S01]  /*43c0*/  IMAD.HI.U32 R10, R25, R4, RZ ;  /* 0x00000004190a7227 */ /* 0x000fe200078e00ff */
[----:B-1----:R-:W-:Y:S01]  /*43d0*/  IABS R5, R3 ;  /* 0x0000000300057213 */ /* 0x002fe20000000000 */
[----:B------:R-:W-:Y:S02]  /*43e0*/  STL [R1+0x88], R14 ;  /* 0x0000880e01007387 */ /* 0x000fe40000100800 */
[----:B------:R-:W-:Y:S01]  /*43f0*/  @!P2 IMAD.IADD R11, R11, 0x1, -R23 ;  /* 0x000000010b0ba824 */ /* 0x000fe200078e0a17 */
[----:B------:R-:W-:Y:S01]  /*4400*/  ISETP.GT.U32.AND P2, PT, R23, R8, PT ;  /* 0x000000081700720c */ /* 0x000fe20003f44070 */
[----:B------:R-:W-:-:S02]  /*4410*/  IMAD.MOV R10, RZ, RZ, -R10 ;  /* 0x000000ffff0a7224 */ /* 0x000fc400078e0a0a */
[----:B------:R-:W-:Y:S01]  /*4420*/  @!P6 IMAD.MOV R13, RZ, RZ, -R13 ;  /* 0x000000ffff0de224 */ /* 0x000fe200078e0a0d */
[C---:B------:R-:W-:Y:S02]  /*4430*/  ISETP.GT.U32.AND P3, PT, R23.reuse, R11, PT ;  /* 0x0000000b1700720c */ /* 0x040fe40003f64070 */
[----:B------:R-:W-:Y:S01]  /*4440*/  ISETP.GE.AND P6, PT, R2, RZ, PT ;  /* 0x000000ff0200720c */ /* 0x000fe20003fc6270 */
[----:B------:R-:W-:Y:S01]  /*4450*/  IMAD R2, R23, R10, R4 ;  /* 0x0000000a17027224 */ /* 0x000fe200078e0204 */
[----:B------:R0:W-:Y:S01]  /*4460*/  STL [R1+0xdc], R13 ;  /* 0x0000dc0d01007387 */ /* 0x0001e20000100800 */
[----:B------:R-:W-:Y:S02]  /*4470*/  @!P4 IMAD.IADD R0, R0, 0x1, -R23 ;  /* 0x000000010000c824 */ /* 0x000fe400078e0a17 */
[----:B------:R-:W-:-:S03]  /*4480*/  IMAD.HI.U32 R4, R25, R7, RZ ;  /* 0x0000000719047227 */ /* 0x000fc600078e00ff */
[----:B------:R-:W-:Y:S01]  /*4490*/  ISETP.GT.U32.AND P4, PT, R23, R0, PT ;  /* 0x000000001700720c */ /* 0x000fe20003f84070 */
[--C-:B------:R-:W-:Y:S02]  /*44a0*/  @!P2 IMAD.IADD R8, R8, 0x1, -R23.reuse ;  /* 0x000000010808a824 */ /* 0x100fe400078e0a17 */
[----:B------:R-:W-:Y:S01]  /*44b0*/  @!P3 IMAD.IADD R11, R11, 0x1, -R23 ;  /* 0x000000010b0bb824 */ /* 0x000fe200078e0a17 */
[----:B------:R-:W-:Y:S01]  /*44c0*/  ISETP.GT.U32.AND P3, PT, R23, R2, PT ;  /* 0x000000021700720c */ /* 0x000fe20003f64070 */
[----:B0-----:R-:W-:Y:S01]  /*44d0*/  IMAD.HI.U32 R13, R25, R12, RZ ;  /* 0x0000000c190d7227 */ /* 0x001fe200078e00ff */
[----:B------:R-:W-:-:S03]  /*44e0*/  ISETP.GT.U32.AND P2, PT, R23, R8, PT ;  /* 0x000000081700720c */ /* 0x000fc60003f44070 */
[----:B------:R-:W-:Y:S02]  /*44f0*/  IMAD.MOV R4, RZ, RZ, -R4 ;  /* 0x000000ffff047224 */ /* 0x000fe400078e0a04 */
[----:B------:R-:W-:Y:S02]  /*4500*/  IMAD.MOV.U32 R14, RZ, RZ, R11 ;  /* 0x000000ffff0e7224 */ /* 0x000fe400078e000b */
[----:B------:R-:W-:-:S04]  /*4510*/  IMAD.HI.U32 R10, R25, R5, RZ ;  /* 0x00000005190a7227 */ /* 0x000fc800078e00ff */
[----:B------:R-:W-:Y:S02]  /*4520*/  @!P3 IMAD.IADD R2, R2, 0x1, -R23 ;  /* 0x000000010202b824 */ /* 0x000fe400078e0a17 */
[----:B------:R-:W-:Y:S02]  /*4530*/  IMAD.MOV R13, RZ, RZ, -R13 ;  /* 0x000000ffff0d7224 */ /* 0x000fe400078e0a0d */
[C---:B------:R-:W-:Y:S01]  /*4540*/  IMAD R7, R23.reuse, R4, R7 ;  /* 0x0000000417077224 */ /* 0x040fe200078e0207 */
[----:B------:R-:W-:Y:S01]  /*4550*/  IADD3 R4, R26, 0x66, RZ ;  /* 0x000000661a047810 */ /* 0x000fe20007ffe0ff */
[----:B------:R-:W-:Y:S01]  /*4560*/  @!P1 IMAD.MOV R14, RZ, RZ, -R14 ;  /* 0x000000ffff0e9224 */ /* 0x000fe200078e0a0e */
[----:B------:R-:W-:Y:S01]  /*4570*/  ISETP.GT.U32.AND P1, PT, R23, R2, PT ;  /* 0x000000021700720c */ /* 0x000fe20003f24070 */
[----:B------:R-:W-:Y:S02]  /*4580*/  IMAD.MOV R10, RZ, RZ, -R10 ;  /* 0x000000ffff0a7224 */ /* 0x000fe400078e0a0a */
[--C-:B------:R-:W-:Y:S01]  /*4590*/  @!P4 IMAD.IADD R0, R0, 0x1, -R23.reuse ;  /* 0x000000010000c824 */ /* 0x100fe200078e0a17 */
[----:B------:R-:W-:Y:S01]  /*45a0*/  ISETP.GE.AND P4, PT, R9, RZ, PT ;  /* 0x000000ff0900720c */ /* 0x000fe20003f86270 */
[C---:B------:R-:W-:Y:S01]  /*45b0*/  IMAD R9, R23.reuse, R13, R12 ;  /* 0x0000000d17097224 */ /* 0x040fe200078e020c */
[----:B------:R-:W-:Y:S01]  /*45c0*/  STL [R1+0x84], R14 ;  /* 0x0000840e01007387 */ /* 0x000fe20000100800 */
[----:B------:R-:W-:Y:S01]  /*45d0*/  @!P2 IMAD.IADD R8, R8, 0x1, -R23 ;  /* 0x000000010808a824 */ /* 0x000fe200078e0a17 */
[C---:B------:R-:W-:Y:S01]  /*45e0*/  ISETP.GT.U32.AND P2, PT, R23.reuse, R7, PT ;  /* 0x000000071700720c */ /* 0x040fe20003f44070 */
[C---:B------:R-:W-:Y:S01]  /*45f0*/  IMAD R5, R23.reuse, R10, R5 ;  /* 0x0000000a17057224 */ /* 0x040fe200078e0205 */
[----:B------:R-:W-:Y:S01]  /*4600*/  IABS R10, R4 ;  /* 0x00000004000a7213 */ /* 0x000fe20000000000 */
[----:B------:R-:W-:Y:S01]  /*4610*/  IMAD.MOV.U32 R12, RZ, RZ, R0 ;  /* 0x000000ffff0c7224 */ /* 0x000fe200078e0000 */
[----:B------:R-:W-:Y:S01]  /*4620*/  ISETP.GT.U32.AND P3, PT, R23, R9, PT ;  /* 0x000000091700720c */ /* 0x000fe20003f64070 */
[----:B------:R-:W-:-:S02]  /*4630*/  IMAD.MOV.U32 R11, RZ, RZ, R8 ;  /* 0x000000ffff0b7224 */ /* 0x000fc400078e0008 */
[----:B------:R-:W-:Y:S02]  /*4640*/  IMAD.MOV.U32 R0, RZ, RZ, R10 ;  /* 0x000000ffff007224 */ /* 0x000fe400078e000a */
[----:B------:R-:W-:Y:S01]  /*4650*/  @!P0 IMAD.MOV R12, RZ, RZ, -R12 ;  /* 0x000000ffff0c8224 */ /* 0x000fe200078e0a0c */
[----:B------:R-:W-:Y:S01]  /*4660*/  ISETP.GE.AND P0, PT, R6, RZ, PT ;  /* 0x000000ff0600720c */ /* 0x000fe20003f06270 */
[----:B------:R-:W-:Y:S01]  /*4670*/  @!P1 IMAD.IADD R2, R2, 0x1, -R23 ;  /* 0x0000000102029824 */ /* 0x000fe200078e0a17 */
[C---:B------:R-:W-:Y:S01]  /*4680*/  IADD3 R6, R26.reuse, 0x64, RZ ;  /* 0x000000641a067810 */ /* 0x040fe20007ffe0ff */
[----:B------:R-:W-:Y:S01]  /*4690*/  IMAD.HI.U32 R8, R25, R0, RZ ;  /* 0x0000000019087227 */ /* 0x000fe200078e00ff */
[----:B------:R-:W-:Y:S01]  /*46a0*/  ISETP.GE.AND P1, PT, R3, RZ, PT ;  /* 0x000000ff0300720c */ /* 0x000fe20003f26270 */
[----:B------:R-:W-:Y:S01]  /*46b0*/  STL [R1+0x80], R12 ;  /* 0x0000800c01007387 */ /* 0x000fe20000100800 */
[----:B------:R-:W-:Y:S01]  /*46c0*/  IABS R13, R6 ;  /* 0x00000006000d7213 */ /* 0x000fe20000000000 */
[----:B------:R-:W-:Y:S01]  /*46d0*/  @!P5 IMAD.MOV R11, RZ, RZ, -R11 ;  /* 0x000000ffff0bd224 */ /* 0x000fe200078e0a0b */
[----:B------:R-:W-:Y:S01]  /*46e0*/  ISETP.GT.U32.AND P5, PT, R23, R5, PT ;  /* 0x000000051700720c */ /* 0x000fe20003fa4070 */
[--C-:B------:R-:W-:Y:S01]  /*46f0*/  @!P2 IMAD.IADD R7, R7, 0x1, -R23.reuse ;  /* 0x000000010707a824 */ /* 0x100fe200078e0a17 */
[C---:B------:R-:W-:Y:S01]  /*4700*/  IADD3 R3, R26.reuse, 0x62, RZ ;  /* 0x000000621a037810 */ /* 0x040fe20007ffe0ff */
[----:B------:R-:W-:Y:S01]  /*4710*/  IMAD.MOV.U32 R10, RZ, RZ, R2 ;  /* 0x000000ffff0a7224 */ /* 0x000fe200078e0002 */
[----:B------:R-:W-:Y:S01]  /*4720*/  IADD3 R2, R26, 0x60, RZ ;  /* 0x000000601a027810 */ /* 0x000fe20007ffe0ff */
[----:B------:R-:W-:Y:S01]  /*4730*/  IMAD.MOV R8, RZ, RZ, -R8 ;  /* 0x000000ffff087224 */ /* 0x000fe200078e0a08 */
[----:B------:R0:W-:Y:S01]  /*4740*/  STL [R1+0xd0], R11 ;  /* 0x0000d00b01007387 */ /* 0x0001e20000100800 */
[--C-:B------:R-:W-:Y:S01]  /*4750*/  @!P3 IMAD.IADD R9, R9, 0x1, -R23.reuse ;  /* 0x000000010909b824 */ /* 0x100fe200078e0a17 */
[----:B------:R-:W-:Y:S01]  /*4760*/  ISETP.GE.AND P3, PT, R4, RZ, PT ;  /* 0x000000ff0400720c */ /* 0x000fe20003f66270 */
[----:B------:R-:W-:Y:S01]  /*4770*/  @!P6 IMAD.MOV R10, RZ, RZ, -R10 ;  /* 0x000000ffff0ae224 */ /* 0x000fe200078e0a0a */
[C---:B------:R-:W-:Y:S01]  /*4780*/  ISETP.GT.U32.AND P6, PT, R23.reuse, R7, PT ;  /* 0x000000071700720c */ /* 0x040fe20003fc4070 */
[C---:B------:R-:W-:Y:S01]  /*4790*/  IMAD R0, R23.reuse, R8, R0 ;  /* 0x0000000817007224 */ /* 0x040fe200078e0200 */
[----:B------:R-:W-:Y:S01]  /*47a0*/  ISETP.GT.U32.AND P2, PT, R23, R9, PT ;  /* 0x000000091700720c */ /* 0x000fe20003f44070 */
[----:B------:R-:W-:Y:S01]  /*47b0*/  IMAD.HI.U32 R8, R25, R13, RZ ;  /* 0x0000000d19087227 */ /* 0x000fe200078e00ff */
[----:B------:R-:W-:Y:S01]  /*47c0*/  IADD3 R4, R26, 0x5e, RZ ;  /* 0x0000005e1a047810 */ /* 0x000fe20007ffe0ff */
[----:B------:R1:W-:Y:S01]  /*47d0*/  STL [R1+0xd4], R10 ;  /* 0x0000d40a01007387 */ /* 0x0003e20000100800 */
[----:B0-----:R-:W-:Y:S01]  /*47e0*/  IABS R11, R2 ;  /* 0x00000002000b7213 */ /* 0x001fe20000000000 */
[----:B------:R-:W-:Y:S01]  /*47f0*/  IMAD.MOV R8, RZ, RZ, -R8 ;  /* 0x000000ffff087224 */ /* 0x000fe200078e0a08 */
[----:B------:R-:W-:Y:S01]  /*4800*/  IABS R12, R3 ;  /* 0x00000003000c7213 */ /* 0x000fe20000000000 */
[----:B------:R-:W-:-:S02]  /*4810*/  @!P5 IMAD.IADD R5, R5, 0x1, -R23 ;  /* 0x000000010505d824 */ /* 0x000fc400078e0a17 */
[----:B------:R-:W-:Y:S02]  /*4820*/  IMAD R13, R23, R8, R13 ;  /* 0x00000008170d7224 */ /* 0x000fe400078e020d */
[--C-:B------:R-:W-:Y:S01]  /*4830*/  @!P6 IMAD.IADD R7, R7, 0x1, -R23.reuse ;  /* 0x000000010707e824 */ /* 0x100fe200078e0a17 */
[----:B------:R-:W-:Y:S01]  /*4840*/  ISETP.GT.U32.AND P5, PT, R23, R5, PT ;  /* 0x000000051700720c */ /* 0x000fe20003fa4070 */
[----:B------:R-:W-:Y:S01]  /*4850*/  @!P2 IMAD.IADD R9, R9, 0x1, -R23 ;  /* 0x000000010909a824 */ /* 0x000fe200078e0a17 */
[----:B------:R-:W-:Y:S01]  /*4860*/  ISETP.GT.U32.AND P6, PT, R23, R13, PT ;  /* 0x0000000d1700720c */ /* 0x000fe20003fc4070 */
[----:B------:R-:W-:Y:S01]  /*4870*/  IMAD.HI.U32 R8, R25, R12, RZ ;  /* 0x0000000c19087227 */ /* 0x000fe200078e00ff */
[----:B------:R-:W-:Y:S02]  /*4880*/  ISETP.GT.U32.AND P2, PT, R23, R0, PT ;  /* 0x000000001700720c */ /* 0x000fe40003f44070 */
[----:B-1----:R-:W-:Y:S01]  /*4890*/  IABS R10, R4 ;  /* 0x00000004000a7213 */ /* 0x002fe20000000000 */
[----:B------:R-:W-:-:S02]  /*48a0*/  IMAD.MOV R8, RZ, RZ, -R8 ;  /* 0x000000ffff087224 */ /* 0x000fc400078e0a08 */
[----:B------:R-:W-:Y:S02]  /*48b0*/  IMAD.MOV.U32 R14, RZ, RZ, R9 ;  /* 0x000000ffff0e7224 */ /* 0x000fe400078e0009 */
[----:B------:R-:W-:Y:S02]  /*48c0*/  IMAD R12, R23, R8, R12 ;  /* 0x00000008170c7224 */ /* 0x000fe400078e020c */
[--C-:B------:R-:W-:Y:S01]  /*48d0*/  @!P5 IMAD.IADD R5, R5, 0x1, -R23.reuse ;  /* 0x000000010505d824 */ /* 0x100fe200078e0a17 */
[----:B------:R-:W-:Y:S01]  /*48e0*/  ISETP.GE.AND P5, PT, R6, RZ, PT ;  /* 0x000000ff0600720c */ /* 0x000fe20003fa6270 */
[----:B------:R-:W-:Y:S02]  /*48f0*/  @!P6 IMAD.IADD R13, R13, 0x1, -R23 ;  /* 0x000000010d0de824 */ /* 0x000fe400078e0a17 */
[----:B------:R-:W-:-:S03]  /*4900*/  IMAD.HI.U32 R6, R25, R11, RZ ;  /* 0x0000000b19067227 */ /* 0x000fc600078e00ff */
[----:B------:R-:W-:Y:S01]  /*4910*/  ISETP.GT.U32.AND P6, PT, R23, R13, PT ;  /* 0x0000000d1700720c */ /* 0x000fe20003fc4070 */
[----:B------:R-:W-:Y:S01]  /*4920*/  @!P2 IMAD.IADD R0, R0, 0x1, -R23 ;  /* 0x000000010000a824 */ /* 0x000fe200078e0a17 */
[----:B------:R-:W-:Y:S01]  /*4930*/  ISETP.GE.AND P2, PT, R3, RZ, PT ;  /* 0x000000ff0300720c */ /* 0x000fe20003f46270 */
[----:B------:R-:W-:-:S04]  /*4940*/  IMAD.HI.U32 R3, R25, R10, RZ ;  /* 0x0000000a19037227 */ /* 0x000fc800078e00ff */
[----:B------:R-:W-:Y:S02]  /*4950*/  IMAD.MOV R6, RZ, RZ, -R6 ;  /* 0x000000ffff067224 */ /* 0x000fe400078e0a06 */
[----:B------:R-:W-:Y:S02]  /*4960*/  IMAD.MOV R3, RZ, RZ, -R3 ;  /* 0x000000ffff037224 */ /* 0x000fe400078e0a03 */
[C---:B------:R-:W-:Y:S01]  /*4970*/  IMAD R11, R23.reuse, R6, R11 ;  /* 0x00000006170b7224 */ /* 0x040fe200078e020b */
[C---:B------:R-:W-:Y:S01]  /*4980*/  IADD3 R6, R26.reuse, 0x5a, RZ ;  /* 0x0000005a1a067810 */ /* 0x040fe20007ffe0ff */
[----:B------:R-:W-:Y:S01]  /*4990*/  IMAD.MOV.U32 R9, RZ, RZ, R5 ;  /* 0x000000ffff097224 */ /* 0x000fe200078e0005 */
[----:B------:R-:W-:Y:S01]  /*49a0*/  IADD3 R5, R26, 0x5c, RZ ;  /* 0x0000005c1a057810 */ /* 0x000fe20007ffe0ff */
[----:B------:R-:W-:Y:S01]  /*49b0*/  @!P4 IMAD.MOV R14, RZ, RZ, -R14 ;  /* 0x000000ffff0ec224 */ /* 0x000fe200078e0a0e */
[C---:B------:R-:W-:Y:S01]  /*49c0*/  ISETP.GT.U32.AND P4, PT, R23.reuse, R0, PT ;  /* 0x000000001700720c */ /* 0x040fe20003f84070 */
[C---:B------:R-:W-:Y:S01]  /*49d0*/  IMAD R10, R23.reuse, R3, R10 ;  /* 0x00000003170a7224 */ /* 0x040fe200078e020a */
[----:B------:R-:W-:Y:S01]  /*49e0*/  IABS R3, R5 ;  /* 0x0000000500037213 */ /* 0x000fe20000000000 */
[----:B------:R-:W-:Y:S01]  /*49f0*/  @!P1 IMAD.MOV R9, RZ, RZ, -R9 ;  /* 0x000000ffff099224 */ /* 0x000fe200078e0a09 */
[C---:B------:R-:W-:Y:S01]  /*4a00*/  ISETP.GT.U32.AND P1, PT, R23.reuse, R11, PT ;  /* 0x0000000b1700720c */ /* 0x040fe20003f24070 */
[----:B------:R-:W-:Y:S01]  /*4a10*/  @!P0 IMAD.MOV R7, RZ, RZ, -R7 ;  /* 0x000000ffff078224 */ /* 0x000fe200078e0a07 */
[----:B------:R-:W-:Y:S01]  /*4a20*/  ISETP.GT.U32.AND P0, PT, R23, R12, PT ;  /* 0x0000000c1700720c */ /* 0x000fe20003f04070 */
[----:B------:R-:W-:Y:S01]  /*4a30*/  @!P6 IMAD.IADD R13, R13, 0x1, -R23 ;  /* 0x000000010d0de824 */ /* 0x000fe200078e0a17 */
[----:B------:R-:W-:Y:S01]  /*4a40*/  ISETP.GT.U32.AND P6, PT, R23, R10, PT ;  /* 0x0000000a1700720c */ /* 0x000fe20003fc4070 */
[----:B------:R-:W-:Y:S02]  /*4a50*/  STL [R1+0xb4], R14 ;  /* 0x0000b40e01007387 */ /* 0x000fe40000100800 */
[----:B------:R-:W-:-:S02]  /*4a60*/  @!P5 IMAD.MOV R13, RZ, RZ, -R13 ;  /* 0x000000ffff0dd224 */ /* 0x000fc400078e0a0d */
[--C-:B------:R-:W-:Y:S01]  /*4a70*/  @!P4 IMAD.IADD R0, R0, 0x1, -R23.reuse ;  /* 0x000000010000c824 */ /* 0x100fe200078e0a17 */
[----:B------:R-:W-:Y:S01]  /*4a80*/  ISETP.GE.AND P4, PT, R2, RZ, PT ;  /* 0x000000ff0200720c */ /* 0x000fe20003f86270 */
[----:B------:R0:W-:Y:S01]  /*4a90*/  STL [R1+0xb8], R7 ;  /* 0x0000b80701007387 */ /* 0x0001e20000100800 */
[----:B------:R-:W-:Y:S01]  /*4aa0*/  IABS R2, R6 ;  /* 0x0000000600027213 */ /* 0x000fe20000000000 */
[--C-:B------:R-:W-:Y:S02]  /*4ab0*/  @!P1 IMAD.IADD R11, R11, 0x1, -R23.reuse ;  /* 0x000000010b0b9824 */ /* 0x100fe400078e0a17 */
[--C-:B------:R-:W-:Y:S01]  /*4ac0*/  @!P0 IMAD.IADD R12, R12, 0x1, -R23.reuse ;  /* 0x000000010c0c8824 */ /* 0x100fe200078e0a17 */
[----:B------:R-:W-:Y:S01]  /*4ad0*/  ISETP.GE.AND P0, PT, R4, RZ, PT ;  /* 0x000000ff0400720c */ /* 0x000fe20003f06270 */
[----:B------:R-:W-:Y:S01]  /*4ae0*/  @!P6 IMAD.IADD R10, R10, 0x1, -R23 ;  /* 0x000000010a0ae824 */ /* 0x000fe200078e0a17 */
[C---:B------:R-:W-:Y:S01]  /*4af0*/  ISETP.GT.U32.AND P6, PT, R23.reuse, R11, PT ;  /* 0x0000000b1700720c */ /* 0x040fe20003fc4070 */
[----:B------:R-:W-:Y:S01]  /*4b00*/  IMAD.MOV.U32 R8, RZ, RZ, R0 ;  /* 0x000000ffff087224 */ /* 0x000fe200078e0000 */
[----:B------:R-:W-:Y:S01]  /*4b10*/  ISETP.GT.U32.AND P1, PT, R23, R12, PT ;  /* 0x0000000c1700720c */ /* 0x000fe20003f24070 */
[C---:B------:R-:W-:Y:S01]  /*4b20*/  IMAD.HI.U32 R0, R25.reuse, R2, RZ ;  /* 0x0000000219007227 */ /* 0x040fe200078e00ff */
[----:B------:R-:W-:Y:S01]  /*4b30*/  IADD3 R4, R26, 0x58, RZ ;  /* 0x000000581a047810 */ /* 0x000fe20007ffe0ff */
[----:B------:R-:W-:Y:S02]  /*4b40*/  STL [R1+0xbc], R9 ;  /* 0x0000bc0901007387 */ /* 0x000fe40000100800 */
[----:B0-----:R-:W-:Y:S01]  /*4b50*/  IMAD.HI.U32 R7, R25, R3, RZ ;  /* 0x0000000319077227 */ /* 0x001fe200078e00ff */
[----:B------:R-:W-:-:S03]  /*4b60*/  IABS R14, R4 ;  /* 0x00000004000e7213 */ /* 0x000fc60000000000 */
[----:B------:R-:W-:Y:S02]  /*4b70*/  IMAD.MOV R0, RZ, RZ, -R0 ;  /* 0x000000ffff007224 */ /* 0x000fe400078e0a00 */
[----:B------:R-:W-:Y:S02]  /*4b80*/  IMAD.MOV R7, RZ, RZ, -R7 ;  /* 0x000000ffff077224 */ /* 0x000fe400078e0a07 */
[C---:B------:R-:W-:Y:S01]  /*4b90*/  IMAD R2, R23.reuse, R0, R2 ;  /* 0x0000000017027224 */ /* 0x040fe200078e0202 */
[C---:B------:R-:W-:Y:S01]  /*4ba0*/  IADD3 R0, R26.reuse, 0x54, RZ ;  /* 0x000000541a007810 */ /* 0x040fe20007ffe0ff */
[----:B------:R-:W-:Y:S01]  /*4bb0*/  IMAD R3, R23, R7, R3 ;  /* 0x0000000717037224 */ /* 0x000fe200078e0203 */
[----:B------:R-:W-:Y:S01]  /*4bc0*/  IADD3 R7, R26, 0x56, RZ ;  /* 0x000000561a077810 */ /* 0x000fe20007ffe0ff */
[--C-:B------:R-:W-:Y:S01]  /*4bd0*/  @!P6 IMAD.IADD R11, R11, 0x1, -R23.reuse ;  /* 0x000000010b0be824 */ /* 0x100fe200078e0a17 */
[C---:B------:R-:W-:Y:S01]  /*4be0*/  ISETP.GT.U32.AND P6, PT, R23.reuse, R2, PT ;  /* 0x000000021700720c */ /* 0x040fe20003fc4070 */
[----:B------:R-:W-:Y:S01]  /*4bf0*/  @!P1 IMAD.IADD R12, R12, 0x1, -R23 ;  /* 0x000000010c0c9824 */ /* 0x000fe200078e0a17 */
[C---:B------:R-:W-:Y:S01]  /*4c00*/  ISETP.GT.U32.AND P1, PT, R23.reuse, R3, PT ;  /* 0x000000031700720c */ /* 0x040fe20003f24070 */
[----:B------:R-:W-:Y:S01]  /*4c10*/  @!P3 IMAD.MOV R8, RZ, RZ, -R8 ;  /* 0x000000ffff08b224 */ /* 0x000fe200078e0a08 */
[----:B------:R-:W-:Y:S01]  /*4c20*/  ISETP.GT.U32.AND P3, PT, R23, R10, PT ;  /* 0x0000000a1700720c */ /* 0x000fe20003f64070 */
[----:B------:R-:W-:-:S03]  /*4c30*/  IMAD.HI.U32 R15, R25, R14, RZ ;  /* 0x0000000e190f7227 */ /* 0x000fc600078e00ff */
[----:B------:R0:W-:Y:S01]  /*4c40*/  STL [R1+0xc4], R8 ;  /* 0x0000c40801007387 */ /* 0x0001e20000100800 */
[----:B------:R-:W-:Y:S02]  /*4c50*/  IMAD.MOV R15, RZ, RZ, -R15 ;  /* 0x000000ffff0f7224 */ /* 0x000fe400078e0a0f */
[----:B------:R-:W-:Y:S01]  /*4c60*/  @!P2 IMAD.MOV R12, RZ, RZ, -R12 ;  /* 0x000000ffff0ca224 */ /* 0x000fe200078e0a0c */
[----:B------:R-:W-:Y:S01]  /*4c70*/  STL [R1+0x7c], R13 ;  /* 0x00007c0d01007387 */ /* 0x000fe20000100800 */
[--C-:B------:R-:W-:Y:S02]  /*4c80*/  @!P6 IMAD.IADD R2, R2, 0x1, -R23.reuse ;  /* 0x000000010202e824 */ /* 0x100fe400078e0a17 */
[--C-:B------:R-:W-:Y:S01]  /*4c90*/  @!P1 IMAD.IADD R3, R3, 0x1, -R23.reuse ;  /* 0x0000000103039824 */ /* 0x100fe200078e0a17 */
[----:B------:R-:W-:Y:S01]  /*4ca0*/  ISETP.GE.AND P1, PT, R6, RZ, PT ;  /* 0x000000ff0600720c */ /* 0x000fe20003f26270 */
[C---:B------:R-:W-:Y:S01]  /*4cb0*/  IMAD R6, R23.reuse, R15, R14 ;  /* 0x0000000f17067224 */ /* 0x040fe200078e020e */
[----:B0-----:R-:W-:Y:S01]  /*4cc0*/  IABS R8, R7 ;  /* 0x0000000700087213 */ /* 0x001fe20000000000 */
[----:B------:R-:W-:Y:S01]  /*4cd0*/  @!P3 IMAD.IADD R10, R10, 0x1, -R23 ;  /* 0x000000010a0ab824 */ /* 0x000fe200078e0a17 */
[C---:B------:R-:W-:Y:S01]  /*4ce0*/  ISETP.GT.U32.AND P5, PT, R23.reuse, R2, PT ;  /* 0x000000021700720c */ /* 0x040fe20003fa4070 */
[----:B------:R-:W-:Y:S01]  /*4cf0*/  @!P4 IMAD.MOV R11, RZ, RZ, -R11 ;  /* 0x000000ffff0bc224 */ /* 0x000fe200078e0a0b */
[----:B------:R-:W-:Y:S01]  /*4d00*/  ISETP.GT.U32.AND P2, PT, R23, R6, PT ;  /* 0x000000061700720c */ /* 0x000fe20003f44070 */
[----:B------:R-:W-:Y:S01]  /*4d10*/  IMAD.HI.U32 R9, R25, R8, RZ ;  /* 0x0000000819097227 */ /* 0x000fe200078e00ff */
[----:B------:R-:W-:Y:S01]  /*4d20*/  ISETP.GT.U32.AND P6, PT, R23, R3, PT ;  /* 0x000000031700720c */ /* 0x000fe20003fc4070 */
[----:B------:R-:W-:Y:S01]  /*4d30*/  STL [R1+0x78], R12 ;  /* 0x0000780c01007387 */ /* 0x000fe20000100800 */
[----:B------:R-:W-:Y:S01]  /*4d40*/  ISETP.GE.AND P4, PT, R4, RZ, PT ;  /* 0x000000ff0400720c */ /* 0x000fe20003f86270 */
[----:B------:R-:W-:Y:S01]  /*4d50*/  IMAD.MOV R9, RZ, RZ, -R9 ;  /* 0x000000ffff097224 */ /* 0x000fe200078e0a09 */
[----:B------:R-:W-:Y:S01]  /*4d60*/  ISETP.GE.AND P3, PT, R5, RZ, PT ;  /* 0x000000ff0500720c */ /* 0x000fe20003f66270 */
[----:B------:R-:W-:Y:S01]  /*4d70*/  @!P0 IMAD.MOV R10, RZ, RZ, -R10 ;  /* 0x000000ffff0a8224 */ /* 0x000fe200078e0a0a */
[----:B------:R-:W-:Y:S01]  /*4d80*/  IABS R5, R0 ;  /* 0x0000000000057213 */ /* 0x000fe20000000000 */
[----:B------:R-:W-:Y:S01]  /*4d90*/  IMAD R4, R23, R9, R8 ;  /* 0x0000000917047224 */ /* 0x000fe200078e0208 */
[----:B------:R0:W-:Y:S01]  /*4da0*/  STL [R1+0x64], R11 ;  /* 0x0000640b01007387 */ /* 0x0001e20000100800 */
[--C-:B------:R-:W-:Y:S01]  /*4db0*/  @!P5 IMAD.IADD R2, R2, 0x1, -R23.reuse ;  /* 0x000000010202d824 */ /* 0x100fe200078e0a17 */
[----:B------:R-:W-:Y:S01]  /*4dc0*/  ISETP.GE.AND P0, PT, R7, RZ, PT ;  /* 0x000000ff0700720c */ /* 0x000fe20003f06270 */
[--C-:B------:R-:W-:Y:S01]  /*4dd0*/  @!P2 IMAD.IADD R6, R6, 0x1, -R23.reuse ;  /* 0x000000010606a824 */ /* 0x100fe200078e0a17 */
[----:B------:R1:W-:Y:S01]  /*4de0*/  STL [R1+0x60], R10 ;  /* 0x0000600a01007387 */ /* 0x0003e20000100800 */
[----:B------:R-:W-:Y:S01]  /*4df0*/  ISETP.GT.U32.AND P5, PT, R23, R4, PT ;  /* 0x000000041700720c */ /* 0x000fe20003fa4070 */
[----:B------:R-:W-:Y:S01]  /*4e00*/  @!P6 IMAD.IADD R3, R3, 0x1, -R23 ;  /* 0x000000010303e824 */ /* 0x000fe200078e0a17 */
[----:B------:R-:W-:-:S02]  /*4e10*/  ISETP.GE.AND P6, PT, R0, RZ, PT ;  /* 0x000000ff0000720c */ /* 0x000fc40003fc6270 */
[----:B------:R-:W-:Y:S01]  /*4e20*/  ISETP.GT.U32.AND P2, PT, R23, R6, PT ;  /* 0x000000061700720c */ /* 0x000fe20003f44070 */
[----:B0-----:R-:W-:Y:S01]  /*4e30*/  IMAD.MOV.U32 R11, RZ, RZ, R2 ;  /* 0x000000ffff0b7224 */ /* 0x001fe200078e0002 */
[C---:B------:R-:W-:Y:S01]  /*4e40*/  IADD3 R2, R26.reuse, 0x50, RZ ;  /* 0x000000501a027810 */ /* 0x040fe20007ffe0ff */
[----:B------:R-:W-:Y:S01]  /*4e50*/  IMAD.MOV.U32 R12, RZ, RZ, R3 ;  /* 0x000000ffff0c7224 */ /* 0x000fe200078e0003 */
[C---:B------:R-:W-:Y:S01]  /*4e60*/  IADD3 R7, R26.reuse, 0x52, RZ ;  /* 0x000000521a077810 */ /* 0x040fe20007ffe0ff */
[----:B-1----:R-:W-:Y:S01]  /*4e70*/  IMAD.HI.U32 R10, R25, R5, RZ ;  /* 0x00000005190a7227 */ /* 0x002fe200078e00ff */
[----:B------:R-:W-:Y:S02]  /*4e80*/  IADD3 R3, R26, 0x4e, RZ ;  /* 0x0000004e1a037810 */ /* 0x000fe40007ffe0ff */
[----:B------:R-:W-:Y:S01]  /*4e90*/  IABS R9, R7 ;  /* 0x0000000700097213 */ /* 0x000fe20000000000 */
[----:B------:R-:W-:Y:S02]  /*4ea0*/  IMAD.MOV R10, RZ, RZ, -R10 ;  /* 0x000000ffff0a7224 */ /* 0x000fe400078e0a0a */
[----:B------:R-:W-:-:S02]  /*4eb0*/  @!P1 IMAD.MOV R11, RZ, RZ, -R11 ;  /* 0x000000ffff0b9224 */ /* 0x000fc400078e0a0b */
[C---:B------:R-:W-:Y:S01]  /*4ec0*/  IMAD R0, R23.reuse, R10, R5 ;  /* 0x0000000a17007224 */ /* 0x040fe200078e0205 */
[----:B------:R-:W-:Y:S01]  /*4ed0*/  IABS R5, R2 ;  /* 0x0000000200057213 */ /* 0x000fe20000000000 */
[--C-:B------:R-:W-:Y:S02]  /*4ee0*/  @!P5 IMAD.IADD R4, R4, 0x1, -R23.reuse ;  /* 0x000000010404d824 */ /* 0x100fe400078e0a17 */
[----:B------:R-:W-:Y:S01]  /*4ef0*/  @!P2 IMAD.IADD R6, R6, 0x1, -R23 ;  /* 0x000000010606a824 */ /* 0x000fe200078e0a17 */
[C---:B------:R-:W-:Y:S01]  /*4f00*/  ISETP.GT.U32.AND P1, PT, R23.reuse, R0, PT ;  /* 0x000000001700720c */ /* 0x040fe20003f24070 */
[----:B------:R-:W-:Y:S01]  /*4f10*/  @!P3 IMAD.MOV R12, RZ, RZ, -R12 ;  /* 0x000000ffff0cb224 */ /* 0x000fe200078e0a0c */
[----:B------:R-:W-:Y:S01]  /*4f20*/  ISETP.GT.U32.AND P5, PT, R23, R4, PT ;  /* 0x000000041700720c */ /* 0x000fe20003fa4070 */
[----:B------:R-:W-:Y:S01]  /*4f30*/  IMAD.MOV.U32 R10, RZ, RZ, R6 ;  /* 0x000000ffff0a7224 */ /* 0x000fe200078e0006 */
[----:B------:R-:W-:Y:S01]  /*4f40*/  ISETP.GE.AND P3, PT, R7, RZ, PT ;  /* 0x000000ff0700720c */ /* 0x000fe20003f66270 */
[----:B------:R-:W-:Y:S01]  /*4f50*/  IMAD.HI.U32 R8, R25, R5, RZ ;  /* 0x0000000519087227 */ /* 0x000fe200078e00ff */
[----:B------:R-:W-:Y:S01]  /*4f60*/  STL [R1+0x9c], R12 ;  /* 0x00009c0c01007387 */ /* 0x000fe20000100800 */
[----:B------:R-:W-:-:S02]  /*4f70*/  ISETP.GE.AND P2, PT, R2, RZ, PT ;  /* 0x000000ff0200720c */ /* 0x000fc40003f46270 */
[----:B------:R-:W-:Y:S01]  /*4f80*/  @!P4 IMAD.MOV R10, RZ, RZ, -R10 ;  /* 0x000000ffff0ac224 */ /* 0x000fe200078e0a0a */
[----:B------:R-:W-:Y:S01]  /*4f90*/  STL [R1+0xa4], R11 ;  /* 0x0000a40b01007387 */ /* 0x000fe20000100800 */
[----:B------:R-:W-:Y:S01]  /*4fa0*/  IMAD.HI.U32 R7, R25, R9, RZ ;  /* 0x0000000919077227 */ /* 0x000fe200078e00ff */
[----:B------:R-:W-:Y:S02]  /*4fb0*/  IADD3 R2, R26, 0x4c, RZ ;  /* 0x0000004c1a027810 */ /* 0x000fe40007ffe0ff */
[----:B------:R0:W-:Y:S01]  /*4fc0*/  STL [R1+0xb0], R10 ;  /* 0x0000b00a01007387 */ /* 0x0001e20000100800 */
[--C-:B------:R-:W-:Y:S01]  /*4fd0*/  @!P1 IMAD.IADD R0, R0, 0x1, -R23.reuse ;  /* 0x0000000100009824 */ /* 0x100fe200078e0a17 */
[----:B------:R-:W-:Y:S01]  /*4fe0*/  IABS R6, R2 ;  /* 0x0000000200067213 */ /* 0x000fe20000000000 */
[----:B------:R-:W-:Y:S02]  /*4ff0*/  IMAD.MOV R8, RZ, RZ, -R8 ;  /* 0x000000ffff087224 */ /* 0x000fe400078e0a08 */
[----:B------:R-:W-:Y:S01]  /*5000*/  @!P5 IMAD.IADD R4, R4, 0x1, -R23 ;  /* 0x000000010404d824 */ /* 0x000fe200078e0a17 */
[----:B------:R-:W-:Y:S01]  /*5010*/  ISETP.GT.U32.AND P1, PT, R23, R0, PT ;  /* 0x000000001700720c */ /* 0x000fe20003f24070 */
[----:B------:R-:W-:Y:S01]  /*5020*/  IMAD.MOV R7, RZ, RZ, -R7 ;  /* 0x000000ffff077224 */ /* 0x000fe200078e0a07 */
[----:B------:R-:W-:Y:S01]  /*5030*/  ISETP.GE.AND P5, PT, R3, RZ, PT ;  /* 0x000000ff0300720c */ /* 0x000fe20003fa6270 */
[----:B------:R-:W-:Y:S01]  /*5040*/  IMAD R5, R23, R8, R5 ;  /* 0x0000000817057224 */ /* 0x000fe200078e0205 */
[----:B------:R-:W-:Y:S01]  /*5050*/  IADD3 R8, R26, 0x4a, RZ ;  /* 0x0000004a1a087810 */ /* 0x000fe20007ffe0ff */
[----:B0-----:R-:W-:-:S02]  /*5060*/  IMAD.MOV.U32 R10, RZ, RZ, R4 ;  /* 0x000000ffff0a7224 */ /* 0x001fc400078e0004 */
[C---:B------:R-:W-:Y:S01]  /*5070*/  IMAD R9, R23.reuse, R7, R9 ;  /* 0x0000000717097224 */ /* 0x040fe200078e0209 */
[----:B------:R-:W-:Y:S01]  /*5080*/  IABS R7, R3 ;  /* 0x0000000300077213 */ /* 0x000fe20000000000 */
[----:B------:R-:W-:Y:S01]  /*5090*/  @!P0 IMAD.MOV R10, RZ, RZ, -R10 ;  /* 0x000000ffff0a8224 */ /* 0x000fe200078e0a0a */
[C---:B------:R-:W-:Y:S02]  /*50a0*/  ISETP.GT.U32.AND P0, PT, R23.reuse, R5, PT ;  /* 0x000000051700720c */ /* 0x040fe40003f04070 */
[----:B------:R-:W-:Y:S01]  /*50b0*/  ISETP.GT.U32.AND P4, PT, R23, R9, PT ;  /* 0x000000091700720c */ /* 0x000fe20003f84070 */
[----:B------:R-:W-:Y:S01]  /*50c0*/  @!P1 IMAD.IADD R0, R0, 0x1, -R23 ;  /* 0x0000000100009824 */ /* 0x000fe200078e0a17 */
[----:B------:R0:W-:Y:S01]  /*50d0*/  STL [R1+0xa8], R10 ;  /* 0x0000a80a01007387 */ /* 0x0001e20000100800 */
[----:B------:R-:W-:Y:S01]  /*50e0*/  IMAD.HI.U32 R3, R25, R7, RZ ;  /* 0x0000000719037227 */ /* 0x000fe200078e00ff */
[----:B------:R-:W-:Y:S02]  /*50f0*/  IABS R4, R8 ;  /* 0x0000000800047213 */ /* 0x000fe40000000000 */
[----:B------:R-:W-:Y:S01]  /*5100*/  ISETP.GE.AND P1, PT, R2, RZ, PT ;  /* 0x000000ff0200720c */ /* 0x000fe20003f26270 */
[----:B------:R-:W-:-:S02]  /*5110*/  IMAD.MOV R3, RZ, RZ, -R3 ;  /* 0x000000ffff037224 */ /* 0x000fc400078e0a03 */
[----:B------:R-:W-:-:S04]  /*5120*/  IMAD.HI.U32 R2, R25, R6, RZ ;  /* 0x0000000619027227 */ /* 0x000fc800078e00ff */
[----:B0-----:R-:W-:Y:S01]  /*5130*/  IMAD.MOV.U32 R10, RZ, RZ, R0 ;  /* 0x000000ffff0a7224 */ /* 0x001fe200078e0000 */
[----:B------:R-:W-:Y:S01]  /*5140*/  IADD3 R0, R26, 0x48, RZ ;  /* 0x000000481a007810 */ /* 0x000fe20007ffe0ff */
[--C-:B------:R-:W-:Y:S02]  /*5150*/  @!P0 IMAD.IADD R5, R5, 0x1, -R23.reuse ;  /* 0x0000000105058824 */ /* 0x100fe400078e0a17 */
[----:B------:R-:W-:Y:S01]  /*5160*/  @!P6 IMAD.MOV R10, RZ, RZ, -R10 ;  /* 0x000000ffff0ae224 */ /* 0x000fe200078e0a0a */
[----:B------:R-:W-:Y:S01]  /*5170*/  IABS R16, R0 ;  /* 0x0000000000107213 */ /* 0x000fe20000000000 */
[----:B------:R-:W-:Y:S01]  /*5180*/  @!P4 IMAD.IADD R9, R9, 0x1, -R23 ;  /* 0x000000010909c824 */ /* 0x000fe200078e0a17 */
[C---:B------:R-:W-:Y:S01]  /*5190*/  ISETP.GT.U32.AND P0, PT, R23.reuse, R5, PT ;  /* 0x000000051700720c */ /* 0x040fe20003f04070 */
[C---:B------:R-:W-:Y:S01]  /*51a0*/  IMAD R7, R23.reuse, R3, R7 ;  /* 0x0000000317077224 */ /* 0x040fe200078e0207 */
[----:B------:R0:W-:Y:S01]  /*51b0*/  STL [R1+0xac], R10 ;  /* 0x0000ac0a01007387 */ /* 0x0001e20000100800 */
[----:B------:R-:W-:Y:S01]  /*51c0*/  IMAD.MOV R2, RZ, RZ, -R2 ;  /* 0x000000ffff027224 */ /* 0x000fe200078e0a02 */
[----:B------:R-:W-:-:S02]  /*51d0*/  ISETP.GT.U32.AND P4, PT, R23, R9, PT ;  /* 0x000000091700720c */ /* 0x000fc40003f84070 */
[C---:B------:R-:W-:Y:S01]  /*51e0*/  ISETP.GT.U32.AND P6, PT, R23.reuse, R7, PT ;  /* 0x000000071700720c */ /* 0x040fe20003fc4070 */
[----:B------:R-:W-:Y:S01]  /*51f0*/  IMAD R6, R23, R2, R6 ;  /* 0x0000000217067224 */ /* 0x000fe200078e0206 */
[C---:B------:R-:W-:Y:S02]  /*5200*/  IADD3 R3, R26.reuse, 0x46, RZ ;  /* 0x000000461a037810 */ /* 0x040fe40007ffe0ff */
[----:B------:R-:W-:Y:S01]  /*5210*/  IADD3 R2, R26, 0x44, RZ ;  /* 0x000000441a027810 */ /* 0x000fe20007ffe0ff */
[----:B0-----:R-:W-:Y:S01]  /*5220*/  IMAD.HI.U32 R10, R25, R4, RZ ;  /* 0x00000004190a7227 */ /* 0x001fe200078e00ff */
[----:B------:R-:W-:Y:S02]  /*5230*/  IABS R13, R3 ;  /* 0x00000003000d7213 */ /* 0x000fe40000000000 */
[----:B------:R-:W-:Y:S01]  /*5240*/  IABS R11, R2 ;  /* 0x00000002000b7213 */ /* 0x000fe20000000000 */
[----:B------:R-:W-:Y:S02]  /*5250*/  IMAD.MOV R10, RZ, RZ, -R10 ;  /* 0x000000ffff0a7224 */ /* 0x000fe400078e0a0a */
[----:B------:R-:W-:-:S02]  /*5260*/  @!P0 IMAD.IADD R5, R5, 0x1, -R23 ;  /* 0x0000000105058824 */ /* 0x000fc400078e0a17 */
[----:B------:R-:W-:Y:S02]  /*5270*/  IMAD R4, R23, R10, R4 ;  /* 0x0000000a17047224 */ /* 0x000fe400078e0204 */
[--C-:B------:R-:W-:Y:S01]  /*5280*/  @!P4 IMAD.IADD R9, R9, 0x1, -R23.reuse ;  /* 0x000000010909c824 */ /* 0x100fe200078e0a17 */
[----:B------:R-:W-:Y:S01]  /*5290*/  ISETP.GT.U32.AND P4, PT, R23, R6, PT ;  /* 0x000000061700720c */ /* 0x000fe20003f84070 */
[----:B------:R-:W-:Y:S01]  /*52a0*/  @!P6 IMAD.IADD R7, R7, 0x1, -R23 ;  /* 0x000000010707e824 */ /* 0x000fe200078e0a17 */
[----:B------:R-:W-:Y:S01]  /*52b0*/  ISETP.GT.U32.AND P0, PT, R23, R4, PT ;  /* 0x000000041700720c */ /* 0x000fe20003f04070 */
[----:B------:R-:W-:-:S03]  /*52c0*/  IMAD.HI.U32 R10, R25, R16, RZ ;  /* 0x00000010190a7227 */ /* 0x000fc600078e00ff */
[C---:B------:R-:W-:Y:S01]  /*52d0*/  ISETP.GT.U32.AND P6, PT, R23.reuse, R7, PT ;  /* 0x000000071700720c */ /* 0x040fe20003fc4070 */
[----:B------:R-:W-:Y:S02]  /*52e0*/  IMAD.MOV.U32 R12, RZ, RZ, R9 ;  /* 0x000000ffff0c7224 */ /* 0x000fe400078e0009 */
[----:B------:R-:W-:Y:S02]  /*52f0*/  IMAD.MOV R10, RZ, RZ, -R10 ;  /* 0x000000ffff0a7224 */ /* 0x000fe400078e0a0a */
[----:B------:R-:W-:Y:S02]  /*5300*/  @!P3 IMAD.MOV R12, RZ, RZ, -R12 ;  /* 0x000000ffff0cb224 */ /* 0x000fe400078e0a0c */
[--C-:B------:R-:W-:Y:S01]  /*5310*/  @!P4 IMAD.IADD R6, R6, 0x1, -R23.reuse ;  /* 0x000000010606c824 */ /* 0x100fe200078e0a17 */
[----:B------:R-:W-:Y:S01]  /*5320*/  ISETP.GE.AND P4, PT, R8, RZ, PT ;  /* 0x000000ff0800720c */ /* 0x000fe20003f86270 */
[----:B------:R-:W-:Y:S01]  /*5330*/  @!P0 IMAD.IADD R4, R4, 0x1, -R23 ;  /* 0x0000000104048824 */ /* 0x000fe200078e0a17 */
[----:B------:R-:W-:Y:S01]  /*5340*/  STL [R1+0xa0], R12 ;  /* 0x0000a00c01007387 */ /* 0x000fe20000100800 */
[C---:B------:R-:W-:Y:S01]  /*5350*/  IMAD R16, R23.reuse, R10, R16 ;  /* 0x0000000a17107224 */ /* 0x040fe200078e0210 */
[C---:B------:R-:W-:Y:S01]  /*5360*/  ISETP.GT.U32.AND P3, PT, R23.reuse, R6, PT ;  /* 0x000000061700720c */ /* 0x040fe20003f64070 */
[----:B------:R-:W-:Y:S01]  /*5370*/  @!P2 IMAD.MOV R5, RZ, RZ, -R5 ;  /* 0x000000ffff05a224 */ /* 0x000fe200078e0a05 */
[----:B------:R-:W-:Y:S01]  /*5380*/  ISETP.GT.U32.AND P0, PT, R23, R4, PT ;  /* 0x000000041700720c */ /* 0x000fe20003f04070 */
[----:B------:R-:W-:Y:S01]  /*5390*/  IMAD.HI.U32 R8, R25, R13, RZ ;  /* 0x0000000d19087227 */ /* 0x000fe200078e00ff */
[----:B------:R-:W-:-:S02]  /*53a0*/  ISETP.GE.AND P2, PT, R0, RZ, PT ;  /* 0x000000ff0000720c */ /* 0x000fc40003f46270 */
[----:B------:R0:W-:Y:S01]  /*53b0*/  STL [R1+0x5c], R5 ;  /* 0x00005c0501007387 */ /* 0x0001e20000100800 */
[----:B------:R-:W-:Y:S01]  /*53c0*/  @!P6 IMAD.IADD R7, R7, 0x1, -R23 ;  /* 0x000000010707e824 */ /* 0x000fe200078e0a17 */
[C---:B------:R-:W-:Y:S01]  /*53d0*/  ISETP.GT.U32.AND P6, PT, R23.reuse, R16, PT ;  /* 0x000000101700720c */ /* 0x040fe20003fc4070 */
[----:B------:R-:W-:Y:S01]  /*53e0*/  IMAD.MOV R8, RZ, RZ, -R8 ;  /* 0x000000ffff087224 */ /* 0x000fe200078e0a08 */
[C---:B------:R-:W-:Y:S01]  /*53f0*/  IADD3 R0, R26.reuse, 0x40, RZ ;  /* 0x000000401a007810 */ /* 0x040fe20007ffe0ff */
[----:B------:R-:W-:Y:S02]  /*5400*/  @!P5 IMAD.MOV R7, RZ, RZ, -R7 ;  /* 0x000000ffff07d224 */ /* 0x000fe400078e0a07 */
[----:B------:R-:W-:Y:S01]  /*5410*/  IMAD R13, R23, R8, R13 ;  /* 0x00000008170d7224 */ /* 0x000fe200078e020d */
[----:B------:R-:W-:Y:S01]  /*5420*/  IADD3 R8, R26, 0x3e, RZ ;  /* 0x0000003e1a087810 */ /* 0x000fe20007ffe0ff */
[----:B------:R-:W-:Y:S01]  /*5430*/  @!P0 IMAD.IADD R4, R4, 0x1, -R23 ;  /* 0x0000000104048824 */ /* 0x000fe200078e0a17 */
[----:B------:R-:W-:Y:S01]  /*5440*/  STL [R1+0x58], R7 ;  /* 0x0000580701007387 */ /* 0x000fe20000100800 */
[----:B0-----:R-:W-:Y:S01]  /*5450*/  IMAD.HI.U32 R5, R25, R11, RZ ;  /* 0x0000000b19057227 */ /* 0x001fe200078e00ff */
[----:B------:R-:W-:-:S03]  /*5460*/  ISETP.GT.U32.AND P0, PT, R23, R13, PT ;  /* 0x0000000d1700720c */ /* 0x000fc60003f04070 */
[----:B------:R-:W-:Y:S02]  /*5470*/  IMAD.MOV R5, RZ, RZ, -R5 ;  /* 0x000000ffff057224 */ /* 0x000fe400078e0a05 */
[----:B------:R-:W-:Y:S02]  /*5480*/  @!P6 IMAD.IADD R16, R16, 0x1, -R23 ;  /* 0x000000011010e824 */ /* 0x000fe400078e0a17 */
[C---:B------:R-:W-:Y:S01]  /*5490*/  IMAD R11, R23.reuse, R5, R11 ;  /* 0x00000005170b7224 */ /* 0x040fe200078e020b */
[----:B------:R-:W-:Y:S01]  /*54a0*/  IABS R5, R0 ;  /* 0x0000000000057213 */ /* 0x000fe20000000000 */
[--C-:B------:R-:W-:Y:S01]  /*54b0*/  @!P3 IMAD.IADD R6, R6, 0x1, -R23.reuse ;  /* 0x000000010606b824 */ /* 0x100fe200078e0a17 */
[C---:B------:R-:W-:Y:S01]  /*54c0*/  ISETP.GT.U32.AND P6, PT, R23.reuse, R16, PT ;  /* 0x000000101700720c */ /* 0x040fe20003fc4070 */
[----:B------:R-:W-:Y:S01]  /*54d0*/  IMAD.MOV.U32 R9, RZ, RZ, R4 ;  /* 0x000000ffff097224 */ /* 0x000fe200078e0004 */
[----:B------:R-:W-:Y:S01]  /*54e0*/  ISETP.GT.U32.AND P5, PT, R23, R11, PT ;  /* 0x0000000b1700720c */ /* 0x000fe20003fa4070 */
[----:B------:R-:W-:Y:S01]  /*54f0*/  @!P0 IMAD.IADD R13, R13, 0x1, -R23 ;  /* 0x000000010d0d8824 */ /* 0x000fe200078e0a17 */
[----:B------:R-:W-:Y:S01]  /*5500*/  ISETP.GE.AND P3, PT, R3, RZ, PT ;  /* 0x000000ff0300720c */ /* 0x000fe20003f66270 */
[----:B------:R-:W-:Y:S01]  /*5510*/  IMAD.MOV.U32 R12, RZ, RZ, R6 ;  /* 0x000000ffff0c7224 */ /* 0x000fe200078e0006 */
[----:B------:R-:W-:Y:S01]  /*5520*/  IADD3 R3, R26, 0x42, RZ ;  /* 0x000000421a037810 */ /* 0x000fe20007ffe0ff */
[----:B------:R-:W-:Y:S01]  /*5530*/  @!P4 IMAD.MOV R9, RZ, RZ, -R9 ;  /* 0x000000ffff09c224 */ /* 0x000fe200078e0a09 */
[----:B------:R-:W-:Y:S01]  /*5540*/  ISETP.GT.U32.AND P0, PT, R23, R13, PT ;  /* 0x0000000d1700720c */ /* 0x000fe20003f04070 */
[----:B------:R-:W-:Y:S01]  /*5550*/  @!P1 IMAD.MOV R12, RZ, RZ, -R12 ;  /* 0x000000ffff0c9224 */ /* 0x000fe200078e0a0c */
[----:B------:R-:W-:-:S02]  /*5560*/  IABS R10, R3 ;  /* 0x00000003000a7213 */ /* 0x000fc40000000000 */
[----:B------:R-:W-:Y:S01]  /*5570*/  ISETP.GE.AND P4, PT, R3, RZ, PT ;  /* 0x000000ff0300720c */ /* 0x000fe20003f86270 */
[--C-:B------:R-:W-:Y:S01]  /*5580*/  @!P6 IMAD.IADD R16, R16, 0x1, -R23.reuse ;  /* 0x000000011010e824 */ /* 0x100fe200078e0a17 */
[----:B------:R-:W-:Y:S01]  /*5590*/  ISETP.GE.AND P1, PT, R2, RZ, PT ;  /* 0x000000ff0200720c */ /* 0x000fe20003f26270 */
[----:B------:R-:W-:Y:S01]  /*55a0*/  @!P5 IMAD.IADD R11, R11, 0x1, -R23 ;  /* 0x000000010b0bd824 */ /* 0x000fe200078e0a17 */
[----:B------:R-:W-:Y:S01]  /*55b0*/  ISETP.GE.AND P6, PT, R0, RZ, PT ;  /* 0x000000ff0000720c */ /* 0x000fe20003fc6270 */
[----:B------:R-:W-:Y:S01]  /*55c0*/  IMAD.HI.U32 R3, R25, R10, RZ ;  /* 0x0000000a19037227 */ /* 0x000fe200078e00ff */
[----:B------:R-:W-:Y:S01]  /*55d0*/  IABS R4, R8 ;  /* 0x0000000800047213 */ /* 0x000fe20000000000 */
[----:B------:R-:W-:Y:S01]  /*55e0*/  STL [R1+0x50], R12 ;  /* 0x0000500c01007387 */ /* 0x000fe20000100800 */
[----:B------:R-:W-:Y:S01]  /*55f0*/  ISETP.GT.U32.AND P5, PT, R23, R11, PT ;  /* 0x0000000b1700720c */ /* 0x000fe20003fa4070 */
[----:B------:R-:W-:Y:S02]  /*5600*/  IMAD.HI.U32 R2, R25, R5, RZ ;  /* 0x0000000519027227 */ /* 0x000fe400078e00ff */
[----:B------:R0:W-:Y:S02]  /*5610*/  STL [R1+0x4c], R9 ;  /* 0x00004c0901007387 */ /* 0x0001e40000100800 */
[----:B------:R-:W-:-:S02]  /*5620*/  IMAD.MOV R0, RZ, RZ, -R3 ;  /* 0x000000ffff007224 */ /* 0x000fc400078e0a03 */
[----:B------:R-:W-:Y:S02]  /*5630*/  IMAD.MOV R2, RZ, RZ, -R2 ;  /* 0x000000ffff027224 */ /* 0x000fe400078e0a02 */
[C---:B------:R-:W-:Y:S01]  /*5640*/  IMAD R10, R23.reuse, R0, R10 ;  /* 0x00000000170a7224 */ /* 0x040fe200078e020a */
[C---:B------:R-:W-:Y:S01]  /*5650*/  IADD3 R0, R26.reuse, 0x3c, RZ ;  /* 0x0000003c1a007810 */ /* 0x040fe20007ffe0ff */
[----:B------:R-:W-:Y:S01]  /*5660*/  IMAD R5, R23, R2, R5 ;  /* 0x0000000217057224 */ /* 0x000fe200078e0205 */
[C---:B------:R-:W-:Y:S01]  /*5670*/  IADD3 R2, R26.reuse, 0x38, RZ ;  /* 0x000000381a027810 */ /* 0x040fe20007ffe0ff */
[--C-:B------:R-:W-:Y:S01]  /*5680*/  @!P0 IMAD.IADD R13, R13, 0x1, -R23.reuse ;  /* 0x000000010d0d8824 */ /* 0x100fe200078e0a17 */
[----:B------:R-:W-:Y:S01]  /*5690*/  ISETP.GT.U32.AND P0, PT, R23, R10, PT ;  /* 0x0000000a1700720c */ /* 0x000fe20003f04070 */
[----:B------:R-:W-:Y:S01]  /*56a0*/  @!P5 IMAD.IADD R11, R11, 0x1, -R23 ;  /* 0x000000010b0bd824 */ /* 0x000fe200078e0a17 */
[----:B------:R-:W-:Y:S01]  /*56b0*/  ISETP.GT.U32.AND P5, PT, R23, R5, PT ;  /* 0x000000051700720c */ /* 0x000fe20003fa4070 */
[----:B------:R-:W-:Y:S01]  /*56c0*/  IMAD.HI.U32 R3, R25, R4, RZ ;  /* 0x0000000419037227 */ /* 0x000fe200078e00ff */
[----:B0-----:R-:W-:-:S02]  /*56d0*/  IADD3 R9, R26, 0x3a, RZ ;  /* 0x0000003a1a097810 */ /* 0x001fc40007ffe0ff */
[----:B------:R-:W-:Y:S01]  /*56e0*/  IABS R12, R0 ;  /* 0x00000000000c7213 */ /* 0x000fe20000000000 */
[----:B------:R-:W-:Y:S01]  /*56f0*/  IMAD.MOV R3, RZ, RZ, -R3 ;  /* 0x000000ffff037224 */ /* 0x000fe200078e0a03 */
[----:B------:R-:W-:Y:S01]  /*5700*/  IABS R7, R9 ;  /* 0x0000000900077213 */ /* 0x000fe20000000000 */
[----:B------:R-:W-:Y:S01]  /*5710*/  IMAD.MOV.U32 R17, RZ, RZ, R16 ;  /* 0x000000ffff117224 */ /* 0x000fe200078e0010 */
[----:B------:R-:W-:Y:S01]  /*5720*/  IABS R6, R2 ;  /* 0x0000000200067213 */ /* 0x000fe20000000000 */
[----:B------:R-:W-:Y:S01]  /*5730*/  IMAD R4, R23, R3, R4 ;  /* 0x0000000317047224 */ /* 0x000fe200078e0204 */
[----:B------:R-:W-:Y:S01]  /*5740*/  IADD3 R3, R26, 0x36, RZ ;  /* 0x000000361a037810 */ /* 0x000fe20007ffe0ff */
[--C-:B------:R-:W-:Y:S02]  /*5750*/  @!P0 IMAD.IADD R10, R10, 0x1, -R23.reuse ;  /* 0x000000010a0a8824 */ /* 0x100fe400078e0a17 */
[----:B------:R-:W-:Y:S01]  /*5760*/  @!P5 IMAD.IADD R5, R5, 0x1, -R23 ;  /* 0x000000010505d824 */ /* 0x000fe200078e0a17 */
[----:B------:R-:W-:Y:S01]  /*5770*/  ISETP.GT.U32.AND P0, PT, R23, R4, PT ;  /* 0x000000041700720c */ /* 0x000fe20003f04070 */
[----:B------:R-:W-:Y:S01]  /*5780*/  IMAD.HI.U32 R14, R25, R12, RZ ;  /* 0x0000000c190e7227 */ /* 0x000fe200078e00ff */
[----:B------:R-:W-:-:S03]  /*5790*/  ISETP.GT.U32.AND P5, PT, R23, R10, PT ;  /* 0x0000000a1700720c */ /* 0x000fc60003fa4070 */
[----:B------:R-:W-:-:S04]  /*57a0*/  IMAD.HI.U32 R15, R25, R7, RZ ;  /* 0x00000007190f7227 */ /* 0x000fc800078e00ff */
[----:B------:R-:W-:Y:S02]  /*57b0*/  IMAD.MOV R14, RZ, RZ, -R14 ;  /* 0x000000ffff0e7224 */ /* 0x000fe400078e0a0e */
[----:B------:R-:W-:Y:S01]  /*57c0*/  @!P2 IMAD.MOV R17, RZ, RZ, -R17 ;  /* 0x000000ffff11a224 */ /* 0x000fe200078e0a11 */
[----:B------:R-:W-:Y:S01]  /*57d0*/  ISETP.GE.AND P2, PT, R8, RZ, PT ;  /* 0x000000ff0800720c */ /* 0x000fe20003f46270 */
[----:B------:R-:W-:Y:S02]  /*57e0*/  IMAD.MOV R15, RZ, RZ, -R15 ;  /* 0x000000ffff0f7224 */ /* 0x000fe400078e0a0f */
[C---:B------:R-:W-:Y:S01]  /*57f0*/  IMAD R8, R23.reuse, R14, R12 ;  /* 0x0000000e17087224 */ /* 0x040fe200078e020c */
[----:B------:R-:W-:Y:S01]  /*5800*/  IABS R14, R3 ;  /* 0x00000003000e7213 */ /* 0x000fe20000000000 */
[----:B------:R-:W-:Y:S01]  /*5810*/  @!P3 IMAD.MOV R13, RZ, RZ, -R13 ;  /* 0x000000ffff0db224 */ /* 0x000fe200078e0a0d */
[----:B------:R-:W-:Y:S01]  /*5820*/  ISETP.GT.U32.AND P3, PT, R23, R5, PT ;  /* 0x000000051700720c */ /* 0x000fe20003f64070 */
[----:B------:R-:W-:Y:S01]  /*5830*/  IMAD.HI.U32 R12, R25, R6, RZ ;  /* 0x00000006190c7227 */ /* 0x000fe200078e00ff */
[----:B------:R-:W-:Y:S03]  /*5840*/  STL [R1+0x48], R17 ;  /* 0x0000481101007387 */ /* 0x000fe60000100800 */
[C---:B------:R-:W-:Y:S01]  /*5850*/  IMAD R7, R23.reuse, R15, R7 ;  /* 0x0000000f17077224 */ /* 0x040fe200078e0207 */
[----:B------:R0:W-:Y:S01]  /*5860*/  STL [R1+0x44], R13 ;  /* 0x0000440d01007387 */ /* 0x0001e20000100800 */
[--C-:B------:R-:W-:Y:S01]  /*5870*/  @!P5 IMAD.IADD R10, R10, 0x1, -R23.reuse ;  /* 0x000000010a0ad824 */ /* 0x100fe200078e0a17 */
[----:B------:R-:W-:Y:S01]  /*5880*/  ISETP.GT.U32.AND P5, PT, R23, R8, PT ;  /* 0x000000081700720c */ /* 0x000fe20003fa4070 */
[----:B------:R-:W-:-:S02]  /*5890*/  @!P0 IMAD.IADD R4, R4, 0x1, -R23 ;  /* 0x0000000104048824 */ /* 0x000fc400078e0a17 */
[----:B------:R-:W-:Y:S02]  /*58a0*/  IMAD.MOV R12, RZ, RZ, -R12 ;  /* 0x000000ffff0c7224 */ /* 0x000fe400078e0a0c */
[----:B------:R-:W-:Y:S01]  /*58b0*/  @!P1 IMAD.MOV R11, RZ, RZ, -R11 ;  /* 0x000000ffff0b9224 */ /* 0x000fe200078e0a0b */
[C---:B------:R-:W-:Y:S01]  /*58c0*/  ISETP.GT.U32.AND P1, PT, R23.reuse, R7, PT ;  /* 0x000000071700720c */ /* 0x040fe20003f24070 */
[C---:B------:R-:W-:Y:S01]  /*58d0*/  IMAD R6, R23.reuse, R12, R6 ;  /* 0x0000000c17067224 */ /* 0x040fe200078e0206 */
[----:B------:R-:W-:Y:S01]  /*58e0*/  ISETP.GT.U32.AND P0, PT, R23, R4, PT ;  /* 0x000000041700720c */ /* 0x000fe20003f04070 */
[----:B0-----:R-:W-:Y:S01]  /*58f0*/  IMAD.MOV.U32 R13, RZ, RZ, R10 ;  /* 0x000000ffff0d7224 */ /* 0x001fe200078e000a */
[----:B------:R0:W-:Y:S01]  /*5900*/  STL [R1+0x40], R11 ;  /* 0x0000400b01007387 */ /* 0x0001e20000100800 */
[----:B------:R-:W-:Y:S01]  /*5910*/  @!P3 IMAD.IADD R5, R5, 0x1, -R23 ;  /* 0x000000010505b824 */ /* 0x000fe200078e0a17 */
[----:B------:R-:W-:Y:S01]  /*5920*/  ISETP.GT.U32.AND P3, PT, R23, R6, PT ;  /* 0x000000061700720c */ /* 0x000fe20003f64070 */
[----:B------:R-:W-:-:S04]  /*5930*/  IMAD.HI.U32 R10, R25, R14, RZ ;  /* 0x0000000e190a7227 */ /* 0x000fc800078e00ff */
[--C-:B------:R-:W-:Y:S01]  /*5940*/  @!P5 IMAD.IADD R8, R8, 0x1, -R23.reuse ;  /* 0x000000010808d824 */ /* 0x100fe200078e0a17 */
[----:B------:R-:W-:Y:S01]  /*5950*/  ISETP.GE.AND P5, PT, R2, RZ, PT ;  /* 0x000000ff0200720c */ /* 0x000fe20003fa6270 */
[----:B------:R-:W-:Y:S01]  /*5960*/  IMAD.MOV R10, RZ, RZ, -R10 ;  /* 0x000000ffff0a7224 */ /* 0x000fe200078e0a0a */
[----:B------:R-:W-:Y:S01]  /*5970*/  IADD3 R2, R26, 0x32, RZ ;  /* 0x000000321a027810 */ /* 0x000fe20007ffe0ff */
[----:B------:R-:W-:Y:S01]  /*5980*/  @!P1 IMAD.IADD R7, R7, 0x1, -R23 ;  /* 0x0000000107079824 */ /* 0x000fe200078e0a17 */
[C---:B------:R-:W-:Y:S01]  /*5990*/  ISETP.GT.U32.AND P1, PT, R23.reuse, R8, PT ;  /* 0x000000081700720c */ /* 0x040fe20003f24070 */
[----:B------:R-:W-:Y:S01]  /*59a0*/  @!P4 IMAD.MOV R13, RZ, RZ, -R13 ;  /* 0x000000ffff0dc224 */ /* 0x000fe200078e0a0d */
[----:B------:R-:W-:Y:S01]  /*59b0*/  ISETP.GE.AND P4, PT, R0, RZ, PT ;  /* 0x000000ff0000720c */ /* 0x000fe20003f86270 */
[----:B------:R-:W-:Y:S01]  /*59c0*/  @!P0 IMAD.IADD R4, R4, 0x1, -R23 ;  /* 0x0000000104048824 */ /* 0x000fe200078e0a17 */
[----:B------:R-:W-:Y:S01]  /*59d0*/  IADD3 R0, R26, 0x34, RZ ;  /* 0x000000341a007810 */ /* 0x000fe20007ffe0ff */
[C---:B------:R-:W-:Y:S01]  /*59e0*/  IMAD R14, R23.reuse, R10, R14 ;  /* 0x0000000a170e7224 */ /* 0x040fe200078e020e */
[----:B------:R-:W-:Y:S01]  /*59f0*/  IABS R17, R2 ;  /* 0x0000000200117213 */ /* 0x000fe20000000000 */
[----:B0-----:R-:W-:Y:S01]  /*5a00*/  IMAD.MOV.U32 R11, RZ, RZ, R5 ;  /* 0x000000ffff0b7224 */ /* 0x001fe200078e0005 */
[----:B------:R-:W-:Y:S01]  /*5a10*/  IABS R16, R0 ;  /* 0x0000000000107213 */ /* 0x000fe20000000000 */
[----:B------:R-:W-:Y:S01]  /*5a20*/  @!P2 IMAD.MOV R4, RZ, RZ, -R4 ;  /* 0x000000ffff04a224 */ /* 0x000fe200078e0a04 */
[C---:B------:R-:W-:Y:S01]  /*5a30*/  ISETP.GT.U32.AND P2, PT, R23.reuse, R14, PT ;  /* 0x0000000e1700720c */ /* 0x040fe20003f44070 */
[----:B------:R-:W-:Y:S01]  /*5a40*/  @!P3 IMAD.IADD R6, R6, 0x1, -R23 ;  /* 0x000000010606b824 */ /* 0x000fe200078e0a17 */
[----:B------:R-:W-:Y:S01]  /*5a50*/  STL [R1+0x2c], R13 ;  /* 0x00002c0d01007387 */ /* 0x000fe20000100800 */
[----:B------:R-:W-:Y:S01]  /*5a60*/  @!P6 IMAD.MOV R11, RZ, RZ, -R11 ;  /* 0x000000ffff0be224 */ /* 0x000fe200078e0a0b */
[----:B------:R-:W-:Y:S01]  /*5a70*/  ISETP.GT.U32.AND P6, PT, R23, R7, PT ;  /* 0x000000071700720c */ /* 0x000fe20003fc4070 */
[----:B------:R-:W-:Y:S01]  /*5a80*/  IMAD.HI.U32 R5, R25, R16, RZ ;  /* 0x0000001019057227 */ /* 0x000fe200078e00ff */
[----:B------:R-:W-:-:S02]  /*5a90*/  ISETP.GT.U32.AND P3, PT, R23, R6, PT ;  /* 0x000000061700720c */ /* 0x000fc40003f64070 */
[----:B------:R-:W-:Y:S01]  /*5aa0*/  STL [R1+0x28], R11 ;  /* 0x0000280b01007387 */ /* 0x000fe20000100800 */
[----:B------:R-:W-:Y:S01]  /*5ab0*/  @!P1 IMAD.IADD R8, R8, 0x1, -R23 ;  /* 0x0000000108089824 */ /* 0x000fe200078e0a17 */
[----:B------:R-:W-:Y:S01]  /*5ac0*/  ISETP.GE.AND P0, PT, R9, RZ, PT ;  /* 0x000000ff0900720c */ /* 0x000fe20003f06270 */
[----:B------:R-:W-:Y:S01]  /*5ad0*/  IMAD.MOV R5, RZ, RZ, -R5 ;  /* 0x000000ffff057224 */ /* 0x000fe200078e0a05 */
[----:B------:R0:W-:Y:S01]  /*5ae0*/  STL [R1+0x24], R4 ;  /* 0x0000240401007387 */ /* 0x0001e20000100800 */
[----:B------:R-:W-:Y:S01]  /*5af0*/  ISETP.GE.AND P1, PT, R3, RZ, PT ;  /* 0x000000ff0300720c */ /* 0x000fe20003f26270 */
[--C-:B------:R-:W-:Y:S01]  /*5b00*/  @!P2 IMAD.IADD R14, R14, 0x1, -R23.reuse ;  /* 0x000000010e0ea824 */ /* 0x100fe200078e0a17 */
[----:B------:R-:W-:Y:S01]  /*5b10*/  IADD3 R3, R26, 0x30, RZ ;  /* 0x000000301a037810 */ /* 0x000fe20007ffe0ff */
[----:B------:R-:W-:Y:S01]  /*5b20*/  IMAD.MOV.U32 R10, RZ, RZ, R8 ;  /* 0x000000ffff0a7224 */ /* 0x000fe200078e0008 */
[----:B------:R-:W-:Y:S01]  /*5b30*/  ISETP.GE.AND P2, PT, R2, RZ, PT ;  /* 0x000000ff0200720c */ /* 0x000fe20003f46270 */
[----:B------:R-:W-:Y:S01]  /*5b40*/  IMAD R16, R23, R5, R16 ;  /* 0x0000000517107224 */ /* 0x000fe200078e0210 */
[----:B------:R-:W-:Y:S01]  /*5b50*/  IABS R19, R3 ;  /* 0x0000000300137213 */ /* 0x000fe20000000000 */
[----:B------:R-:W-:Y:S01]  /*5b60*/  @!P6 IMAD.IADD R7, R7, 0x1, -R23 ;  /* 0x000000010707e824 */ /* 0x000fe200078e0a17 */
[C---:B------:R-:W-:Y:S01]  /*5b70*/  IADD3 R2, R26.reuse, 0x2e, RZ ;  /* 0x0000002e1a027810 */ /* 0x040fe20007ffe0ff */
[----:B0-----:R-:W-:Y:S01]  /*5b80*/  IMAD.HI.U32 R4, R25, R17, RZ ;  /* 0x0000001119047227 */ /* 0x001fe200078e00ff */
[----:B------:R-:W-:-:S02]  /*5b90*/  IADD3 R5, R26, 0x2c, RZ ;  /* 0x0000002c1a057810 */ /* 0x000fc40007ffe0ff */
[----:B------:R-:W-:Y:S01]  /*5ba0*/  IABS R20, R2 ;  /* 0x0000000200147213 */ /* 0x000fe20000000000 */
[----:B------:R-:W-:Y:S01]  /*5bb0*/  IMAD.MOV R4, RZ, RZ, -R4 ;  /* 0x000000ffff047224 */ /* 0x000fe200078e0a04 */
[----:B------:R-:W-:Y:S01]  /*5bc0*/  IABS R22, R5 ;  /* 0x0000000500167213 */ /* 0x000fe20000000000 */
[----:B------:R-:W-:Y:S01]  /*5bd0*/  @!P4 IMAD.MOV R10, RZ, RZ, -R10 ;  /* 0x000000ffff0ac224 */ /* 0x000fe200078e0a0a */
[C---:B------:R-:W-:Y:S01]  /*5be0*/  ISETP.GT.U32.AND P4, PT, R23.reuse, R14, PT ;  /* 0x0000000e1700720c */ /* 0x040fe20003f84070 */
[----:B------:R-:W-:Y:S01]  /*5bf0*/  @!P3 IMAD.IADD R6, R6, 0x1, -R23 ;  /* 0x000000010606b824 */ /* 0x000fe200078e0a17 */
[C---:B------:R-:W-:Y:S01]  /*5c00*/  ISETP.GT.U32.AND P3, PT, R23.reuse, R16, PT ;  /* 0x000000101700720c */ /* 0x040fe20003f64070 */
[----:B------:R-:W-:Y:S01]  /*5c10*/  IMAD R17, R23, R4, R17 ;  /* 0x0000000417117224 */ /* 0x000fe200078e0211 */
[----:B------:R0:W-:Y:S01]  /*5c20*/  STL [R1+0x20], R10 ;  /* 0x0000200a01007387 */ /* 0x0001e20000100800 */
[----:B------:R-:W-:Y:S01]  /*5c30*/  IMAD.MOV.U32 R9, RZ, RZ, R7 ;  /* 0x000000ffff097224 */ /* 0x000fe200078e0007 */
[----:B------:R-:W-:Y:S01]  /*5c40*/  ISETP.GE.AND P6, PT, R0, RZ, PT ;  /* 0x000000ff0000720c */ /* 0x000fe20003fc6270 */
[----:B------:R-:W-:Y:S01]  /*5c50*/  IMAD.HI.U32 R4, R25, R19, RZ ;  /* 0x0000001319047227 */ /* 0x000fe200078e00ff */
[----:B------:R-:W-:-:S02]  /*5c60*/  IADD3 R0, R26, 0x2a, RZ ;  /* 0x0000002a1a007810 */ /* 0x000fc40007ffe0ff */
[----:B------:R-:W-:Y:S01]  /*5c70*/  IADD3 R7, R26, 0x26, RZ ;  /* 0x000000261a077810 */ /* 0x000fe20007ffe0ff */
[----:B------:R-:W-:Y:S01]  /*5c80*/  @!P0 IMAD.MOV R9, RZ, RZ, -R9 ;  /* 0x000000ffff098224 */ /* 0x000fe200078e0a09 */
[C---:B------:R-:W-:Y:S01]  /*5c90*/  ISETP.GT.U32.AND P0, PT, R23.reuse, R17, PT ;  /* 0x000000111700720c */ /* 0x040fe20003f04070 */
[----:B------:R-:W-:Y:S01]  /*5ca0*/  IMAD.MOV R4, RZ, RZ, -R4 ;  /* 0x000000ffff047224 */ /* 0x000fe200078e0a04 */
[----:B------:R-:W-:Y:S01]  /*5cb0*/  IABS R11, R0 ;  /* 0x00000000000b7213 */ /* 0x000fe20000000000 */
[----:B------:R-:W-:Y:S01]  /*5cc0*/  @!P4 IMAD.IADD R14, R14, 0x1, -R23 ;  /* 0x000000010e0ec824 */ /* 0x000fe200078e0a17 */
[----:B------:R-:W-:Y:S01]  /*5cd0*/  STL [R1+0x1c], R9 ;  /* 0x00001c0901007387 */ /* 0x000fe20000100800 */
[C---:B------:R-:W-:Y:S01]  /*5ce0*/  IMAD R19, R23.reuse, R4, R19 ;  /* 0x0000000417137224 */ /* 0x040fe200078e0213 */
[----:B0-----:R-:W-:Y:S01]  /*5cf0*/  IADD3 R10, R26, 0x22, RZ ;  /* 0x000000221a0a7810 */ /* 0x001fe20007ffe0ff */
[----:B------:R-:W-:Y:S02]  /*5d00*/  @!P3 IMAD.IADD R16, R16, 0x1, -R23 ;  /* 0x000000011010b824 */ /* 0x000fe400078e0a17 */
[----:B------:R-:W-:Y:S01]  /*5d10*/  @!P5 IMAD.MOV R6, RZ, RZ, -R6 ;  /* 0x000000ffff06d224 */ /* 0x000fe200078e0a06 */
[----:B------:R-:W-:Y:S01]  /*5d20*/  ISETP.GT.U32.AND P4, PT, R23, R19, PT ;  /* 0x000000131700720c */ /* 0x000fe20003f84070 */
[----:B------:R-:W-:Y:S01]  /*5d30*/  IMAD.HI.U32 R4, R25, R11, RZ ;  /* 0x0000000b19047227 */ /* 0x000fe200078e00ff */
[----:B------:R-:W-:-:S02]  /*5d40*/  ISETP.GT.U32.AND P3, PT, R23, R16, PT ;  /* 0x000000101700720c */ /* 0x000fc40003f64070 */
[----:B------:R0:W-:Y:S01]  /*5d50*/  STL [R1], R6 ;  /* 0x0000000601007387 */ /* 0x0001e20000100800 */
[----:B------:R-:W-:Y:S01]  /*5d60*/  @!P0 IMAD.IADD R17, R17, 0x1, -R23 ;  /* 0x0000000111118824 */ /* 0x000fe200078e0a17 */
[----:B------:R-:W-:Y:S01]  /*5d70*/  ISETP.GE.AND P5, PT, R3, RZ, PT ;  /* 0x000000ff0300720c */ /* 0x000fe20003fa6270 */
[----:B------:R-:W-:-:S03]  /*5d80*/  IMAD.HI.U32 R3, R25, R22, RZ ;  /* 0x0000001619037227 */ /* 0x000fc600078e00ff */
[----:B------:R-:W-:Y:S01]  /*5d90*/  ISETP.GT.U32.AND P0, PT, R23, R17, PT ;  /* 0x000000111700720c */ /* 0x000fe20003f04070 */
[----:B------:R-:W-:Y:S02]  /*5da0*/  IMAD.MOV R3, RZ, RZ, -R3 ;  /* 0x000000ffff037224 */ /* 0x000fe400078e0a03 */
[----:B------:R-:W-:Y:S02]  /*5db0*/  @!P4 IMAD.IADD R19, R19, 0x1, -R23 ;  /* 0x000000011313c824 */ /* 0x000fe400078e0a17 */
[----:B0-----:R-:W-:-:S03]  /*5dc0*/  IMAD.HI.U32 R6, R25, R20, RZ ;  /* 0x0000001419067227 */ /* 0x001fc600078e00ff */
[C---:B------:R-:W-:Y:S01]  /*5dd0*/  ISETP.GT.U32.AND P4, PT, R23.reuse, R19, PT ;  /* 0x000000131700720c */ /* 0x040fe20003f84070 */
[----:B------:R-:W-:Y:S02]  /*5de0*/  IMAD.MOV R6, RZ, RZ, -R6 ;  /* 0x000000ffff067224 */ /* 0x000fe400078e0a06 */
[--C-:B------:R-:W-:Y:S01]  /*5df0*/  @!P3 IMAD.IADD R16, R16, 0x1, -R23.reuse ;  /* 0x000000011010b824 */ /* 0x100fe200078e0a17 */
[----:B------:R-:W-:Y:S01]  /*5e00*/  ISETP.GE.AND P3, PT, R2, RZ, PT ;  /* 0x000000ff0200720c */ /* 0x000fe20003f66270 */
[C---:B------:R-:W-:Y:S01]  /*5e10*/  IMAD R20, R23.reuse, R6, R20 ;  /* 0x0000000617147224 */ /* 0x040fe200078e0214 */
[----:B------:R-:W-:Y:S01]  /*5e20*/  IADD3 R2, R26, 0x28, RZ ;  /* 0x000000281a027810 */ /* 0x000fe20007ffe0ff */
[C---:B------:R-:W-:Y:S02]  /*5e30*/  IMAD R22, R23.reuse, R3, R22 ;  /* 0x0000000317167224 */ /* 0x040fe400078e0216 */
[----:B------:R-:W-:Y:S01]  /*5e40*/  @!P1 IMAD.MOV R14, RZ, RZ, -R14 ;  /* 0x000000ffff0e9224 */ /* 0x000fe200078e0a0e */
[----:B------:R-:W-:Y:S01]  /*5e50*/  ISETP.GT.U32.AND P1, PT, R23, R20, PT ;  /* 0x000000141700720c */ /* 0x000fe20003f24070 */
[--C-:B------:R-:W-:Y:S01]  /*5e60*/  @!P0 IMAD.IADD R17, R17, 0x1, -R23.reuse ;  /* 0x0000000111118824 */ /* 0x100fe200078e0a17 */
[----:B------:R-:W-:Y:S01]  /*5e70*/  ISETP.GT.U32.AND P0, PT, R23, R22, PT ;  /* 0x000000161700720c */ /* 0x000fe20003f04070 */
[----:B------:R-:W-:Y:S01]  /*5e80*/  IMAD.MOV R4, RZ, RZ, -R4 ;  /* 0x000000ffff047224 */ /* 0x000fe200078e0a04 */
[----:B------:R-:W-:Y:S01]  /*5e90*/  IABS R3, R2 ;  /* 0x0000000200037213 */ /* 0x000fe20000000000 */
[----:B------:R-:W-:Y:S01]  /*5ea0*/  @!P4 IMAD.IADD R19, R19, 0x1, -R23 ;  /* 0x000000011313c824 */ /* 0x000fe200078e0a17 */
[----:B------:R-:W-:Y:S01]  /*5eb0*/  ISETP.GE.AND P4, PT, R0, RZ, PT ;  /* 0x000000ff0000720c */ /* 0x000fe20003f86270 */
[----:B------:R-:W-:Y:S01]  /*5ec0*/  IMAD R11, R23, R4, R11 ;  /* 0x00000004170b7224 */ /* 0x000fe200078e020b */
[----:B------:R-:W-:Y:S01]  /*5ed0*/  IABS R0, R7 ;  /* 0x0000000700007213 */ /* 0x000fe20000000000 */
[----:B------:R-:W-:Y:S01]  /*5ee0*/  IMAD.HI.U32 R4, R25, R3, RZ ;  /* 0x0000000319047227 */ /* 0x000fe200078e00ff */
[----:B------:R0:W-:Y:S03]  /*5ef0*/  STL [R1+0x648], R14 ;  /* 0x0006480e01007387 */ /* 0x0001e60000100800 */
[----:B------:R-:W-:-:S02]  /*5f00*/  IMAD.MOV R4, RZ, RZ, -R4 ;  /* 0x000000ffff047224 */ /* 0x000fc400078e0a04 */
[--C-:B------:R-:W-:Y:S01]  /*5f10*/  @!P1 IMAD.IADD R20, R20, 0x1, -R23.reuse ;  /* 0x0000000114149824 */ /* 0x100fe200078e0a17 */
[----:B------:R-:W-:Y:S01]  /*5f20*/  ISETP.GE.AND P1, PT, R2, RZ, PT ;  /* 0x000000ff0200720c */ /* 0x000fe20003f26270 */
[----:B------:R-:W-:Y:S02]  /*5f30*/  @!P0 IMAD.IADD R22, R22, 0x1, -R23 ;  /* 0x0000000116168824 */ /* 0x000fe400078e0a17 */
[C---:B------:R-:W-:Y:S01]  /*5f40*/  IMAD R2, R23.reuse, R4, R3 ;  /* 0x0000000417027224 */ /* 0x040fe200078e0203 */
[C---:B------:R-:W-:Y:S01]  /*5f50*/  ISETP.GT.U32.AND P0, PT, R23.reuse, R20, PT ;  /* 0x000000141700720c */ /* 0x040fe20003f04070 */
[----:B------:R-:W-:Y:S01]  /*5f60*/  IMAD.MOV.U32 R3, RZ, RZ, R0 ;  /* 0x000000ffff037224 */ /* 0x000fe200078e0000 */
[C---:B------:R-:W-:Y:S01]  /*5f70*/  IADD3 R0, R26.reuse, 0x24, RZ ;  /* 0x000000241a007810 */ /* 0x040fe20007ffe0ff */
[----:B------:R-:W-:Y:S01]  /*5f80*/  @!P2 IMAD.MOV R17, RZ, RZ, -R17 ;  /* 0x000000ffff11a224 */ /* 0x000fe200078e0a11 */
[C---:B------:R-:W-:Y:S01]  /*5f90*/  ISETP.GT.U32.AND P2, PT, R23.reuse, R11, PT ;  /* 0x0000000b1700720c */ /* 0x040fe20003f44070 */
[----:B------:R-:W-:Y:S01]  /*5fa0*/  @!P5 IMAD.MOV R19, RZ, RZ, -R19 ;  /* 0x000000ffff13d224 */ /* 0x000fe200078e0a13 */
[----:B------:R-:W-:Y:S01]  /*5fb0*/  ISETP.GT.U32.AND P5, PT, R23, R22, PT ;  /* 0x000000161700720c */ /* 0x000fe20003fa4070 */
[----:B------:R-:W-:Y:S01]  /*5fc0*/  IMAD.HI.U32 R6, R25, R3, RZ ;  /* 0x0000000319067227 */ /* 0x000fe200078e00ff */
[----:B------:R-:W-:-:S02]  /*5fd0*/  IADD3 R4, R26, 0x20, RZ ;  /* 0x000000201a047810 */ /* 0x000fc40007ffe0ff */
[----:B0-----:R-:W-:Y:S01]  /*5fe0*/  IADD3 R14, R26, 0xc, RZ ;  /* 0x0000000c1a0e7810 */ /* 0x001fe20007ffe0ff */
[----:B------:R-:W-:Y:S01]  /*5ff0*/  IMAD.MOV R6, RZ, RZ, -R6 ;  /* 0x000000ffff067224 */ /* 0x000fe200078e0a06 */
[----:B------:R-:W-:Y:S01]  /*6000*/  IABS R8, R4 ;  /* 0x0000000400087213 */ /* 0x000fe20000000000 */
[----:B------:R-:W-:Y:S01]  /*6010*/  @!P0 IMAD.IADD R20, R20, 0x1, -R23 ;  /* 0x0000000114148824 */ /* 0x000fe200078e0a17 */
[C---:B------:R-:W-:Y:S01]  /*6020*/  ISETP.GT.U32.AND P0, PT, R23.reuse, R2, PT ;  /* 0x000000021700720c */ /* 0x040fe20003f04070 */
[----:B------:R-:W-:Y:S01]  /*6030*/  IMAD R3, R23, R6, R3 ;  /* 0x0000000617037224 */ /* 0x000fe200078e0203 */
[----:B------:R-:W-:Y:S01]  /*6040*/  IABS R6, R10 ;  /* 0x0000000a00067213 */ /* 0x000fe20000000000 */
[--C-:B------:R-:W-:Y:S01]  /*6050*/  @!P2 IMAD.IADD R11, R11, 0x1, -R23.reuse ;  /* 0x000000010b0ba824 */ /* 0x100fe200078e0a17 */
[----:B------:R-:W-:Y:S01]  /*6060*/  IABS R27, R14 ;  /* 0x0000000e001b7213 */ /* 0x000fe20000000000 */
[----:B------:R-:W-:Y:S01]  /*6070*/  @!P5 IMAD.IADD R22, R22, 0x1, -R23 ;  /* 0x000000011616d824 */ /* 0x000fe200078e0a17 */
[C---:B------:R-:W-:Y:S01]  /*6080*/  ISETP.GT.U32.AND P5, PT, R23.reuse, R3, PT ;  /* 0x000000031700720c */ /* 0x040fe20003fa4070 */
[----:B------:R-:W-:Y:S01]  /*6090*/  @!P6 IMAD.MOV R16, RZ, RZ, -R16 ;  /* 0x000000ffff10e224 */ /* 0x000fe200078e0a10 */
[----:B------:R-:W-:Y:S01]  /*60a0*/  ISETP.GT.U32.AND P2, PT, R23, R11, PT ;  /* 0x0000000b1700720c */ /* 0x000fe20003f44070 */
[----:B------:R-:W-:Y:S01]  /*60b0*/  @!P3 IMAD.MOV R20, RZ, RZ, -R20 ;  /* 0x000000ffff14b224 */ /* 0x000fe200078e0a14 */
[----:B------:R-:W-:-:S02]  /*60c0*/  ISETP.GE.AND P6, PT, R5, RZ, PT ;  /* 0x000000ff0500720c */ /* 0x000fc40003fc6270 */
[----:B------:R-:W-:Y:S01]  /*60d0*/  IABS R5, R0 ;  /* 0x0000000000057213 */ /* 0x000fe20000000000 */
[--C-:B------:R-:W-:Y:S01]  /*60e0*/  @!P0 IMAD.IADD R2, R2, 0x1, -R23.reuse ;  /* 0x0000000102028824 */ /* 0x100fe200078e0a17 */
[----:B------:R-:W-:Y:S01]  /*60f0*/  ISETP.GE.AND P0, PT, R0, RZ, PT ;  /* 0x000000ff0000720c */ /* 0x000fe20003f06270 */
[----:B------:R-:W-:Y:S01]  /*6100*/  IMAD.HI.U32 R0, R25, R8, RZ ;  /* 0x0000000819007227 */ /* 0x000fe200078e00ff */
[----:B------:R0:W-:Y:S02]  /*6110*/  STL [R1+0x64c], R16 ;  /* 0x00064c1001007387 */ /* 0x0001e40000100800 */
[----:B------:R-:W-:Y:S01]  /*6120*/  ISETP.GT.U32.AND P3, PT, R23, R2, PT ;  /* 0x000000021700720c */ /* 0x000fe20003f64070 */
[----:B------:R-:W-:Y:S01]  /*6130*/  @!P5 IMAD.IADD R3, R3, 0x1, -R23 ;  /* 0x000000010303d824 */ /* 0x000fe200078e0a17 */
[----:B------:R1:W-:Y:S01]  /*6140*/  STL [R1+0x650], R17 ;  /* 0x0006501101007387 */ /* 0x0003e20000100800 */
[----:B------:R-:W-:-:S03]  /*6150*/  IMAD.HI.U32 R9, R25, R5, RZ ;  /* 0x0000000519097227 */ /* 0x000fc600078e00ff */
[----:B------:R-:W-:Y:S01]  /*6160*/  ISETP.GT.U32.AND P5, PT, R23, R3, PT ;  /* 0x000000031700720c */ /* 0x000fe20003fa4070 */
[----:B------:R-:W-:Y:S01]  /*6170*/  @!P2 IMAD.IADD R11, R11, 0x1, -R23 ;  /* 0x000000010b0ba824 */ /* 0x000fe200078e0a17 */
[----:B------:R-:W-:Y:S01]  /*6180*/  ISETP.GE.AND P2, PT, R7, RZ, PT ;  /* 0x000000ff0700720c */ /* 0x000fe20003f46270 */
[----:B------:R-:W-:Y:S01]  /*6190*/  IMAD.MOV R9, RZ, RZ, -R9 ;  /* 0x000000ffff097224 */ /* 0x000fe200078e0a09 */
[----:B------:R2:W-:Y:S01]  /*61a0*/  STL [R1+0x654], R19 ;  /* 0x0006541301007387 */ /* 0x0005e20000100800 */
[----:B------:R-:W-:Y:S01]  /*61b0*/  IMAD.HI.U32 R7, R25, R6, RZ ;  /* 0x0000000619077227 */ /* 0x000fe200078e00ff */
[C---:B0-----:R-:W-:Y:S02]  /*61c0*/  IADD3 R16, R26.reuse, 0xa, RZ ;  /* 0x0000000a1a107810 */ /* 0x041fe40007ffe0ff */
[----:B------:R-:W-:Y:S01]  /*61d0*/  STL [R1+0x658], R20 ;  /* 0x0006581401007387 */ /* 0x000fe20000100800 */
[C---:B------:R-:W-:Y:S01]  /*61e0*/  IMAD R5, R23.reuse, R9, R5 ;  /* 0x0000000917057224 */ /* 0x040fe200078e0205 */
[----:B------:R-:W-:Y:S01]  /*61f0*/  IABS R29, R16 ;  /* 0x00000010001d7213 */ /* 0x000fe20000000000 */
[----:B------:R-:W-:Y:S01]  /*6200*/  IMAD.MOV R7, RZ, RZ, -R7 ;  /* 0x000000ffff077224 */ /* 0x000fe200078e0a07 */
[C---:B-1----:R-:W-:Y:S01]  /*6210*/  IADD3 R17, R26.reuse, 0xe, RZ ;  /* 0x0000000e1a117810 */ /* 0x042fe20007ffe0ff */
[----:B------:R-:W-:Y:S01]  /*6220*/  IMAD.MOV R0, RZ, RZ, -R0 ;  /* 0x000000ffff007224 */ /* 0x000fe200078e0a00 */
[C---:B--2---:R-:W-:Y:S01]  /*6230*/  IADD3 R19, R26.reuse, 0x10, RZ ;  /* 0x000000101a137810 */ /* 0x044fe20007ffe0ff */
[C---:B------:R-:W-:Y:S01]  /*6240*/  IMAD R6, R23.reuse, R7, R6 ;  /* 0x0000000717067224 */ /* 0x040fe200078e0206 */
[C---:B------:R-:W-:Y:S01]  /*6250*/  IADD3 R7, R26.reuse, 0x1e, RZ ;  /* 0x0000001e1a077810 */ /* 0x040fe20007ffe0ff */
[----:B------:R-:W-:Y:S01]  /*6260*/  @!P6 IMAD.MOV R22, RZ, RZ, -R22 ;  /* 0x000000ffff16e224 */ /* 0x000fe200078e0a16 */
[C---:B------:R-:W-:Y:S01]  /*6270*/  ISETP.GT.U32.AND P6, PT, R23.reuse, R5, PT ;  /* 0x000000051700720c */ /* 0x040fe20003fc4070 */
[C---:B------:R-:W-:Y:S01]  /*6280*/  IMAD R8, R23.reuse, R0, R8 ;  /* 0x0000000017087224 */ /* 0x040fe200078e0208 */
[----:B------:R-:W-:Y:S01]  /*6290*/  IADD3 R0, R26, 0x1c, RZ ;  /* 0x0000001c1a007810 */ /* 0x000fe20007ffe0ff */
[----:B------:R-:W-:Y:S01]  /*62a0*/  @!P4 IMAD.MOV R11, RZ, RZ, -R11 ;  /* 0x000000ffff0bc224 */ /* 0x000fe200078e0a0b */
[----:B------:R-:W-:Y:S01]  /*62b0*/  ISETP.GT.U32.AND P4, PT, R23, R6, PT ;  /* 0x000000061700720c */ /* 0x000fe20003f84070 */
[--C-:B------:R-:W-:Y:S01]  /*62c0*/  @!P5 IMAD.IADD R3, R3, 0x1, -R23.reuse ;  /* 0x000000010303d824 */ /* 0x100fe200078e0a17 */
[----:B------:R-:W-:Y:S01]  /*62d0*/  ISETP.GT.U32.AND P5, PT, R23, R8, PT ;  /* 0x000000081700720c */ /* 0x000fe20003fa4070 */
[----:B------:R-:W-:Y:S01]  /*62e0*/  @!P3 IMAD.IADD R2, R2, 0x1, -R23 ;  /* 0x000000010202b824 */ /* 0x000fe200078e0a17 */
[----:B------:R-:W-:Y:S01]  /*62f0*/  IABS R9, R7 ;  /* 0x0000000700097213 */ /* 0x000fe20000000000 */
[----:B------:R-:W-:Y:S01]  /*6300*/  @!P2 IMAD.MOV R3, RZ, RZ, -R3 ;  /* 0x000000ffff03a224 */ /* 0x000fe200078e0a03 */
[----:B------:R-:W-:Y:S01]  /*6310*/  IABS R12, R0 ;  /* 0x00000000000c7213 */ /* 0x000fe20000000000 */
[----:B------:R-:W-:Y:S01]  /*6320*/  @!P1 IMAD.MOV R2, RZ, RZ, -R2 ;  /* 0x000000ffff029224 */ /* 0x000fe200078e0a02 */
[----:B------:R-:W-:Y:S01]  /*6330*/  ISETP.GE.AND P3, PT, R10, RZ, PT ;  /* 0x000000ff0a00720c */ /* 0x000fe20003f66270 */
[----:B------:R-:W-:Y:S01]  /*6340*/  @!P6 IMAD.IADD R5, R5, 0x1, -R23 ;  /* 0x000000010505e824 */ /* 0x000fe200078e0a17 */
[----:B------:R-:W-:Y:S01]  /*6350*/  ISETP.GE.AND P6, PT, R4, RZ, PT ;  /* 0x000000ff0400720c */ /* 0x000fe20003fc6270 */
[----:B------:R-:W-:Y:S01]  /*6360*/  IMAD.HI.U32 R13, R25, R9, RZ ;  /* 0x00000009190d7227 */ /* 0x000fe200078e00ff */
[----:B------:R0:W-:Y:S01]  /*6370*/  STL [R1+0x65c], R22 ;  /* 0x00065c1601007387 */ /* 0x0001e20000100800 */
[----:B------:R-:W-:-:S02]  /*6380*/  IADD3 R10, R26, 0x1a, RZ ;  /* 0x0000001a1a0a7810 */ /* 0x000fc40007ffe0ff */
[--C-:B------:R-:W-:Y:S01]  /*6390*/  @!P4 IMAD.IADD R6, R6, 0x1, -R23.reuse ;  /* 0x000000010606c824 */ /* 0x100fe200078e0a17 */
[----:B------:R-:W-:Y:S01]  /*63a0*/  ISETP.GT.U32.AND P4, PT, R23, R5, PT ;  /* 0x000000051700720c */ /* 0x000fe20003f84070 */
[----:B------:R-:W-:Y:S01]  /*63b0*/  @!P5 IMAD.IADD R8, R8, 0x1, -R23 ;  /* 0x000000010808d824 */ /* 0x000fe200078e0a17 */
[----:B------:R-:W-:Y:S01]  /*63c0*/  ISETP.GE.AND P5, PT, R7, RZ, PT ;  /* 0x000000ff0700720c */ /* 0x000fe20003fa6270 */
[----:B------:R-:W-:Y:S01]  /*63d0*/  IMAD.MOV R13, RZ, RZ, -R13 ;  /* 0x000000ffff0d7224 */ /* 0x000fe200078e0a0d */
[----:B------:R-:W-:Y:S01]  /*63e0*/  ISETP.GT.U32.AND P1, PT, R23, R6, PT ;  /* 0x000000061700720c */ /* 0x000fe20003f24070 */
[----:B------:R-:W-:Y:S01]  /*63f0*/  IMAD.HI.U32 R4, R25, R12, RZ ;  /* 0x0000000c19047227 */ /* 0x000fe200078e00ff */
[C---:B------:R-:W-:Y:S01]  /*6400*/  ISETP.GT.U32.AND P2, PT, R23.reuse, R8, PT ;  /* 0x000000081700720c */ /* 0x040fe20003f44070 */
[----:B------:R-:W-:Y:S01]  /*6410*/  STL [R1+0x660], R11 ;  /* 0x0006600b01007387 */ /* 0x000fe20000100800 */
[----:B------:R-:W-:Y:S01]  /*6420*/  IADD3 R7, R26, 0x18, RZ ;  /* 0x000000181a077810 */ /* 0x000fe20007ffe0ff */
[----:B------:R-:W-:Y:S01]  /*6430*/  IMAD R9, R23, R13, R9 ;  /* 0x0000000d17097224 */ /* 0x000fe200078e0209 */
[----:B------:R-:W-:Y:S01]  /*6440*/  IABS R13, R10 ;  /* 0x0000000a000d7213 */ /* 0x000fe20000000000 */
[----:B------:R-:W-:Y:S01]  /*6450*/  IMAD.MOV R4, RZ, RZ, -R4 ;  /* 0x000000ffff047224 */ /* 0x000fe200078e0a04 */
[----:B------:R-:W-:Y:S01]  /*6460*/  STL [R1+0x664], R2 ;  /* 0x0006640201007387 */ /* 0x000fe20000100800 */
[--C-:B------:R-:W-:Y:S01]  /*6470*/  @!P4 IMAD.IADD R5, R5, 0x1, -R23.reuse ;  /* 0x000000010505c824 */ /* 0x100fe200078e0a17 */
[C---:B------:R-:W-:Y:S01]  /*6480*/  ISETP.GT.U32.AND P4, PT, R23.reuse, R9, PT ;  /* 0x000000091700720c */ /* 0x040fe20003f84070 */
[C---:B------:R-:W-:Y:S01]  /*6490*/  IMAD R12, R23.reuse, R4, R12 ;  /* 0x00000004170c7224 */ /* 0x040fe200078e020c */
[----:B------:R-:W-:Y:S01]  /*64a0*/  STL [R1+0x668], R3 ;  /* 0x0006680301007387 */ /* 0x000fe20000100800 */
[--C-:B------:R-:W-:Y:S01]  /*64b0*/  @!P1 IMAD.IADD R6, R6, 0x1, -R23.reuse ;  /* 0x0000000106069824 */ /* 0x100fe200078e0a17 */
[----:B------:R-:W-:Y:S01]  /*64c0*/  ISETP.GE.AND P1, PT, R0, RZ, PT ;  /* 0x000000ff0000720c */ /* 0x000fe20003f26270 */
[----:B------:R-:W-:Y:S01]  /*64d0*/  @!P2 IMAD.IADD R8, R8, 0x1, -R23 ;  /* 0x000000010808a824 */ /* 0x000fe200078e0a17 */
[----:B------:R-:W-:Y:S01]  /*64e0*/  ISETP.GT.U32.AND P2, PT, R23, R12, PT ;  /* 0x0000000c1700720c */ /* 0x000fe20003f44070 */
[----:B------:R-:W-:Y:S01]  /*64f0*/  @!P0 IMAD.MOV R5, RZ, RZ, -R5 ;  /* 0x000000ffff058224 */ /* 0x000fe200078e0a05 */
[----:B------:R1:W-:Y:S01]  /*6500*/  STL [R1+0x18], R21 ;  /* 0x0000181501007387 */ /* 0x0003e20000100800 */
[----:B------:R-:W-:Y:S01]  /*6510*/  @!P3 IMAD.MOV R6, RZ, RZ, -R6 ;  /* 0x000000ffff06b224 */ /* 0x000fe200078e0a06 */
[----:B------:R-:W-:Y:S01]  /*6520*/  IADD3 R0, R26, 0x16, RZ ;  /* 0x000000161a007810 */ /* 0x000fe20007ffe0ff */
[----:B------:R-:W-:Y:S01]  /*6530*/  @!P6 IMAD.MOV R8, RZ, RZ, -R8 ;  /* 0x000000ffff08e224 */ /* 0x000fe200078e0a08 */
[----:B------:R-:W-:Y:S01]  /*6540*/  STL [R1+0x66c], R5 ;  /* 0x00066c0501007387 */ /* 0x000fe20000100800 */
[----:B------:R-:W-:Y:S01]  /*6550*/  @!P4 IMAD.IADD R9, R9, 0x1, -R23 ;  /* 0x000000010909c824 */ /* 0x000fe200078e0a17 */
[----:B------:R-:W-:Y:S01]  /*6560*/  IABS R15, R7 ;  /* 0x00000007000f7213 */ /* 0x000fe20000000000 */
[----:B------:R-:W-:Y:S01]  /*6570*/  IMAD.HI.U32 R4, R25, R13, RZ ;  /* 0x0000000d19047227 */ /* 0x000fe200078e00ff */
[----:B------:R-:W-:Y:S01]  /*6580*/  STL [R1+0x670], R6 ;  /* 0x0006700601007387 */ /* 0x000fe20000100800 */
[----:B------:R-:W-:-:S02]  /*6590*/  IABS R18, R0 ;  /* 0x0000000000127213 */ /* 0x000fc40000000000 */
[----:B------:R-:W-:Y:S01]  /*65a0*/  @!P2 IMAD.IADD R12, R12, 0x1, -R23 ;  /* 0x000000010c0ca824 */ /* 0x000fe200078e0a17 */
[----:B------:R-:W-:Y:S01]  /*65b0*/  ISETP.GT.U32.AND P2, PT, R23, R9, PT ;  /* 0x000000091700720c */ /* 0x000fe20003f44070 */
[----:B------:R-:W-:Y:S01]  /*65c0*/  STL [R1+0x674], R8 ;  /* 0x0006740801007387 */ /* 0x000fe20000100800 */
[----:B------:R-:W-:Y:S01]  /*65d0*/  IMAD.MOV R4, RZ, RZ, -R4 ;  /* 0x000000ffff047224 */ /* 0x000fe200078e0a04 */
[----:B------:R-:W-:Y:S01]  /*65e0*/  ISETP.GE.AND P4, PT, R10, RZ, PT ;  /* 0x000000ff0a00720c */ /* 0x000fe20003f86270 */
[----:B------:R-:W-:Y:S01]  /*65f0*/  IMAD.HI.U32 R10, R25, R15, RZ ;  /* 0x0000000f190a7227 */ /* 0x000fe200078e00ff */
[C---:B------:R-:W-:Y:S02]  /*6600*/  ISETP.GT.U32.AND P0, PT, R23.reuse, R12, PT ;  /* 0x0000000c1700720c */ /* 0x040fe40003f04070 */
[----:B0-----:R-:W-:Y:S01]  /*6610*/  IADD3 R22, R26, 0x12, RZ ;  /* 0x000000121a167810 */ /* 0x001fe20007ffe0ff */
[----:B------:R-:W-:Y:S01]  /*6620*/  IMAD R13, R23, R4, R13 ;  /* 0x00000004170d7224 */ /* 0x000fe200078e020d */
[----:B-1----:R-:W-:Y:S01]  /*6630*/  IABS R21, R21 ;  /* 0x0000001500157213 */ /* 0x002fe20000000000 */
[----:B------:R-:W-:Y:S01]  /*6640*/  IMAD.HI.U32 R4, R25, R18, RZ ;  /* 0x0000001219047227 */ /* 0x000fe200078e00ff */
[----:B------:R-:W-:-:S02]  /*6650*/  ISETP.GE.AND P6, PT, R7, RZ, PT ;  /* 0x000000ff0700720c */ /* 0x000fc40003fc6270 */
[----:B------:R-:W-:Y:S01]  /*6660*/  ISETP.GT.U32.AND P3, PT, R23, R13, PT ;  /* 0x0000000d1700720c */ /* 0x000fe20003f64070 */
[----:B------:R-:W-:Y:S02]  /*6670*/  @!P2 IMAD.IADD R9, R9, 0x1, -R23 ;  /* 0x000000010909a824 */ /* 0x000fe400078e0a17 */
[----:B------:R-:W-:Y:S02]  /*6680*/  IMAD.MOV R10, RZ, RZ, -R10 ;  /* 0x000000ffff0a7224 */ /* 0x000fe400078e0a0a */
[----:B------:R-:W-:Y:S02]  /*6690*/  @!P5 IMAD.MOV R9, RZ, RZ, -R9 ;  /* 0x000000ffff09d224 */ /* 0x000fe400078e0a09 */
[C---:B------:R-:W-:Y:S02]  /*66a0*/  IMAD R15, R23.reuse, R10, R15 ;  /* 0x0000000a170f7224 */ /* 0x040fe400078e020f */
[----:B------:R-:W-:Y:S01]  /*66b0*/  IMAD.MOV R4, RZ, RZ, -R4 ;  /* 0x000000ffff047224 */ /* 0x000fe200078e0a04 */
[----:B------:R0:W-:Y:S01]  /*66c0*/  STL [R1+0x678], R9 ;  /* 0x0006780901007387 */ /* 0x0001e20000100800 */
[--C-:B------:R-:W-:Y:S01]  /*66d0*/  @!P0 IMAD.IADD R12, R12, 0x1, -R23.reuse ;  /* 0x000000010c0c8824 */ /* 0x100fe200078e0a17 */
[----:B------:R-:W-:Y:S01]  /*66e0*/  ISETP.GT.U32.AND P2, PT, R23, R15, PT ;  /* 0x0000000f1700720c */ /* 0x000fe20003f44070 */
[----:B------:R-:W-:Y:S01]  /*66f0*/  @!P3 IMAD.IADD R13, R13, 0x1, -R23 ;  /* 0x000000010d0db824 */ /* 0x000fe200078e0a17 */
[----:B------:R-:W-:Y:S01]  /*6700*/  ISETP.GE.AND P0, PT, R0, RZ, PT ;  /* 0x000000ff0000720c */ /* 0x000fe20003f06270 */
[----:B------:R-:W-:Y:S01]  /*6710*/  IMAD R18, R23, R4, R18 ;  /* 0x0000000417127224 */ /* 0x000fe200078e0212 */
[----:B------:R-:W-:Y:S01]  /*6720*/  IABS R0, R22 ;  /* 0x0000001600007213 */ /* 0x000fe20000000000 */
[----:B------:R-:W-:Y:S01]  /*6730*/  IMAD.HI.U32 R7, R25, R21, RZ ;  /* 0x0000001519077227 */ /* 0x000fe200078e00ff */
[----:B------:R-:W-:Y:S01]  /*6740*/  ISETP.GT.U32.AND P3, PT, R23, R13, PT ;  /* 0x0000000d1700720c */ /* 0x000fe20003f64070 */
[----:B0-----:R-:W2:Y:S02]  /*6750*/  LDL.LU R9, [R1+0x18] ;  /* 0x0000180001097983 */ /* 0x001ea40000300800 */
[----:B------:R-:W-:Y:S01]  /*6760*/  IMAD.HI.U32 R10, R25, R0, RZ ;  /* 0x00000000190a7227 */ /* 0x000fe200078e00ff */
[----:B------:R-:W-:-:S03]  /*6770*/  IABS R4, R19 ;  /* 0x0000001300047213 */ /* 0x000fc60000000000 */
[----:B------:R-:W-:Y:S02]  /*6780*/  @!P2 IMAD.IADD R15, R15, 0x1, -R23 ;  /* 0x000000010f0fa824 */ /* 0x000fe400078e0a17 */
[----:B------:R-:W-:Y:S02]  /*6790*/  IMAD.MOV R10, RZ, RZ, -R10 ;  /* 0x000000ffff0a7224 */ /* 0x000fe400078e0a0a */
[----:B------:R-:W-:Y:S01]  /*67a0*/  IMAD.MOV R7, RZ, RZ, -R7 ;  /* 0x000000ffff077224 */ /* 0x000fe200078e0a07 */
[----:B------:R-:W-:Y:S01]  /*67b0*/  ISETP.GT.U32.AND P2, PT, R23, R15, PT ;  /* 0x0000000f1700720c */ /* 0x000fe20003f44070 */
[----:B------:R-:W-:Y:S01]  /*67c0*/  @!P3 IMAD.IADD R13, R13, 0x1, -R23 ;  /* 0x000000010d0db824 */ /* 0x000fe200078e0a17 */
[C---:B------:R-:W-:Y:S01]  /*67d0*/  ISETP.GT.U32.AND P3, PT, R23.reuse, R18, PT ;  /* 0x000000121700720c */ /* 0x040fe20003f64070 */
[----:B------:R-:W-:Y:S02]  /*67e0*/  IMAD R0, R23, R10, R0 ;  /* 0x0000000a17007224 */ /* 0x000fe400078e0200 */
[----:B------:R-:W-:-:S04]  /*67f0*/  IMAD.HI.U32 R10, R25, R4, RZ ;  /* 0x00000004190a7227 */ /* 0x000fc800078e00ff */
[----:B------:R-:W-:Y:S01]  /*6800*/  IMAD R21, R23, R7, R21 ;  /* 0x0000000717157224 */ /* 0x000fe200078e0215 */
[----:B------:R-:W-:Y:S01]  /*6810*/  IABS R7, R17 ;  /* 0x0000001100077213 */ /* 0x000fe20000000000 */
[----:B------:R-:W-:Y:S02]  /*6820*/  IMAD.MOV R10, RZ, RZ, -R10 ;  /* 0x000000ffff0a7224 */ /* 0x000fe400078e0a0a */
[--C-:B------:R-:W-:Y:S01]  /*6830*/  @!P2 IMAD.IADD R15, R15, 0x1, -R23.reuse ;  /* 0x000000010f0fa824 */ /* 0x100fe200078e0a17 */
[C---:B------:R-:W-:Y:S01]  /*6840*/  ISETP.GT.U32.AND P2, PT, R23.reuse, R21, PT ;  /* 0x000000151700720c */ /* 0x040fe20003f44070 */
[----:B------:R-:W-:Y:S01]  /*6850*/  @!P3 IMAD.IADD R18, R18, 0x1, -R23 ;  /* 0x000000011212b824 */ /* 0x000fe200078e0a17 */
[C---:B------:R-:W-:Y:S01]  /*6860*/  ISETP.GT.U32.AND P3, PT, R23.reuse, R0, PT ;  /* 0x000000001700720c */ /* 0x040fe20003f64070 */
[C---:B------:R-:W-:Y:S02]  /*6870*/  IMAD R4, R23.reuse, R10, R4 ;  /* 0x0000000a17047224 */ /* 0x040fe400078e0204 */
[----:B------:R-:W-:Y:S01]  /*6880*/  IMAD.MOV.U32 R2, RZ, RZ, R29 ;  /* 0x000000ffff027224 */ /* 0x000fe200078e001d */
[----:B------:R-:W-:Y:S01]  /*6890*/  ISETP.GT.U32.AND P5, PT, R23, R18, PT ;  /* 0x000000121700720c */ /* 0x000fe20003fa4070 */
[----:B------:R-:W-:-:S04]  /*68a0*/  IMAD.HI.U32 R28, R25, R7, RZ ;  /* 0x00000007191c7227 */ /* 0x000fc800078e00ff */
[----:B------:R-:W-:-:S04]  /*68b0*/  IMAD.HI.U32 R29, R25, R2, RZ ;  /* 0x00000002191d7227 */ /* 0x000fc800078e00ff */
[----:B------:R-:W-:Y:S02]  /*68c0*/  IMAD.MOV R29, RZ, RZ, -R29 ;  /* 0x000000ffff1d7224 */ /* 0x000fe400078e0a1d */
[--C-:B------:R-:W-:Y:S02]  /*68d0*/  @!P2 IMAD.IADD R21, R21, 0x1, -R23.reuse ;  /* 0x000000011515a824 */ /* 0x100fe400078e0a17 */
[--C-:B------:R-:W-:Y:S01]  /*68e0*/  @!P5 IMAD.IADD R18, R18, 0x1, -R23.reuse ;  /* 0x000000011212d824 */ /* 0x100fe200078e0a17 */
[C---:B------:R-:W-:Y:S01]  /*68f0*/  ISETP.GT.U32.AND P5, PT, R23.reuse, R4, PT ;  /* 0x000000041700720c */ /* 0x040fe20003fa4070 */
[C---:B------:R-:W-:Y:S01]  /*6900*/  IMAD R29, R23.reuse, R29, R2 ;  /* 0x0000001d171d7224 */ /* 0x040fe200078e0202 */
[----:B------:R-:W-:Y:S01]  /*6910*/  ISETP.GT.U32.AND P2, PT, R23, R21, PT ;  /* 0x000000151700720c */ /* 0x000fe20003f44070 */
[----:B------:R-:W-:Y:S02]  /*6920*/  @!P3 IMAD.IADD R0, R0, 0x1, -R23 ;  /* 0x000000010000b824 */ /* 0x000fe400078e0a17 */
[----:B------:R-:W-:-:S02]  /*6930*/  IMAD.MOV R28, RZ, RZ, -R28 ;  /* 0x000000ffff1c7224 */ /* 0x000fc400078e0a1c */
[----:B------:R-:W-:-:S06]  /*6940*/  IMAD.HI.U32 R3, R25, R27, RZ ;  /* 0x0000001b19037227 */ /* 0x000fcc00078e00ff */
[----:B------:R-:W-:Y:S01]  /*6950*/  @!P5 IMAD.IADD R4, R4, 0x1, -R23 ;  /* 0x000000010404d824 */ /* 0x000fe200078e0a17 */
[C---:B------:R-:W-:Y:S01]  /*6960*/  ISETP.GT.U32.AND P5, PT, R23.reuse, R29, PT ;  /* 0x0000001d1700720c */ /* 0x040fe20003fa4070 */
[C---:B------:R-:W-:Y:S01]  /*6970*/  IMAD R7, R23.reuse, R28, R7 ;  /* 0x0000001c17077224 */ /* 0x040fe200078e0207 */
[----:B------:R-:W-:Y:S01]  /*6980*/  ISETP.GT.U32.AND P3, PT, R23, R0, PT ;  /* 0x000000001700720c */ /* 0x000fe20003f64070 */
[----:B------:R-:W-:Y:S02]  /*6990*/  IMAD.MOV R10, RZ, RZ, -R3 ;  /* 0x000000ffff0a7224 */ /* 0x000fe400078e0a03 */
[----:B------:R-:W-:Y:S01]  /*69a0*/  @!P2 IMAD.IADD R21, R21, 0x1, -R23 ;  /* 0x000000011515a824 */ /* 0x000fe200078e0a17 */
[C---:B------:R-:W-:Y:S01]  /*69b0*/  ISETP.GT.U32.AND P2, PT, R23.reuse, R7, PT ;  /* 0x000000071700720c */ /* 0x040fe20003f44070 */
[----:B------:R-:W-:-:S06]  /*69c0*/  IMAD R10, R23, R10, R27 ;  /* 0x0000000a170a7224 */ /* 0x000fcc00078e021b */
[--C-:B------:R-:W-:Y:S02]  /*69d0*/  @!P5 IMAD.IADD R29, R29, 0x1, -R23.reuse ;  /* 0x000000011d1dd824 */ /* 0x100fe400078e0a17 */
[--C-:B------:R-:W-:Y:S01]  /*69e0*/  @!P3 IMAD.IADD R0, R0, 0x1, -R23.reuse ;  /* 0x000000010000b824 */ /* 0x100fe200078e0a17 */
[C---:B------:R-:W-:Y:S02]  /*69f0*/  ISETP.GT.U32.AND P3, PT, R23.reuse, R10, PT ;  /* 0x0000000a1700720c */ /* 0x040fe40003f64070 */
[----:B------:R-:W-:Y:S02]  /*6a00*/  ISETP.GT.U32.AND P5, PT, R23, R29, PT ;  /* 0x0000001d1700720c */ /* 0x000fe40003fa4070 */
[----:B------:R-:W-:Y:S01]  /*6a10*/  IADD3 R6, R26, 0x6, RZ ;  /* 0x000000061a067810 */ /* 0x000fe20007ffe0ff */
[----:B------:R-:W-:-:S03]  /*6a20*/  @!P2 IMAD.IADD R7, R7, 0x1, -R23 ;  /* 0x000000010707a824 */ /* 0x000fc600078e0a17 */
[----:B------:R-:W-:Y:S01]  /*6a30*/  IABS R27, R6 ;  /* 0x00000006001b7213 */ /* 0x000fe20000000000 */
[----:B------:R-:W-:-:S04]  /*6a40*/  @!P4 IMAD.MOV R13, RZ, RZ, -R13 ;  /* 0x000000ffff0dc224 */ /* 0x000fc800078e0a0d */
[----:B------:R-:W-:Y:S01]  /*6a50*/  IMAD.HI.U32 R20, R25, R27, RZ ;  /* 0x0000001b19147227 */ /* 0x000fe200078e00ff */
[----:B------:R-:W-:-:S03]  /*6a60*/  ISETP.GT.U32.AND P4, PT, R23, R7, PT ;  /* 0x000000071700720c */ /* 0x000fc60003f84070 */
[--C-:B------:R-:W-:Y:S01]  /*6a70*/  @!P5 IMAD.IADD R29, R29, 0x1, -R23.reuse ;  /* 0x000000011d1dd824 */ /* 0x100fe200078e0a17 */
[----:B------:R-:W-:Y:S01]  /*6a80*/  ISETP.GE.AND P5, PT, R14, RZ, PT ;  /* 0x000000ff0e00720c */ /* 0x000fe20003fa6270 */
[----:B------:R-:W-:Y:S01]  /*6a90*/  @!P3 IMAD.IADD R10, R10, 0x1, -R23 ;  /* 0x000000010a0ab824 */ /* 0x000fe200078e0a17 */
[----:B------:R-:W-:Y:S01]  /*6aa0*/  ISETP.GE.AND P3, PT, R22, RZ, PT ;  /* 0x000000ff1600720c */ /* 0x000fe20003f66270 */
[----:B------:R-:W-:Y:S01]  /*6ab0*/  IMAD.MOV R20, RZ, RZ, -R20 ;  /* 0x000000ffff147224 */ /* 0x000fe200078e0a14 */
[----:B------:R-:W0:Y:S03]  /*6ac0*/  S2R R14, SR_TID.X ;  /* 0x00000000000e7919 */ /* 0x000e260000002100 */
[C---:B------:R-:W-:Y:S01]  /*6ad0*/  IMAD R27, R23.reuse, R20, R27 ;  /* 0x00000014171b7224 */ /* 0x040fe200078e021b */
[C---:B------:R-:W-:Y:S01]  /*6ae0*/  IADD3 R2, R26.reuse, 0x8, RZ ;  /* 0x000000081a027810 */ /* 0x040fe20007ffe0ff */
[----:B------:R-:W-:Y:S01]  /*6af0*/  @!P1 IMAD.MOV R12, RZ, RZ, -R12 ;  /* 0x000000ffff0c9224 */ /* 0x000fe200078e0a0c */
[----:B------:R-:W-:Y:S01]  /*6b00*/  ISETP.GT.U32.AND P1, PT, R23, R4, PT ;  /* 0x000000041700720c */ /* 0x000fe20003f24070 */
[----:B------:R-:W-:Y:S01]  /*6b10*/  @!P4 IMAD.IADD R7, R7, 0x1, -R23 ;  /* 0x000000010707c824 */ /* 0x000fe200078e0a17 */
[----:B------:R-:W-:-:S02]  /*6b20*/  IADD3 R5, R26, 0x4, RZ ;  /* 0x000000041a057810 */ /* 0x000fc40007ffe0ff */
[----:B------:R-:W-:Y:S01]  /*6b30*/  IADD3 R3, R26, 0x2, RZ ;  /* 0x000000021a037810 */ /* 0x000fe20007ffe0ff */
[----:B------:R-:W-:Y:S01]  /*6b40*/  @!P3 IMAD.MOV R0, RZ, RZ, -R0 ;  /* 0x000000ffff00b224 */ /* 0x000fe200078e0a00 */
[----:B------:R-:W-:Y:S02]  /*6b50*/  IABS R28, R2 ;  /* 0x00000002001c7213 */ /* 0x000fe40000000000 */
[----:B------:R-:W-:Y:S02]  /*6b60*/  ISETP.GE.AND P3, PT, R19, RZ, PT ;  /* 0x000000ff1300720c */ /* 0x000fe40003f66270 */
[----:B------:R-:W-:Y:S01]  /*6b70*/  ISETP.GE.AND P4, PT, R17, RZ, PT ;  /* 0x000000ff1100720c */ /* 0x000fe20003f86270 */
[----:B------:R-:W-:Y:S01]  /*6b80*/  IMAD.HI.U32 R24, R25, R28, RZ ;  /* 0x0000001c19187227 */ /* 0x000fe200078e00ff */
[----:B------:R-:W-:Y:S02]  /*6b90*/  IABS R26, R5 ;  /* 0x00000005001a7213 */ /* 0x000fe40000000000 */
[----:B------:R-:W-:Y:S01]  /*6ba0*/  IABS R8, R3 ;  /* 0x0000000300087213 */ /* 0x000fe20000000000 */
[----:B------:R-:W-:-:S02]  /*6bb0*/  @!P6 IMAD.MOV R15, RZ, RZ, -R15 ;  /* 0x000000ffff0fe224 */ /* 0x000fc400078e0a0f */
[----:B------:R-:W-:-:S04]  /*6bc0*/  IMAD.HI.U32 R11, R25, R26, RZ ;  /* 0x0000001a190b7227 */ /* 0x000fc800078e00ff */
[----:B------:R-:W-:Y:S02]  /*6bd0*/  @!P1 IMAD.IADD R4, R4, 0x1, -R23 ;  /* 0x0000000104049824 */ /* 0x000fe400078e0a17 */
[----:B------:R-:W-:Y:S02]  /*6be0*/  @!P0 IMAD.MOV R18, RZ, RZ, -R18 ;  /* 0x000000ffff128224 */ /* 0x000fe400078e0a12 */
[----:B------:R-:W-:Y:S02]  /*6bf0*/  @!P3 IMAD.MOV R4, RZ, RZ, -R4 ;  /* 0x000000ffff04b224 */ /* 0x000fe400078e0a04 */
[----:B------:R-:W-:Y:S02]  /*6c00*/  @!P4 IMAD.MOV R7, RZ, RZ, -R7 ;  /* 0x000000ffff07c224 */ /* 0x000fe400078e0a07 */
[----:B------:R-:W-:-:S04]  /*6c10*/  IMAD.MOV R11, RZ, RZ, -R11 ;  /* 0x000000ffff0b7224 */ /* 0x000fc800078e0a0b */
[----:B------:R-:W-:Y:S01]  /*6c20*/  IMAD R26, R23, R11, R26 ;  /* 0x0000000b171a7224 */ /* 0x000fe200078e021a */
[----:B--2---:R-:W-:-:S13]  /*6c30*/  ISETP.GE.AND P2, PT, R9, RZ, PT ;  /* 0x000000ff0900720c */ /* 0x004fda0003f46270 */
[----:B------:R-:W-:Y:S01]  /*6c40*/  @!P2 IMAD.MOV R21, RZ, RZ, -R21 ;  /* 0x000000ffff15a224 */ /* 0x000fe200078e0a15 */
[----:B------:R-:W-:Y:S01]  /*6c50*/  ISETP.GT.U32.AND P2, PT, R23, R27, PT ;  /* 0x0000001b1700720c */ /* 0x000fe20003f44070 */
[----:B------:R-:W-:-:S04]  /*6c60*/  IMAD.HI.U32 R9, R25, R8, RZ ;  /* 0x0000000819097227 */ /* 0x000fc800078e00ff */
[----:B------:R-:W-:Y:S02]  /*6c70*/  IMAD.MOV R25, RZ, RZ, -R24 ;  /* 0x000000ffff197224 */ /* 0x000fe400078e0a18 */
[----:B------:R-:W2:Y:S06]  /*6c80*/  LDL.LU R24, [R1+0x6d8] ;  /* 0x0006d80001187983 */ /* 0x000eac0000300800 */
[----:B------:R-:W-:Y:S01]  /*6c90*/  @!P2 IMAD.IADD R27, R27, 0x1, -R23 ;  /* 0x000000011b1ba824 */ /* 0x000fe200078e0a17 */
[----:B------:R-:W-:Y:S01]  /*6ca0*/  ISETP.GE.AND P2, PT, R2, RZ, PT ;  /* 0x000000ff0200720c */ /* 0x000fe20003f46270 */
[----:B0-----:R-:W-:Y:S01]  /*6cb0*/  IMAD.SHL.U32 R2, R14, 0x20, RZ ;  /* 0x000000200e027824 */ /* 0x001fe200078e00ff */
[----:B------:R-:W-:Y:S04]  /*6cc0*/  STL [R1+0x67c], R12 ;  /* 0x00067c0c01007387 */ /* 0x000fe80000100800 */
[----:B------:R-:W-:Y:S01]  /*6cd0*/  STL [R1+0x680], R13 ;  /* 0x0006800d01007387 */ /* 0x000fe20000100800 */
[----:B------:R-:W-:-:S03]  /*6ce0*/  LOP3.LUT R2, R2, 0x60, RZ, 0xc0, !PT ;  /* 0x0000006002027812 */ /* 0x000fc600078ec0ff */
[----:B------:R-:W-:Y:S04]  /*6cf0*/  STL [R1+0x684], R15 ;  /* 0x0006840f01007387 */ /* 0x000fe80000100800 */
[----:B------:R-:W-:Y:S04]  /*6d00*/  STL [R1+0x688], R18 ;  /* 0x0006881201007387 */ /* 0x000fe80000100800 */
[----:B------:R-:W-:Y:S04]  /*6d10*/  STL [R1+0x68c], R21 ;  /* 0x00068c1501007387 */ /* 0x000fe80000100800 */
[----:B------:R0:W-:Y:S04]  /*6d20*/  STL [R1+0x690], R0 ;  /* 0x0006900001007387 */ /* 0x0001e80000100800 */
[----:B------:R1:W-:Y:S04]  /*6d30*/  STL [R1+0x694], R4 ;  /* 0x0006940401007387 */ /* 0x0003e80000100800 */
[----:B------:R3:W-:Y:S04]  /*6d40*/  STL [R1+0x698], R7 ;  /* 0x0006980701007387 */ /* 0x0007e80000100800 */
[----:B------:R4:W-:Y:S04]  /*6d50*/  STL [R1+0x524], R2 ;  /* 0x0005240201007387 */ /* 0x0009e80000100800 */
[----:B------:R-:W2:Y:S04]  /*6d60*/  LDL.LU R11, [R1+0xd8] ;  /* 0x0000d800010b7983 */ /* 0x000ea80000300800 */
[----:B------:R-:W2:Y:S04]  /*6d70*/  LDL.LU R22, [R1+0xcc] ;  /* 0x0000cc0001167983 */ /* 0x000ea80000300800 */
[----:B------:R-:W2:Y:S04]  /*6d80*/  LDL.LU R20, [R1+0xc8] ;  /* 0x0000c80001147983 */ /* 0x000ea80000300800 */
[----:B------:R-:W2:Y:S04]  /*6d90*/  LDL.LU R19, [R1+0xc0] ;  /* 0x0000c00001137983 */ /* 0x000ea80000300800 */
[----:B------:R-:W2:Y:S01]  /*6da0*/  LDL.LU R17, [R1+0x1a8] ;  /* 0x0001a80001117983 */ /* 0x000ea20000300800 */
[C---:B------:R-:W-:Y:S01]  /*6db0*/  ISETP.GT.U32.AND P6, PT, R23.reuse, R10, PT ;  /* 0x0000000a1700720c */ /* 0x040fe20003fc4070 */
[----:B------:R-:W-:-:S02]  /*6dc0*/  IMAD R28, R23, R25, R28 ;  /* 0x00000019171c7224 */ /* 0x000fc400078e021c */
[----:B------:R-:W-:Y:S01]  /*6dd0*/  IMAD.MOV R25, RZ, RZ, -R9 ;  /* 0x000000ffff197224 */ /* 0x000fe200078e0a09 */
[C---:B------:R-:W-:Y:S02]  /*6de0*/  ISETP.GT.U32.AND P1, PT, R23.reuse, R26, PT ;  /* 0x0000001a1700720c */ /* 0x040fe40003f24070 */
[C---:B------:R-:W-:Y:S01]  /*6df0*/  ISETP.GT.U32.AND P0, PT, R23.reuse, R28, PT ;  /* 0x0000001c1700720c */ /* 0x040fe20003f04070 */
[----:B------:R-:W-:-:S06]  /*6e00*/  IMAD R25, R23, R25, R8 ;  /* 0x0000001917197224 */ /* 0x000fcc00078e0208 */
[----:B------:R-:W-:Y:S01]  /*6e10*/  @!P6 IMAD.IADD R10, R10, 0x1, -R23 ;  /* 0x000000010a0ae824 */ /* 0x000fe200078e0a17 */
[----:B------:R-:W-:-:S03]  /*6e20*/  ISETP.GT.U32.AND P6, PT, R23, R25, PT ;  /* 0x000000191700720c */ /* 0x000fc60003fc4070 */
[--C-:B------:R-:W-:Y:S02]  /*6e30*/  @!P1 IMAD.IADD R26, R26, 0x1, -R23.reuse ;  /* 0x000000011a1a9824 */ /* 0x100fe400078e0a17 */
[----:B------:R-:W-:Y:S01]  /*6e40*/  @!P0 IMAD.IADD R28, R28, 0x1, -R23 ;  /* 0x000000011c1c8824 */ /* 0x000fe200078e0a17 */
[----:B------:R-:W-:-:S04]  /*6e50*/  ISETP.GT.U32.AND P3, PT, R23, R27, PT ;  /* 0x0000001b1700720c */ /* 0x000fc80003f64070 */
[----:B------:R-:W-:-:S03]  /*6e60*/  ISETP.GT.U32.AND P1, PT, R23, R28, PT ;  /* 0x0000001c1700720c */ /* 0x000fc60003f24070 */
[--C-:B------:R-:W-:Y:S01]  /*6e70*/  @!P6 IMAD.IADD R25, R25, 0x1, -R23.reuse ;  /* 0x000000011919e824 */ /* 0x100fe200078e0a17 */
[C---:B------:R-:W-:Y:S02]  /*6e80*/  ISETP.GT.U32.AND P6, PT, R23.reuse, R26, PT ;  /* 0x0000001a1700720c */ /* 0x040fe40003fc4070 */
[----:B0-----:R-:W-:Y:S01]  /*6e90*/  SHF.R.S32.HI R0, RZ, 0x2, R14 ;  /* 0x00000002ff007819 */ /* 0x001fe2000001140e */
[----:B-1----:R-:W-:Y:S01]  /*6ea0*/  IMAD.SHL.U32 R4, R14, 0x2, RZ ;  /* 0x000000020e047824 */ /* 0x002fe200078e00ff */
[----:B------:R-:W-:Y:S02]  /*6eb0*/  ISETP.GE.AND P0, PT, R16, RZ, PT ;  /* 0x000000ff1000720c */ /* 0x000fe40003f06270 */
[----:B---3--:R-:W-:Y:S01]  /*6ec0*/  SGXT R7, R0, 0x1 ;  /* 0x000000010007781a */ /* 0x008fe20000000200 */
[----:B------:R-:W-:Y:S01]  /*6ed0*/  IMAD.SHL.U32 R0, R14, 0x10, RZ ;  /* 0x000000100e007824 */ /* 0x000fe200078e00ff */
[----:B------:R-:W-:Y:S01]  /*6ee0*/  ISETP.GT.U32.AND P4, PT, R23, R25, PT ;  /* 0x000000191700720c */ /* 0x000fe20003f84070 */
[----:B------:R-:W-:Y:S01]  /*6ef0*/  @!P1 IMAD.IADD R28, R28, 0x1, -R23 ;  /* 0x000000011c1c9824 */ /* 0x000fe200078e0a17 */
[----:B----4-:R-:W-:Y:S01]  /*6f00*/  LOP3.LUT R2, R2, 0x90, R7, 0xf8, !PT ;  /* 0x0000009002027812 */ /* 0x010fe200078ef807 */
[--C-:B------:R-:W-:Y:S01]  /*6f10*/  @!P3 IMAD.IADD R27, R27, 0x1, -R23.reuse ;  /* 0x000000011b1bb824 */ /* 0x100fe200078e0a17 */
[----:B------:R-:W-:Y:S01]  /*6f20*/  ISETP.GE.AND P1, PT, R6, RZ, PT ;  /* 0x000000ff0600720c */ /* 0x000fe20003f26270 */
[----:B------:R-:W-:Y:S01]  /*6f30*/  @!P6 IMAD.IADD R26, R26, 0x1, -R23 ;  /* 0x000000011a1ae824 */ /* 0x000fe200078e0a17 */
[----:B------:R-:W-:Y:S01]  /*6f40*/  ISETP.GE.AND P3, PT, R5, RZ, PT ;  /* 0x000000ff0500720c */ /* 0x000fe20003f66270 */
[----:B------:R-:W-:Y:S01]  /*6f50*/  @!P5 IMAD.MOV R10, RZ, RZ, -R10 ;  /* 0x000000ffff0ad224 */ /* 0x000fe200078e0a0a */
[----:B------:R-:W-:Y:S01]  /*6f60*/  ISETP.GE.AND P6, PT, R3, RZ, PT ;  /* 0x000000ff0300720c */ /* 0x000fe20003fc6270 */
[----:B------:R-:W3:Y:S01]  /*6f70*/  LDL.LU R16, [R1+0x1ac] ;  /* 0x0001ac0001107983 */ /* 0x000ee20000300800 */
[----:B------:R-:W-:-:S02]  /*6f80*/  LOP3.LUT R0, R0, 0x100, RZ, 0xc0, !PT ;  /* 0x0000010000007812 */ /* 0x000fc400078ec0ff */
[----:B------:R-:W-:Y:S01]  /*6f90*/  LOP3.LUT R2, R2, 0x10, R4, 0x78, !PT ;  /* 0x0000001002027812 */ /* 0x000fe200078e7804 */
[----:B------:R-:W-:Y:S01]  /*6fa0*/  @!P4 IMAD.IADD R25, R25, 0x1, -R23 ;  /* 0x000000011919c824 */ /* 0x000fe200078e0a17 */
[----:B------:R-:W-:Y:S01]  /*6fb0*/  ISETP.NE.AND P4, PT, RZ, c[0x0][0x17c], PT ;  /* 0x00005f00ff007a0c */ /* 0x000fe20003f85270 */
[----:B------:R-:W-:Y:S01]  /*6fc0*/  @!P0 IMAD.MOV R29, RZ, RZ, -R29 ;  /* 0x000000ffff1d8224 */ /* 0x000fe200078e0a1d */
[----:B------:R-:W4:Y:S01]  /*6fd0*/  LDL.LU R14, [R1+0x1b0] ;  /* 0x0001b000010e7983 */ /* 0x000f220000300800 */
[----:B------:R-:W-:Y:S01]  /*6fe0*/  IMAD.IADD R0, R0, 0x1, R2 ;  /* 0x0000000100007824 */ /* 0x000fe200078e0202 */
[----:B------:R-:W-:Y:S01]  /*6ff0*/  LOP3.LUT R23, RZ, c[0x0][0x17c], RZ, 0x33, !PT ;  /* 0x00005f00ff177a12 */ /* 0x000fe200078e33ff */
[----:B------:R-:W-:Y:S02]  /*7000*/  @!P2 IMAD.MOV R28, RZ, RZ, -R28 ;  /* 0x000000ffff1ca224 */ /* 0x000fe400078e0a1c */
[----:B------:R-:W-:Y:S01]  /*7010*/  @!P1 IMAD.MOV R27, RZ, RZ, -R27 ;  /* 0x000000ffff1b9224 */ /* 0x000fe200078e0a1b */
[----:B------:R0:W-:Y:S01]  /*7020*/  STL [R1+0x510], R0 ;  /* 0x0005100001007387 */ /* 0x0001e20000100800 */
[----:B------:R-:W-:-:S02]  /*7030*/  @!P3 IMAD.MOV R26, RZ, RZ, -R26 ;  /* 0x000000ffff1ab224 */ /* 0x000fc400078e0a1a */
[----:B------:R-:W-:Y:S01]  /*7040*/  @!P6 IMAD.MOV R25, RZ, RZ, -R25 ;  /* 0x000000ffff19e224 */ /* 0x000fe200078e0a19 */
[----:B------:R-:W-:Y:S04]  /*7050*/  STL [R1+0x69c], R10 ;  /* 0x00069c0a01007387 */ /* 0x000fe80000100800 */
[----:B------:R-:W-:Y:S04]  /*7060*/  STL [R1+0x6a0], R29 ;  /* 0x0006a01d01007387 */ /* 0x000fe80000100800 */
[----:B------:R-:W-:Y:S04]  /*7070*/  STL [R1+0x6a4], R28 ;  /* 0x0006a41c01007387 */ /* 0x000fe80000100800 */
[----:B------:R-:W-:Y:S04]  /*7080*/  STL [R1+0x6a8], R27 ;  /* 0x0006a81b01007387 */ /* 0x000fe80000100800 */
[----:B------:R-:W-:Y:S04]  /*7090*/  STL [R1+0x6ac], R26 ;  /* 0x0006ac1a01007387 */ /* 0x000fe80000100800 */
[----:B------:R-:W-:Y:S01]  /*70a0*/  STL [R1+0x6b0], R25 ;  /* 0x0006b01901007387 */ /* 0x000fe20000100800 */
[----:B--2---:R-:W-:-:S05]  /*70b0*/  SEL R2, R23, R24, !P4 ;  /* 0x0000001817027207 */ /* 0x004fca0006000000 */
[----:B------:R1:W-:Y:S01]  /*70c0*/  STL [R1+0x23c], R2 ;  /* 0x00023c0201007387 */ /* 0x0003e20000100800 */
[C---:B0-----:R-:W-:Y:S02]  /*70d0*/  SEL R0, R23.reuse, R11, !P4 ;  /* 0x0000000b17007207 */ /* 0x041fe40006000000 */
[----:B------:R-:W-:-:S03]  /*70e0*/  SEL R3, R23, R22, !P4 ;  /* 0x0000001617037207 */ /* 0x000fc60006000000 */
[----:B------:R0:W-:Y:S01]  /*70f0*/  STL [R1+0x238], R0 ;  /* 0x0002380001007387 */ /* 0x0001e20000100800 */
[----:B-1----:R-:W-:-:S03]  /*7100*/  SEL R2, R23, R20, !P4 ;  /* 0x0000001417027207 */ /* 0x002fc60006000000 */
[----:B------:R1:W-:Y:S01]  /*7110*/  STL [R1+0x234], R3 ;  /* 0x0002340301007387 */ /* 0x0003e20000100800 */
[----:B0-----:R-:W-:-:S03]  /*7120*/  SEL R0, R23, R19, !P4 ;  /* 0x0000001317007207 */ /* 0x001fc60006000000 */
[----:B------:R3:W-:Y:S01]  /*7130*/  STL [R1+0x230], R2 ;  /* 0x0002300201007387 */ /* 0x0007e20000100800 */
[----:B-1----:R-:W-:-:S03]  /*7140*/  SEL R3, R23, R17, !P4 ;  /* 0x0000001117037207 */ /* 0x002fc60006000000 */
[----:B------:R4:W-:Y:S04]  /*7150*/  STL [R1+0x22c], R0 ;  /* 0x00022c0001007387 */ /* 0x0009e80000100800 */
[----:B------:R-:W-:Y:S04]  /*7160*/  STL [R1+0x244], R3 ;  /* 0x0002440301007387 */ /* 0x000fe80000100800 */
[----:B------:R-:W2:Y:S01]  /*7170*/  LDL.LU R24, [R1+0x1cc] ;  /* 0x0001cc0001187983 */ /* 0x000ea20000300800 */
[C---:B---3--:R-:W-:Y:S02]  /*7180*/  SEL R2, R23.reuse, R16, !P4 ;  /* 0x0000001017027207 */ /* 0x048fe40006000000 */
[----:B----4-:R-:W-:-:S03]  /*7190*/  SEL R0, R23, R14, !P4 ;  /* 0x0000000e17007207 */ /* 0x010fc60006000000 */
[----:B------:R-:W-:Y:S04]  /*71a0*/  STL [R1+0x248], R2 ;  /* 0x0002480201007387 */ /* 0x000fe80000100800 */
[----:B--2---:R0:W-:Y:S04]  /*71b0*/  STL [R1+0x6cc], R24 ;  /* 0x0006cc1801007387 */ /* 0x0041e80000100800 */
[----:B------:R-:W-:Y:S04]  /*71c0*/  STL [R1+0x25c], R0 ;  /* 0x00025c0001007387 */ /* 0x000fe80000100800 */
[----:B0-----:R-:W2:Y:S04]  /*71d0*/  LDL.LU R24, [R1+0x1c8] ;  /* 0x0001c80001187983 */ /* 0x001ea80000300800 */
[----:B--2---:R0:W-:Y:S04]  /*71e0*/  STL [R1+0x6d0], R24 ;  /* 0x0006d01801007387 */ /* 0x0041e80000100800 */
[----:B0-----:R-:W2:Y:S04]  /*71f0*/  LDL.LU R24, [R1+0x1c4] ;  /* 0x0001c40001187983 */ /* 0x001ea80000300800 */
[----:B--2---:R0:W-:Y:S04]  /*7200*/  STL [R1+0x6d4], R24 ;  /* 0x0006d41801007387 */ /* 0x0041e80000100800 */
[----:B0-----:R-:W2:Y:S04]  /*7210*/  LDL.LU R24, [R1+0x1bc] ;  /* 0x0001bc0001187983 */ /* 0x001ea80000300800 */
[----:B------:R-:W3:Y:S04]  /*7220*/  LDL.LU R25, [R1+0x1c0] ;  /* 0x0001c00001197983 */ /* 0x000ee80000300800 */
[----:B------:R-:W4:Y:S04]  /*7230*/  LDL.LU R26, [R1+0x1b8] ;  /* 0x0001b800011a7983 */ /* 0x000f280000300800 */
[----:B------:R-:W3:Y:S04]  /*7240*/  LDL.LU R27, [R1+0x1b4] ;  /* 0x0001b400011b7983 */ /* 0x000ee80000300800 */
        /* <DEDUP_REMOVED lines=23> */
[----:B------:R-:W3:Y:S01]  /*73c0*/  LDL.LU R14, [R1+0x168] ;  /* 0x00016800010e7983 */ /* 0x000ee20000300800 */
[----:B--2---:R-:W-:-:S05]  /*73d0*/  SEL R24, R23, R24, !P4 ;  /* 0x0000001817187207 */ /* 0x004fca0006000000 */
[----:B------:R0:W-:Y:S04]  /*73e0*/  STL [R1+0x258], R24 ;  /* 0x0002581801007387 */ /* 0x0001e80000100800 */
[----:B0-----:R-:W2:Y:S02]  /*73f0*/  LDL.LU R24, [R1+0x6d4] ;  /* 0x0006d40001187983 */ /* 0x001ea40000300800 */
[----:B--2---:R-:W-:-:S05]  /*7400*/  SEL R24, R23, R24, !P4 ;  /* 0x0000001817187207 */ /* 0x004fca0006000000 */
[----:B------:R0:W-:Y:S04]  /*7410*/  STL [R1+0x254], R24 ;  /* 0x0002541801007387 */ /* 0x0001e80000100800 */
[----:B0-----:R-:W2:Y:S02]  /*7420*/  LDL.LU R24, [R1+0x6d0] ;  /* 0x0006d00001187983 */ /* 0x001ea40000300800 */
[----:B--2---:R-:W-:-:S05]  /*7430*/  SEL R24, R23, R24, !P4 ;  /* 0x0000001817187207 */ /* 0x004fca0006000000 */
[----:B------:R0:W-:Y:S04]  /*7440*/  STL [R1+0x268], R24 ;  /* 0x0002681801007387 */ /* 0x0001e80000100800 */
[----:B0-----:R-:W2:Y:S01]  /*7450*/  LDL.LU R24, [R1+0x6cc] ;  /* 0x0006cc0001187983 */ /* 0x001ea20000300800 */
[C---:B---3--:R-:W-:Y:S02]  /*7460*/  SEL R25, R23.reuse, R25, !P4 ;  /* 0x0000001917197207 */ /* 0x048fe40006000000 */
[C---:B------:R-:W-:Y:S02]  /*7470*/  SEL R10, R23.reuse, R10, !P4 ;  /* 0x0000000a170a7207 */ /* 0x040fe40006000000 */
[C---:B------:R-:W-:Y:S02]  /*7480*/  SEL R7, R23.reuse, R7, !P4 ;  /* 0x0000000717077207 */ /* 0x040fe40006000000 */
[----:B------:R-:W-:-:S02]  /*7490*/  SEL R4, R23, R4, !P4 ;  /* 0x0000000417047207 */ /* 0x000fc40006000000 */
[C---:B------:R-:W-:Y:S02]  /*74a0*/  SEL R0, R23.reuse, R0, !P4 ;  /* 0x0000000017007207 */ /* 0x040fe40006000000 */
[C---:B------:R-:W-:Y:S02]  /*74b0*/  SEL R3, R23.reuse, R3, !P4 ;  /* 0x0000000317037207 */ /* 0x040fe40006000000 */
[C---:B------:R-:W-:Y:S02]  /*74c0*/  SEL R2, R23.reuse, R2, !P4 ;  /* 0x0000000217027207 */ /* 0x040fe40006000000 */
[----:B--2---:R-:W-:-:S05]  /*74d0*/  SEL R24, R23, R24, !P4 ;  /* 0x0000001817187207 */ /* 0x004fca0006000000 */
[----:B------:R4:W-:Y:S04]  /*74e0*/  STL [R1+0x264], R24 ;  /* 0x0002641801007387 */ /* 0x0009e80000100800 */
[----:B------:R0:W-:Y:S01]  /*74f0*/  STL [R1+0x260], R25 ;  /* 0x0002601901007387 */ /* 0x0001e20000100800 */
[C---:B----4-:R-:W-:Y:S02]  /*7500*/  SEL R24, R23.reuse, R26, !P4 ;  /* 0x0000001a17187207 */ /* 0x050fe40006000000 */
[C---:B------:R-:W-:Y:S02]  /*7510*/  SEL R26, R23.reuse, R27, !P4 ;  /* 0x0000001b171a7207 */ /* 0x040fe40006000000 */
[C---:B0-----:R-:W-:Y:S01]  /*7520*/  SEL R25, R23.reuse, R28, !P4 ;  /* 0x0000001c17197207 */ /* 0x041fe20006000000 */
[----:B------:R0:W-:Y:S04]  /*7530*/  STL [R1+0x250], R24 ;  /* 0x0002501801007387 */ /* 0x0001e80000100800 */
[----:B------:R-:W-:Y:S01]  /*7540*/  STL [R1+0x24c], R26 ;  /* 0x00024c1a01007387 */ /* 0x000fe20000100800 */
[----:B0-----:R-:W-:-:S03]  /*7550*/  SEL R24, R23, R29, !P4 ;  /* 0x0000001d17187207 */ /* 0x001fc60006000000 */
[----:B------:R-:W-:Y:S04]  /*7560*/  STL [R1+0x240], R25 ;  /* 0x0002401901007387 */ /* 0x000fe80000100800 */
[----:B------:R-:W-:Y:S04]  /*7570*/  STL [R1+0x228], R24 ;  /* 0x0002281801007387 */ /* 0x000fe80000100800 */
[----:B------:R-:W-:Y:S04]  /*7580*/  STL [R1+0x224], R10 ;  /* 0x0002240a01007387 */ /* 0x000fe80000100800 */
[----:B------:R0:W-:Y:S04]  /*7590*/  STL [R1+0x220], R7 ;  /* 0x0002200701007387 */ /* 0x0001e80000100800 */
[----:B------:R1:W-:Y:S04]  /*75a0*/  STL [R1+0x21c], R4 ;  /* 0x00021c0401007387 */ /* 0x0003e80000100800 */
[----:B------:R2:W-:Y:S01]  /*75b0*/  STL [R1+0x218], R0 ;  /* 0x0002180001007387 */ /* 0x0005e20000100800 */
[----:B0-----:R-:W-:-:S02]  /*75c0*/  SEL R7, R23, R21, !P4 ;  /* 0x0000001517077207 */ /* 0x001fc40006000000 */
[----:B-1----:R-:W-:-:S03]  /*75d0*/  SEL R4, R23, R18, !P4 ;  /* 0x0000001217047207 */ /* 0x002fc60006000000 */
[----:B------:R0:W-:Y:S01]  /*75e0*/  STL [R1+0x214], R7 ;  /* 0x0002140701007387 */ /* 0x0001e20000100800 */
[----:B--2---:R-:W-:-:S03]  /*75f0*/  SEL R0, R23, R15, !P4 ;  /* 0x0000000f17007207 */ /* 0x004fc60006000000 */
[----:B------:R1:W-:Y:S04]  /*7600*/  STL [R1+0x210], R4 ;  /* 0x0002100401007387 */ /* 0x0003e80000100800 */
[----:B------:R2:W-:Y:S01]  /*7610*/  STL [R1+0x20c], R0 ;  /* 0x00020c0001007387 */ /* 0x0005e20000100800 */
[C---:B0-----:R-:W-:Y:S02]  /*7620*/  SEL R7, R23.reuse, R13, !P4 ;  /* 0x0000000d17077207 */ /* 0x041fe40006000000 */
[----:B-1----:R-:W-:-:S03]  /*7630*/  SEL R4, R23, R12, !P4 ;  /* 0x0000000c17047207 */ /* 0x002fc60006000000 */
[----:B------:R0:W-:Y:S01]  /*7640*/  STL [R1+0x208], R7 ;  /* 0x0002080701007387 */ /* 0x0001e20000100800 */
[----:B--2---:R-:W-:-:S03]  /*7650*/  SEL R0, R23, R9, !P4 ;  /* 0x0000000917007207 */ /* 0x004fc60006000000 */
[----:B------:R1:W-:Y:S04]  /*7660*/  STL [R1+0x204], R4 ;  /* 0x0002040401007387 */ /* 0x0003e80000100800 */
[----:B------:R2:W-:Y:S01]  /*7670*/  STL [R1+0x200], R0 ;  /* 0x0002000001007387 */ /* 0x0005e20000100800 */
[C---:B0-----:R-:W-:Y:S02]  /*7680*/  SEL R7, R23.reuse, R8, !P4 ;  /* 0x0000000817077207 */ /* 0x041fe40006000000 */
[----:B-1----:R-:W-:-:S03]  /*7690*/  SEL R4, R23, R6, !P4 ;  /* 0x0000000617047207 */ /* 0x002fc60006000000 */
[----:B------:R-:W-:Y:S01]  /*76a0*/  STL [R1+0x1fc], R7 ;  /* 0x0001fc0701007387 */ /* 0x000fe20000100800 */
[----:B--2---:R-:W-:-:S03]  /*76b0*/  SEL R0, R23, R5, !P4 ;  /* 0x0000000517007207 */ /* 0x004fc60006000000 */
[----:B------:R-:W-:Y:S04]  /*76c0*/  STL [R1+0x1f8], R4 ;  /* 0x0001f80401007387 */ /* 0x000fe80000100800 */
[----:B------:R0:W-:Y:S04]  /*76d0*/  STL [R1+0x1f4], R0 ;  /* 0x0001f40001007387 */ /* 0x0001e80000100800 */
[----:B------:R1:W-:Y:S01]  /*76e0*/  STL [R1+0x1f0], R3 ;  /* 0x0001f00301007387 */ /* 0x0003e20000100800 */
[----:B0-----:R-:W-:-:S03]  /*76f0*/  SEL R0, R23, R11, !P4 ;  /* 0x0000000b17007207 */ /* 0x001fc60006000000 */
[----:B------:R0:W-:Y:S01]  /*7700*/  STL [R1+0x1ec], R2 ;  /* 0x0001ec0201007387 */ /* 0x0001e20000100800 */
[----:B-1----:R-:W-:-:S03]  /*7710*/  SEL R3, R23, R22, !P4 ;  /* 0x0000001617037207 */ /* 0x002fc60006000000 */
[----:B------:R1:W-:Y:S04]  /*7720*/  STL [R1+0x1e8], R0 ;  /* 0x0001e80001007387 */ /* 0x0003e80000100800 */
[----:B------:R2:W-:Y:S01]  /*7730*/  STL [R1+0x1e4], R3 ;  /* 0x0001e40301007387 */ /* 0x0005e20000100800 */
[C---:B0-----:R-:W-:Y:S02]  /*7740*/  SEL R2, R23.reuse, R20, !P4 ;  /* 0x0000001417027207 */ /* 0x041fe40006000000 */
[----:B-1----:R-:W-:-:S03]  /*7750*/  SEL R0, R23, R19, !P4 ;  /* 0x0000001317007207 */ /* 0x002fc60006000000 */
[----:B------:R0:W-:Y:S01]  /*7760*/  STL [R1+0x1e0], R2 ;  /* 0x0001e00201007387 */ /* 0x0001e20000100800 */
[----:B--2---:R-:W-:-:S03]  /*7770*/  SEL R3, R23, R17, !P4 ;  /* 0x0000001117037207 */ /* 0x004fc60006000000 */
[----:B------:R1:W-:Y:S04]  /*7780*/  STL [R1+0x1dc], R0 ;  /* 0x0001dc0001007387 */ /* 0x0003e80000100800 */
[----:B------:R-:W-:Y:S04]  /*7790*/  STL [R1+0x1d8], R3 ;  /* 0x0001d80301007387 */ /* 0x000fe80000100800 */
[----:B------:R-:W2:Y:S01]  /*77a0*/  LDL.LU R24, [R1+0x158] ;  /* 0x0001580001187983 */ /* 0x000ea20000300800 */
[C---:B0-----:R-:W-:Y:S02]  /*77b0*/  SEL R2, R23.reuse, R16, !P4 ;  /* 0x0000001017027207 */ /* 0x041fe40006000000 */
[----:B-1----:R-:W-:-:S03]  /*77c0*/  SEL R0, R23, R14, !P4 ;  /* 0x0000000e17007207 */ /* 0x002fc60006000000 */
        /* <DEDUP_REMOVED lines=133> */
[----:B------:R-:W3:Y:S01]  /*8020*/  LDL.LU R24, [R1] ;  /* 0x0000000001187983 */ /* 0x000ee20000300800 */
        /* <DEDUP_REMOVED lines=10> */
[C---:B----4-:R-:W-:Y:S02]  /*80d0*/  SEL R27, R23.reuse, R27, !P4 ;  /* 0x0000001b171b7207 */ /* 0x050fe40006000000 */
[C---:B------:R-:W-:Y:S02]  /*80e0*/  SEL R28, R23.reuse, R28, !P4 ;  /* 0x0000001c171c7207 */ /* 0x040fe40006000000 */
[----:B------:R-:W-:-:S02]  /*80f0*/  SEL R29, R23, R29, !P4 ;  /* 0x0000001d171d7207 */ /* 0x000fc40006000000 */
[C---:B------:R-:W-:Y:S02]  /*8100*/  SEL R10, R23.reuse, R10, !P4 ;  /* 0x0000000a170a7207 */ /* 0x040fe40006000000 */
[C---:B------:R-:W-:Y:S02]  /*8110*/  SEL R7, R23.reuse, R7, !P4 ;  /* 0x0000000717077207 */ /* 0x040fe40006000000 */
[C---:B------:R-:W-:Y:S02]  /*8120*/  SEL R4, R23.reuse, R4, !P4 ;  /* 0x0000000417047207 */ /* 0x040fe40006000000 */
[C---:B------:R-:W-:Y:S02]  /*8130*/  SEL R0, R23.reuse, R0, !P4 ;  /* 0x0000000017007207 */ /* 0x040fe40006000000 */
        /* <DEDUP_REMOVED lines=18> */
[----:B--2---:R-:W-:-:S05]  /*8260*/  SEL R25, R23, R25, !P4 ;  /* 0x0000001917197207 */ /* 0x004fca0006000000 */
[----:B------:R0:W-:Y:S04]  /*8270*/  STL [R1+0x144], R25 ;  /* 0x0001441901007387 */ /* 0x0001e80000100800 */
[----:B0-----:R-:W2:Y:S04]  /*8280*/  LDL.LU R25, [R1+0x6b0] ;  /* 0x0006b00001197983 */ /* 0x001ea80000300800 */
[----:B------:R0:W-:Y:S04]  /*8290*/  STL [R1+0x140], R26 ;  /* 0x0001401a01007387 */ /* 0x0001e80000100800 */
[----:B0-----:R-:W3:Y:S04]  /*82a0*/  LDL.LU R26, [R1+0x6ac] ;  /* 0x0006ac00011a7983 */ /* 0x001ee80000300800 */
[----:B------:R0:W-:Y:S04]  /*82b0*/  STL [R1+0x13c], R27 ;  /* 0x00013c1b01007387 */ /* 0x0001e80000100800 */
[----:B0-----:R-:W4:Y:S04]  /*82c0*/  LDL.LU R27, [R1+0x6a8] ;  /* 0x0006a800011b7983 */ /* 0x001f280000300800 */
[----:B------:R0:W-:Y:S04]  /*82d0*/  STL [R1+0x138], R28 ;  /* 0x0001381c01007387 */ /* 0x0001e80000100800 */
[----:B0-----:R-:W2:Y:S04]  /*82e0*/  LDL.LU R28, [R1+0x6a4] ;  /* 0x0006a400011c7983 */ /* 0x001ea80000300800 */
        /* <DEDUP_REMOVED lines=45> */
[----:B0-----:R-:W3:Y:S01]  /*85c0*/  LDL.LU R14, [R1+0x648] ;  /* 0x00064800010e7983 */ /* 0x001ee20000300800 */
[----:B------:R-:W-:-:S05]  /*85d0*/  SEL R24, R23, R24, !P4 ;  /* 0x0000001817187207 */ /* 0x000fca0006000000 */
[----:B------:R3:W-:Y:S01]  /*85e0*/  STL [R1+0x18], R24 ;  /* 0x0000181801007387 */ /* 0x0007e20000100800 */
[C---:B--2---:R-:W-:Y:S02]  /*85f0*/  SEL R16, R23.reuse, R16, !P4 ;  /* 0x0000001017107207 */ /* 0x044fe40006000000 */
[C---:B---3--:R-:W-:Y:S02]  /*8600*/  SEL R24, R23.reuse, R14, !P4 ;  /* 0x0000000e17187207 */ /* 0x048fe40006000000 */
[----:B------:R-:W-:-:S03]  /*8610*/  SEL R14, R23, R17, !P4 ;  /* 0x00000011170e7207 */ /* 0x000fc60006000000 */
[----:B------:R0:W-:Y:S04]  /*8620*/  STL [R1+0x14], R24 ;  /* 0x0000141801007387 */ /* 0x0001e80000100800 */
[----:B------:R-:W-:Y:S01]  /*8630*/  STL [R1+0x10], R16 ;  /* 0x0000101001007387 */ /* 0x000fe20000100800 */
[----:B0-----:R-:W-:-:S05]  /*8640*/  SEL R24, R23, R19, !P4 ;  /* 0x0000001317187207 */ /* 0x001fca0006000000 */
[----:B------:R0:W-:Y:S04]  /*8650*/  STL [R1+0x5cc], R24 ;  /* 0x0005cc1801007387 */ /* 0x0001e80000100800 */
[----:B------:R1:W-:Y:S04]  /*8660*/  STL [R1+0xc], R14 ;  /* 0x00000c0e01007387 */ /* 0x0003e80000100800 */
[----:B0-----:R-:W2:Y:S01]  /*8670*/  LDL R24, [R1+0x528] ;  /* 0x0005280001187983 */ /* 0x001ea20000100800 */
[C---:B------:R-:W-:Y:S02]  /*8680*/  SEL R20, R23.reuse, R20, !P4 ;  /* 0x0000001417147207 */ /* 0x040fe40006000000 */
[----:B------:R-:W-:-:S02]  /*8690*/  SEL R22, R23, R22, !P4 ;  /* 0x0000001617167207 */ /* 0x000fc40006000000 */
[C---:B------:R-:W-:Y:S02]  /*86a0*/  SEL R19, R23.reuse, R11, !P4 ;  /* 0x0000000b17137207 */ /* 0x040fe40006000000 */
[C---:B------:R-:W-:Y:S01]  /*86b0*/  SEL R17, R23.reuse, R2, !P4 ;  /* 0x0000000217117207 */ /* 0x040fe20006000000 */
[----:B------:R0:W-:Y:S01]  /*86c0*/  STL [R1+0x5d0], R20 ;  /* 0x0005d01401007387 */ /* 0x0001e20000100800 */
[C---:B------:R-:W-:Y:S02]  /*86d0*/  SEL R16, R23.reuse, R3, !P4 ;  /* 0x0000000317107207 */ /* 0x040fe40006000000 */
[C---:B-1----:R-:W-:Y:S01]  /*86e0*/  SEL R14, R23.reuse, R5, !P4 ;  /* 0x00000005170e7207 */ /* 0x042fe20006000000 */
[----:B------:R1:W-:Y:S01]  /*86f0*/  STL [R1+0x5d4], R22 ;  /* 0x0005d41601007387 */ /* 0x0003e20000100800 */
[C---:B------:R-:W-:Y:S02]  /*8700*/  SEL R11, R23.reuse, R6, !P4 ;  /* 0x00000006170b7207 */ /* 0x040fe40006000000 */
[C---:B------:R-:W-:Y:S01]  /*8710*/  SEL R8, R23.reuse, R8, !P4 ;  /* 0x0000000817087207 */ /* 0x040fe20006000000 */
[----:B------:R-:W-:Y:S01]  /*8720*/  STL [R1+0x5d8], R19 ;  /* 0x0005d81301007387 */ /* 0x000fe20000100800 */
[----:B------:R-:W-:-:S02]  /*8730*/  SEL R9, R23, R9, !P4 ;  /* 0x0000000917097207 */ /* 0x000fc40006000000 */
[C---:B------:R-:W-:Y:S01]  /*8740*/  SEL R12, R23.reuse, R12, !P4 ;  /* 0x0000000c170c7207 */ /* 0x040fe20006000000 */
[----:B------:R-:W-:Y:S01]  /*8750*/  STL [R1+0x5dc], R17 ;  /* 0x0005dc1101007387 */ /* 0x000fe20000100800 */
[----:B------:R-:W-:-:S03]  /*8760*/  SEL R13, R23, R13, !P4 ;  /* 0x0000000d170d7207 */ /* 0x000fc60006000000 */
[----:B------:R-:W-:Y:S01]  /*8770*/  STL [R1+0x5e0], R16 ;  /* 0x0005e01001007387 */ /* 0x000fe20000100800 */
[----:B------:R-:W-:-:S03]  /*8780*/  SEL R15, R23, R15, !P4 ;  /* 0x0000000f170f7207 */ /* 0x000fc60006000000 */
[----:B------:R-:W-:Y:S01]  /*8790*/  STL [R1+0x5e4], R14 ;  /* 0x0005e40e01007387 */ /* 0x000fe20000100800 */
[----:B------:R-:W-:-:S03]  /*87a0*/  SEL R18, R23, R18, !P4 ;  /* 0x0000001217127207 */ /* 0x000fc60006000000 */
[----:B------:R-:W-:Y:S01]  /*87b0*/  STL [R1+0x5e8], R11 ;  /* 0x0005e80b01007387 */ /* 0x000fe20000100800 */
[----:B------:R-:W-:-:S03]  /*87c0*/  SEL R21, R23, R21, !P4 ;  /* 0x0000001517157207 */ /* 0x000fc60006000000 */
[----:B0-----:R-:W1:Y:S01]  /*87d0*/  S2R R20, SR_TID.X ;  /* 0x0000000000147919 */ /* 0x001e620000002100 */
[----:B------:R-:W-:-:S03]  /*87e0*/  SEL R6, R23, R0, !P4 ;  /* 0x0000000017067207 */ /* 0x000fc60006000000 */
[----:B------:R-:W-:Y:S01]  /*87f0*/  STL [R1+0x5ec], R8 ;  /* 0x0005ec0801007387 */ /* 0x000fe20000100800 */
[----:B------:R-:W-:-:S03]  /*8800*/  SEL R5, R23, R4, !P4 ;  /* 0x0000000417057207 */ /* 0x000fc60006000000 */
[----:B------:R-:W-:Y:S01]  /*8810*/  STL [R1+0x5f0], R9 ;  /* 0x0005f00901007387 */ /* 0x000fe20000100800 */
[----:B------:R-:W-:-:S03]  /*8820*/  SEL R7, R23, R7, !P4 ;  /* 0x0000000717077207 */ /* 0x000fc60006000000 */
[----:B------:R-:W-:Y:S01]  /*8830*/  STL [R1+0x5f4], R12 ;  /* 0x0005f40c01007387 */ /* 0x000fe20000100800 */
[----:B------:R-:W-:-:S03]  /*8840*/  SEL R10, R23, R10, !P4 ;  /* 0x0000000a170a7207 */ /* 0x000fc60006000000 */
[----:B------:R0:W-:Y:S01]  /*8850*/  STL [R1+0x5f8], R13 ;  /* 0x0005f80d01007387 */ /* 0x0001e20000100800 */
[----:B------:R-:W-:-:S03]  /*8860*/  SEL R29, R23, R29, !P4 ;  /* 0x0000001d171d7207 */ /* 0x000fc60006000000 */
[----:B------:R3:W-:Y:S01]  /*8870*/  STL [R1+0x5fc], R15 ;  /* 0x0005fc0f01007387 */ /* 0x0007e20000100800 */
[----:B------:R-:W-:-:S03]  /*8880*/  SEL R28, R23, R28, !P4 ;  /* 0x0000001c171c7207 */ /* 0x000fc60006000000 */
[----:B------:R-:W-:Y:S01]  /*8890*/  STL [R1+0x600], R18 ;  /* 0x0006001201007387 */ /* 0x000fe20000100800 */
[----:B----4-:R-:W-:-:S03]  /*88a0*/  SEL R27, R23, R27, !P4 ;  /* 0x0000001b171b7207 */ /* 0x010fc60006000000 */
[----:B------:R-:W-:Y:S01]  /*88b0*/  STL [R1+0x604], R21 ;  /* 0x0006041501007387 */ /* 0x000fe20000100800 */
[----:B------:R-:W-:-:S03]  /*88c0*/  SEL R26, R23, R26, !P4 ;  /* 0x0000001a171a7207 */ /* 0x000fc60006000000 */
[----:B------:R-:W-:Y:S01]  /*88d0*/  STL [R1+0x608], R6 ;  /* 0x0006080601007387 */ /* 0x000fe20000100800 */
[----:B------:R-:W-:-:S03]  /*88e0*/  SEL R23, R23, R25, !P4 ;  /* 0x0000001917177207 */ /* 0x000fc60006000000 */
[----:B------:R4:W-:Y:S04]  /*88f0*/  STL [R1+0x60c], R5 ;  /* 0x00060c0501007387 */ /* 0x0009e80000100800 */
[----:B------:R-:W-:Y:S04]  /*8900*/  STL [R1+0x610], R7 ;  /* 0x0006100701007387 */ /* 0x000fe80000100800 */
[----:B------:R-:W-:Y:S04]  /*8910*/  STL [R1+0x614], R10 ;  /* 0x0006140a01007387 */ /* 0x000fe80000100800 */
[----:B------:R-:W-:Y:S04]  /*8920*/  STL [R1+0x618], R29 ;  /* 0x0006181d01007387 */ /* 0x000fe80000100800 */
[----:B------:R-:W-:Y:S04]  /*8930*/  STL [R1+0x61c], R28 ;  /* 0x00061c1c01007387 */ /* 0x000fe80000100800 */
[----:B------:R-:W-:Y:S04]  /*8940*/  STL [R1+0x620], R27 ;  /* 0x0006201b01007387 */ /* 0x000fe80000100800 */
[----:B------:R-:W-:Y:S04]  /*8950*/  STL [R1+0x624], R26 ;  /* 0x0006241a01007387 */ /* 0x000fe80000100800 */
[----:B------:R-:W-:Y:S04]  /*8960*/  STL [R1+0x628], R23 ;  /* 0x0006281701007387 */ /* 0x000fe80000100800 */
[----:B------:R-:W-:Y:S04]  /*8970*/  STL [R1+0x110], RZ ;  /* 0x000110ff01007387 */ /* 0x000fe80000100800 */
[----:B------:R-:W-:Y:S04]  /*8980*/  STL [R1+0x114], RZ ;  /* 0x000114ff01007387 */ /* 0x000fe80000100800 */
[----:B------:R-:W-:Y:S04]  /*8990*/  STL [R1+0x118], RZ ;  /* 0x000118ff01007387 */ /* 0x000fe80000100800 */
[----:B------:R-:W-:Y:S01]  /*89a0*/  STL [R1+0x11c], RZ ;  /* 0x00011cff01007387 */ /* 0x000fe20000100800 */
[----:B-1----:R-:W-:-:S03]  /*89b0*/  LOP3.LUT R22, R20, 0x1f, RZ, 0xc0, !PT ;  /* 0x0000001f14167812 */ /* 0x002fc600078ec0ff */
[----:B------:R-:W-:Y:S04]  /*89c0*/  STL [R1+0x100], RZ ;  /* 0x000100ff01007387 */ /* 0x000fe80000100800 */
[----:B------:R-:W-:Y:S04]  /*89d0*/  STL [R1+0x104], RZ ;  /* 0x000104ff01007387 */ /* 0x000fe80000100800 */
[----:B------:R-:W-:Y:S04]  /*89e0*/  STL [R1+0x108], RZ ;  /* 0x000108ff01007387 */ /* 0x000fe80000100800 */
[----:B------:R-:W-:Y:S04]  /*89f0*/  STL [R1+0x10c], RZ ;  /* 0x00010cff01007387 */ /* 0x000fe80000100800 */
[----:B------:R-:W-:Y:S04]  /*8a00*/  STL [R1+0xf0], RZ ;  /* 0x0000f0ff01007387 */ /* 0x000fe80000100800 */
[----:B------:R-:W-:Y:S04]  /*8a10*/  STL [R1+0xf4], RZ ;  /* 0x0000f4ff01007387 */ /* 0x000fe80000100800 */
[----:B------:R-:W-:Y:S04]  /*8a20*/  STL [R1+0xf8], RZ ;  /* 0x0000f8ff01007387 */ /* 0x000fe80000100800 */
[----:B------:R-:W-:Y:S01]  /*8a30*/  STL [R1+0xfc], RZ ;  /* 0x0000fcff01007387 */ /* 0x000fe20000100800 */
[----:B------:R-:W-:-:S03]  /*8a40*/  IMAD R2, R22, c[0x0][0x18c], RZ ;  /* 0x0000630016027a24 */ /* 0x000fc600078e02ff */
[----:B------:R-:W-:Y:S04]  /*8a50*/  STL [R1+0xe0], RZ ;  /* 0x0000e0ff01007387 */ /* 0x000fe80000100800 */
        /* <DEDUP_REMOVED lines=11> */
[----:B0-----:R-:W4:Y:S04]  /*8b10*/  LDL.LU R13, [R1+0x26c] ;  /* 0x00026c00010d7983 */ /* 0x001f280000300800 */
        /* <DEDUP_REMOVED lines=8> */
[----:B------:R-:W4:Y:S01]  /*8ba0*/  LDL.LU R12, [R1+0x270] ;  /* 0x00027000010c7983 */ /* 0x000f220000300800 */
[----:B--2---:R-:W-:-:S02]  /*8bb0*/  ISETP.GE.AND P1, PT, R24, RZ, PT ;  /* 0x000000ff1800720c */ /* 0x004fc40003f26270 */
[--C-:B------:R-:W-:Y:S02]  /*8bc0*/  SHF.R.U32.HI R24, RZ, 0x4, R20.reuse ;  /* 0x00000004ff187819 */ /* 0x100fe40000011614 */
[----:B------:R-:W-:-:S04]  /*8bd0*/  SHF.R.U32.HI R20, RZ, 0x4, R20 ;  /* 0x00000004ff147819 */ /* 0x000fc80000011614 */
[----:B------:R-:W-:Y:S02]  /*8be0*/  SGXT.U32 R20, R20, 0x2 ;  /* 0x000000021414781a */ /* 0x000fe40000000000 */
[----:B------:R-:W-:Y:S02]  /*8bf0*/  SGXT.U32 R24, R24, 0x2 ;  /* 0x000000021818781a */ /* 0x000fe40000000000 */
[C---:B------:R-:W-:Y:S02]  /*8c00*/  LOP3.LUT R19, R20.reuse, 0x1c, RZ, 0xfc, !PT ;  /* 0x0000001c14137812 */ /* 0x040fe400078efcff */
[C---:B------:R-:W-:Y:S02]  /*8c10*/  LOP3.LUT R22, R20.reuse, 0x18, RZ, 0xfc, !PT ;  /* 0x0000001814167812 */ /* 0x040fe400078efcff */
[----:B------:R-:W-:Y:S01]  /*8c20*/  LOP3.LUT R20, R20, 0x14, RZ, 0xfc, !PT ;  /* 0x0000001414147812 */ /* 0x000fe200078efcff */
[----:B------:R-:W-:-:S04]  /*8c30*/  IMAD R0, R24, c[0x0][0x188], RZ ;  /* 0x0000620018007a24 */ /* 0x000fc800078e02ff */
[----:B------:R-:W-:Y:S01]  /*8c40*/  IMAD R0, R20, c[0x0][0x188], RZ ;  /* 0x0000620014007a24 */ /* 0x000fe200078e02ff */
[----:B------:R-:W-:Y:S01]  /*8c50*/  LOP3.LUT R20, R24, 0x8, RZ, 0xfc, !PT ;  /* 0x0000000818147812 */ /* 0x000fe200078efcff */
[----:B------:R-:W-:-:S04]  /*8c60*/  IMAD R3, R22, c[0x0][0x188], RZ ;  /* 0x0000620016037a24 */ /* 0x000fc800078e02ff */
[----:B------:R-:W-:Y:S02]  /*8c70*/  IMAD R3, R20, c[0x0][0x188], RZ ;  /* 0x0000620014037a24 */ /* 0x000fe400078e02ff */
[----:B------:R-:W-:-:S04]  /*8c80*/  IMAD R4, R19, c[0x0][0x188], RZ ;  /* 0x0000620013047a24 */ /* 0x000fc800078e02ff */
[----:B------:R-:W2:Y:S04]  /*8c90*/  LDL.LU R3, [R1+0x23c] ;  /* 0x00023c0001037983 */ /* 0x000ea80000300800 */
[----:B------:R-:W-:Y:S01]  /*8ca0*/  STL [R1+0x90], RZ ;  /* 0x000090ff01007387 */ /* 0x000fe20000100800 */
[----:B------:R-:W-:-:S03]  /*8cb0*/  LOP3.LUT R19, R24, 0x10, RZ, 0xfc, !PT ;  /* 0x0000001018137812 */ /* 0x000fc600078efcff */
[----:B------:R-:W-:Y:S01]  /*8cc0*/  STL [R1+0x94], RZ ;  /* 0x000094ff01007387 */ /* 0x000fe20000100800 */
[----:B------:R-:W-:-:S03]  /*8cd0*/  LOP3.LUT R22, R24, 0xc, RZ, 0xfc, !PT ;  /* 0x0000000c18167812 */ /* 0x000fc600078efcff */
[----:B------:R-:W-:Y:S04]  /*8ce0*/  STL [R1+0x98], RZ ;  /* 0x000098ff01007387 */ /* 0x000fe80000100800 */
[----:B------:R-:W-:Y:S01]  /*8cf0*/  STL [R1+0x9c], RZ ;  /* 0x00009cff01007387 */ /* 0x000fe20000100800 */
[----:B------:R-:W-:-:S03]  /*8d00*/  LOP3.LUT R24, R24, 0x4, RZ, 0xfc, !PT ;  /* 0x0000000418187812 */ /* 0x000fc600078efcff */
[----:B------:R-:W2:Y:S04]  /*8d10*/  LDL.LU R9, [R1+0x238] ;  /* 0x0002380001097983 */ /* 0x000ea80000300800 */
[----:B------:R-:W2:Y:S01]  /*8d20*/  LDL.LU R8, [R1+0x234] ;  /* 0x0002340001087983 */ /* 0x000ea20000300800 */
[----:B------:R-:W-:-:S03]  /*8d30*/  IMAD R0, R19, c[0x0][0x188], RZ ;  /* 0x0000620013007a24 */ /* 0x000fc600078e02ff */
[----:B------:R-:W2:Y:S01]  /*8d40*/  LDL.LU R11, [R1+0x230] ;  /* 0x00023000010b7983 */ /* 0x000ea20000300800 */
[----:B------:R-:W-:-:S03]  /*8d50*/  IMAD R4, R22, c[0x0][0x188], RZ ;  /* 0x0000620016047a24 */ /* 0x000fc600078e02ff */
[----:B------:R-:W2:Y:S04]  /*8d60*/  LDL.LU R14, [R1+0x22c] ;  /* 0x00022c00010e7983 */ /* 0x000ea80000300800 */
[----:B------:R-:W2:Y:S01]  /*8d70*/  LDL.LU R16, [R1+0x244] ;  /* 0x0002440001107983 */ /* 0x000ea20000300800 */
[----:B------:R-:W-:-:S03]  /*8d80*/  IMAD R0, R24, c[0x0][0x188], RZ ;  /* 0x0000620018007a24 */ /* 0x000fc600078e02ff */
[----:B------:R-:W2:Y:S04]  /*8d90*/  LDL.LU R17, [R1+0x248] ;  /* 0x0002480001117983 */ /* 0x000ea80000300800 */
[----:B------:R-:W2:Y:S04]  /*8da0*/  LDL.LU R19, [R1+0x25c] ;  /* 0x00025c0001137983 */ /* 0x000ea80000300800 */
[----:B------:R-:W2:Y:S04]  /*8db0*/  LDL.LU R22, [R1+0x258] ;  /* 0x0002580001167983 */ /* 0x000ea80000300800 */
[----:B------:R-:W2:Y:S04]  /*8dc0*/  LDL.LU R20, [R1+0x254] ;  /* 0x0002540001147983 */ /* 0x000ea80000300800 */
[----:B------:R-:W2:Y:S04]  /*8dd0*/  LDL.LU R24, [R1+0x268] ;  /* 0x0002680001187983 */ /* 0x000ea80000300800 */
[----:B------:R-:W-:Y:S04]  /*8de0*/  STL [R1+0x80], RZ ;  /* 0x000080ff01007387 */ /* 0x000fe80000100800 */
[----:B------:R-:W-:Y:S04]  /*8df0*/  STL [R1+0x84], RZ ;  /* 0x000084ff01007387 */ /* 0x000fe80000100800 */
[----:B------:R-:W-:Y:S04]  /*8e00*/  STL [R1+0x88], RZ ;  /* 0x000088ff01007387 */ /* 0x000fe80000100800 */
[----:B------:R-:W-:Y:S04]  /*8e10*/  STL [R1+0x8c], RZ ;  /* 0x00008cff01007387 */ /* 0x000fe80000100800 */
[----:B------:R-:W-:Y:S04]  /*8e20*/  STL [R1+0x70], RZ ;  /* 0x000070ff01007387 */ /* 0x000fe80000100800 */
[----:B------:R-:W-:Y:S04]  /*8e30*/  STL [R1+0x74], RZ ;  /* 0x000074ff01007387 */ /* 0x000fe80000100800 */
[----:B------:R-:W2:Y:S04]  /*8e40*/  LDL.LU R4, [R1+0x4] ;  /* 0x0000040001047983 */ /* 0x000ea80000300800 */
[----:B---3--:R-:W0:Y:S01]  /*8e50*/  S2R R15, SR_TID.X ;  /* 0x00000000000f7919 */ /* 0x008e220000002100 */
[----:B------:R-:W-:-:S02]  /*8e60*/  ISETP.NE.AND P0, PT, RZ, c[0x0][0x178], PT ;  /* 0x00005e00ff007a0c */ /* 0x000fc40003f05270 */
[----:B------:R-:W-:-:S04]  /*8e70*/  SHF.R.S32.HI R0, RZ, 0x1f, R2 ;  /* 0x0000001fff007819 */ /* 0x000fc80000011402 */
[C---:B------:R-:W-:Y:S01]  /*8e80*/  SHF.L.U64.HI R0, R2.reuse, 0x1, R0 ;  /* 0x0000000102007819 */ /* 0x040fe20000010200 */
[----:B------:R-:W-:Y:S02]  /*8e90*/  IMAD.SHL.U32 R2, R2, 0x2, RZ ;  /* 0x0000000202027824 */ /* 0x000fe400078e00ff */
[----:B0-----:R-:W-:-:S05]  /*8ea0*/  IMAD.SHL.U32 R15, R15, 0x2, RZ ;  /* 0x000000020f0f7824 */ /* 0x001fca00078e00ff */
[----:B----4-:R-:W-:-:S05]  /*8eb0*/  LOP3.LUT R5, R13, 0x30, R15, 0x78, !PT ;  /* 0x000000300d057812 */ /* 0x010fca00078e780f */
[----:B------:R-:W-:Y:S04]  /*8ec0*/  STL [R1], R5 ;  /* 0x0000000501007387 */ /* 0x000fe80000100800 */
[----:B------:R0:W-:Y:S04]  /*8ed0*/  STL [R1+0x568], R0 ;  /* 0x0005680001007387 */ /* 0x0001e80000100800 */
[----:B------:R1:W-:Y:S01]  /*8ee0*/  STL [R1+0x56c], R2 ;  /* 0x00056c0201007387 */ /* 0x0003e20000100800 */
[----:B0-----:R-:W-:Y:S01]  /*8ef0*/  SHF.R.S32.HI R0, RZ, 0x5, R12 ;  /* 0x00000005ff007819 */ /* 0x001fe2000001140c */
[----:B--2---:R-:W-:-:S02]  /*8f00*/  IMAD R3, R3, c[0x0][0x190], RZ ;  /* 0x0000640003037a24 */ /* 0x004fc400078e02ff */
[----:B------:R-:W-:Y:S02]  /*8f10*/  IMAD R25, R9, c[0x0][0x190], RZ ;  /* 0x0000640009197a24 */ /* 0x000fe400078e02ff */
[----:B-1----:R-:W-:Y:S02]  /*8f20*/  IMAD R2, R11, c[0x0][0x190], RZ ;  /* 0x000064000b027a24 */ /* 0x002fe400078e02ff */
[----:B------:R-:W-:Y:S01]  /*8f30*/  @!P1 IMAD.MOV R4, RZ, RZ, -R4 ;  /* 0x000000ffff049224 */ /* 0x000fe200078e0a04 */
[----:B------:R-:W-:-:S05]  /*8f40*/  @!P0 LOP3.LUT R4, RZ, c[0x0][0x178], RZ, 0x33, !PT ;  /* 0x00005e00ff048a12 */ /* 0x000fca00078e33ff */
[----:B------:R-:W-:Y:S04]  /*8f50*/  STL [R1+0x62c], R4 ;  /* 0x00062c0401007387 */ /* 0x000fe80000100800 */
[----:B------:R-:W-:Y:S04]  /*8f60*/  STL [R1+0x8], R0 ;  /* 0x0000080001007387 */ /* 0x000fe80000100800 */
[----:B------:R0:W-:Y:S04]  /*8f70*/  STL [R1+0x570], R3 ;  /* 0x0005700301007387 */ /* 0x0001e80000100800 */
[----:B------:R-:W-:Y:S01]  /*8f80*/  STL [R1+0x630], R25 ;  /* 0x0006301901007387 */ /* 0x000fe20000100800 */
[----:B0-----:R-:W-:-:S02]  /*8f90*/  IMAD R3, R8, c[0x0][0x190], RZ ;  /* 0x0000640008037a24 */ /* 0x001fc400078e02ff */
[----:B------:R-:W-:-:S03]  /*8fa0*/  IMAD R0, R14, c[0x0][0x190], RZ ;  /* 0x000064000e007a24 */ /* 0x000fc600078e02ff */
[----:B------:R0:W-:Y:S04]  /*8fb0*/  STL [R1+0x40], R3 ;  /* 0x0000400301007387 */ /* 0x0001e80000100800 */
[----:B------:R1:W-:Y:S01]  /*8fc0*/  STL [R1+0x44], R2 ;  /* 0x0000440201007387 */ /* 0x0003e20000100800 */
[----:B0-----:R-:W-:-:S03]  /*8fd0*/  IMAD R3, R16, c[0x0][0x190], RZ ;  /* 0x0000640010037a24 */ /* 0x001fc600078e02ff */
[----:B------:R0:W-:Y:S01]  /*8fe0*/  STL [R1+0x48], R0 ;  /* 0x0000480001007387 */ /* 0x0001e20000100800 */
[----:B-1----:R-:W-:-:S03]  /*8ff0*/  IMAD R2, R17, c[0x0][0x190], RZ ;  /* 0x0000640011027a24 */ /* 0x002fc600078e02ff */
[----:B------:R1:W-:Y:S01]  /*9000*/  STL [R1+0x4c], R3 ;  /* 0x00004c0301007387 */ /* 0x0003e20000100800 */
[----:B0-----:R-:W-:-:S03]  /*9010*/  IMAD R0, R19, c[0x0][0x190], RZ ;  /* 0x0000640013007a24 */ /* 0x001fc600078e02ff */
[----:B------:R0:W-:Y:S01]  /*9020*/  STL [R1+0x58], R2 ;  /* 0x0000580201007387 */ /* 0x0001e20000100800 */
[----:B-1----:R-:W-:-:S03]  /*9030*/  IMAD R3, R22, c[0x0][0x190], RZ ;  /* 0x0000640016037a24 */ /* 0x002fc600078e02ff */
[----:B------:R1:W-:Y:S04]  /*9040*/  STL [R1+0x230], R0 ;  /* 0x0002300001007387 */ /* 0x0003e80000100800 */
[----:B------:R-:W-:Y:S04]  /*9050*/  STL [R1+0x238], R3 ;  /* 0x0002380301007387 */ /* 0x000fe80000100800 */
[----:B------:R-:W2:Y:S01]  /*9060*/  LDL.LU R25, [R1+0x250] ;  /* 0x0002500001197983 */ /* 0x000ea20000300800 */
[----:B0-----:R-:W-:Y:S02]  /*9070*/  IMAD R2, R20, c[0x0][0x190], RZ ;  /* 0x0000640014027a24 */ /* 0x001fe400078e02ff */
[----:B-1----:R-:W-:-:S03]  /*9080*/  IMAD R0, R24, c[0x0][0x190], RZ ;  /* 0x0000640018007a24 */ /* 0x002fc600078e02ff */
[----:B------:R-:W-:Y:S04]  /*9090*/  STL [R1+0x23c], R2 ;  /* 0x00023c0201007387 */ /* 0x000fe80000100800 */
[----:B--2---:R0:W-:Y:S04]  /*90a0*/  STL [R1+0x640], R25 ;  /* 0x0006401901007387 */ /* 0x0041e80000100800 */
[----:B------:R-:W-:Y:S04]  /*90b0*/  STL [R1+0x244], R0 ;  /* 0x0002440001007387 */ /* 0x000fe80000100800 */
        /* <DEDUP_REMOVED lines=31> */
[----:B--2---:R-:W-:-:S05]  /*92b0*/  IMAD R25, R25, c[0x0][0x190], RZ ;  /* 0x0000640019197a24 */ /* 0x004fca00078e02ff */
[----:B------:R0:W-:Y:S04]  /*92c0*/  STL [R1+0x248], R25 ;  /* 0x0002481901007387 */ /* 0x0001e80000100800 */
[----:B0-----:R-:W2:Y:S02]  /*92d0*/  LDL.LU R25, [R1+0x644] ;  /* 0x0006440001197983 */ /* 0x001ea40000300800 */
[----:B--2---:R-:W-:-:S05]  /*92e0*/  IMAD R25, R25, c[0x0][0x190], RZ ;  /* 0x0000640019197a24 */ /* 0x004fca00078e02ff */
[----:B------:R0:W-:Y:S04]  /*92f0*/  STL [R1+0x254], R25 ;  /* 0x0002541901007387 */ /* 0x0001e80000100800 */
[----:B0-----:R-:W2:Y:S01]  /*9300*/  LDL.LU R25, [R1+0x640] ;  /* 0x0006400001197983 */ /* 0x001ea20000300800 */
[----:B---3--:R-:W-:Y:S02]  /*9310*/  IMAD R2, R2, c[0x0][0x190], RZ ;  /* 0x0000640002027a24 */ /* 0x008fe400078e02ff */
[----:B------:R-:W-:Y:S02]  /*9320*/  IMAD R0, R0, c[0x0][0x190], RZ ;  /* 0x0000640000007a24 */ /* 0x000fe400078e02ff */
[----:B--2---:R-:W-:-:S05]  /*9330*/  IMAD R25, R25, c[0x0][0x190], RZ ;  /* 0x0000640019197a24 */ /* 0x004fca00078e02ff */
[----:B------:R0:W-:Y:S02]  /*9340*/  STL [R1+0x250], R25 ;  /* 0x0002501901007387 */ /* 0x0001e40000100800 */
[----:B0-----:R-:W-:Y:S02]  /*9350*/  IMAD R25, R3, c[0x0][0x190], RZ ;  /* 0x0000640003197a24 */ /* 0x001fe400078e02ff */
[----:B----4-:R-:W-:-:S03]  /*9360*/  IMAD R3, R4, c[0x0][0x190], RZ ;  /* 0x0000640004037a24 */ /* 0x010fc600078e02ff */
[----:B------:R-:W-:Y:S04]  /*9370*/  STL [R1+0x258], R25 ;  /* 0x0002581901007387 */ /* 0x000fe80000100800 */
        /* <DEDUP_REMOVED lines=10> */
[----:B------:R2:W-:Y:S01]  /*9420*/  STL [R1+0x270], R3 ;  /* 0x0002700301007387 */ /* 0x0005e20000100800 */
[----:B0-----:R-:W-:Y:S02]  /*9430*/  IMAD R2, R29, c[0x0][0x190], RZ ;  /* 0x000064001d027a24 */ /* 0x001fe400078e02ff */
[----:B-1----:R-:W-:-:S03]  /*9440*/  IMAD R0, R10, c[0x0][0x190], RZ ;  /* 0x000064000a007a24 */ /* 0x002fc600078e02ff */
[----:B------:R0:W-:Y:S01]  /*9450*/  STL [R1+0x274], R2 ;  /* 0x0002740201007387 */ /* 0x0001e20000100800 */
[----:B--2---:R-:W-:-:S03]  /*9460*/  IMAD R3, R7, c[0x0][0x190], RZ ;  /* 0x0000640007037a24 */ /* 0x004fc600078e02ff */
        /* <DEDUP_REMOVED lines=75> */
[----:B----4-:R-:W-:Y:S02]  /*9920*/  IMAD R4, R4, c[0x0][0x190], RZ ;  /* 0x0000640004047a24 */ /* 0x010fe400078e02ff */
[----:B--2---:R-:W-:-:S05]  /*9930*/  IMAD R25, R25, c[0x0][0x190], RZ ;  /* 0x0000640019197a24 */ /* 0x004fca00078e02ff */
[----:B------:R3:W-:Y:S02]  /*9940*/  STL [R1+0x1b8], R25 ;  /* 0x0001b81901007387 */ /* 0x0007e40000100800 */
[----:B---3--:R-:W-:Y:S02]  /*9950*/  IMAD R25, R3, c[0x0][0x190], RZ ;  /* 0x0000640003197a24 */ /* 0x008fe400078e02ff */
[----:B------:R-:W-:Y:S02]  /*9960*/  IMAD R3, R2, c[0x0][0x190], RZ ;  /* 0x0000640002037a24 */ /* 0x000fe400078e02ff */
[----:B------:R-:W-:Y:S01]  /*9970*/  IMAD R2, R0, c[0x0][0x190], RZ ;  /* 0x0000640000027a24 */ /* 0x000fe200078e02ff */
[----:B------:R-:W-:Y:S01]  /*9980*/  STL [R1+0x1b4], R25 ;  /* 0x0001b41901007387 */ /* 0x000fe20000100800 */
[----:B------:R-:W-:-:S03]  /*9990*/  IMAD R0, R23, c[0x0][0x190], RZ ;  /* 0x0000640017007a24 */ /* 0x000fc600078e02ff */
        /* <DEDUP_REMOVED lines=44> */
[----:B------:R-:W-:Y:S01]  /*9c60*/  STL [R1+0x32c], R2 ;  /* 0x00032c0201007387 */ /* 0x000fe20000100800 */
[----:B--2---:R-:W-:-:S03]  /*9c70*/  IMAD R3, R20, c[0x0][0x190], RZ ;  /* 0x0000640014037a24 */ /* 0x004fc600078e02ff */
[----:B------:R0:W-:Y:S04]  /*9c80*/  STL [R1+0x330], R0 ;  /* 0x0003300001007387 */ /* 0x0001e80000100800 */
[----:B0-----:R-:W2:Y:S04]  /*9c90*/  LDL.LU R0, [R1+0x144] ;  /* 0x0001440001007983 */ /* 0x001ea80000300800 */
[----:B------:R-:W-:Y:S04]  /*9ca0*/  STL [R1+0x334], R3 ;  /* 0x0003340301007387 */ /* 0x000fe80000100800 */
[----:B------:R-:W3:Y:S01]  /*9cb0*/  LDL.LU R25, [R1+0x13c] ;  /* 0x00013c0001197983 */ /* 0x000ee20000300800 */
[----:B------:R-:W-:-:S05]  /*9cc0*/  IMAD R2, R24, c[0x0][0x190], RZ ;  /* 0x0000640018027a24 */ /* 0x000fca00078e02ff */
[----:B------:R-:W-:Y:S04]  /*9cd0*/  STL [R1+0x338], R2 ;  /* 0x0003380201007387 */ /* 0x000fe80000100800 */
[----:B---3--:R0:W-:Y:S04]  /*9ce0*/  STL [R1+0x634], R25 ;  /* 0x0006341901007387 */ /* 0x0081e80000100800 */
[----:B0-----:R-:W3:Y:S04]  /*9cf0*/  LDL.LU R25, [R1+0x140] ;  /* 0x0001400001197983 */ /* 0x001ee80000300800 */
[----:B------:R-:W4:Y:S04]  /*9d00*/  LDL.LU R4, [R1+0x138] ;  /* 0x0001380001047983 */ /* 0x000f280000300800 */
        /* <DEDUP_REMOVED lines=17> */
[----:B------:R-:W4:Y:S01]  /*9e20*/  LDL.LU R14, [R1+0x30] ;  /* 0x00003000010e7983 */ /* 0x000f220000300800 */
[----:B--2---:R-:W-:-:S03]  /*9e30*/  IMAD R0, R0, c[0x0][0x190], RZ ;  /* 0x0000640000007a24 */ /* 0x004fc600078e02ff */
[----:B------:R-:W2:Y:S04]  /*9e40*/  LDL.LU R16, [R1+0x2c] ;  /* 0x00002c0001107983 */ /* 0x000ea80000300800 */
[----:B------:R-:W2:Y:S04]  /*9e50*/  LDL.LU R17, [R1+0x28] ;  /* 0x0000280001117983 */ /* 0x000ea80000300800 */
[----:B------:R-:W2:Y:S04]  /*9e60*/  LDL.LU R19, [R1+0x24] ;  /* 0x0000240001137983 */ /* 0x000ea80000300800 */
[----:B------:R-:W2:Y:S04]  /*9e70*/  LDL.LU R22, [R1+0x20] ;  /* 0x0000200001167983 */ /* 0x000ea80000300800 */
[----:B------:R-:W2:Y:S04]  /*9e80*/  LDL.LU R20, [R1+0x1c] ;  /* 0x00001c0001147983 */ /* 0x000ea80000300800 */
[----:B------:R-:W2:Y:S04]  /*9e90*/  LDL.LU R24, [R1+0x18] ;  /* 0x0000180001187983 */ /* 0x000ea80000300800 */
[----:B------:R-:W2:Y:S04]  /*9ea0*/  LDL.LU R3, [R1+0x14] ;  /* 0x0000140001037983 */ /* 0x000ea80000300800 */
[----:B------:R-:W2:Y:S04]  /*9eb0*/  LDL.LU R2, [R1+0x10] ;  /* 0x0000100001027983 */ /* 0x000ea80000300800 */
[----:B------:R0:W-:Y:S04]  /*9ec0*/  STL [R1+0x33c], R0 ;  /* 0x00033c0001007387 */ /* 0x0001e80000100800 */
[----:B0-----:R-:W2:Y:S01]  /*9ed0*/  LDL.LU R0, [R1+0xc] ;  /* 0x00000c0001007983 */ /* 0x001ea20000300800 */
[----:B---3--:R-:W-:-:S05]  /*9ee0*/  IMAD R25, R25, c[0x0][0x190], RZ ;  /* 0x0000640019197a24 */ /* 0x008fca00078e02ff */
[----:B------:R0:W-:Y:S04]  /*9ef0*/  STL [R1+0x340], R25 ;  /* 0x0003401901007387 */ /* 0x0001e80000100800 */
[----:B0-----:R-:W3:Y:S01]  /*9f00*/  LDL.LU R25, [R1+0x634] ;  /* 0x0006340001197983 */ /* 0x001ee20000300800 */
[----:B----4-:R-:W-:Y:S02]  /*9f10*/  IMAD R4, R4, c[0x0][0x190], RZ ;  /* 0x0000640004047a24 */ /* 0x010fe400078e02ff */
[----:B------:R-:W-:Y:S02]  /*9f20*/  IMAD R23, R23, c[0x0][0x190], RZ ;  /* 0x0000640017177a24 */ /* 0x000fe400078e02ff */
[----:B------:R-:W-:Y:S02]  /*9f30*/  IMAD R26, R26, c[0x0][0x190], RZ ;  /* 0x000064001a1a7a24 */ /* 0x000fe400078e02ff */
[----:B------:R-:W-:-:S02]  /*9f40*/  IMAD R27, R27, c[0x0][0x190], RZ ;  /* 0x000064001b1b7a24 */ /* 0x000fc400078e02ff */
[----:B------:R-:W-:Y:S02]  /*9f50*/  IMAD R28, R28, c[0x0][0x190], RZ ;  /* 0x000064001c1c7a24 */ /* 0x000fe400078e02ff */
[----:B------:R-:W-:Y:S02]  /*9f60*/  IMAD R29, R29, c[0x0][0x190], RZ ;  /* 0x000064001d1d7a24 */ /* 0x000fe400078e02ff */
[----:B------:R-:W-:Y:S02]  /*9f70*/  IMAD R10, R10, c[0x0][0x190], RZ ;  /* 0x000064000a0a7a24 */ /* 0x000fe400078e02ff */
        /* <DEDUP_REMOVED lines=12> */
[----:B--2---:R-:W-:Y:S02]  /*a040*/  IMAD R16, R16, c[0x0][0x190], RZ ;  /* 0x0000640010107a24 */ /* 0x004fe400078e02ff */
[----:B------:R-:W-:Y:S02]  /*a050*/  IMAD R17, R17, c[0x0][0x190], RZ ;  /* 0x0000640011117a24 */ /* 0x000fe400078e02ff */
[----:B------:R-:W-:-:S02]  /*a060*/  IMAD R19, R19, c[0x0][0x190], RZ ;  /* 0x0000640013137a24 */ /* 0x000fc400078e02ff */
[----:B------:R-:W-:Y:S02]  /*a070*/  IMAD R22, R22, c[0x0][0x190], RZ ;  /* 0x0000640016167a24 */ /* 0x000fe400078e02ff */
[----:B------:R-:W-:Y:S02]  /*a080*/  IMAD R20, R20, c[0x0][0x190], RZ ;  /* 0x0000640014147a24 */ /* 0x000fe400078e02ff */
[----:B------:R-:W-:Y:S02]  /*a090*/  IMAD R24, R24, c[0x0][0x190], RZ ;  /* 0x0000640018187a24 */ /* 0x000fe400078e02ff */
[----:B---3--:R-:W-:-:S05]  /*a0a0*/  IMAD R25, R25, c[0x0][0x190], RZ ;  /* 0x0000640019197a24 */ /* 0x008fca00078e02ff */
        /* <DEDUP_REMOVED lines=25> */
[----:B0-----:R-:W3:Y:S04]  /*a240*/  LDL.LU R18, [R1+0x600] ;  /* 0x0006000001127983 */ /* 0x001ee80000300800 */
[----:B------:R0:W-:Y:S04]  /*a250*/  STL [R1+0x5c], R15 ;  /* 0x00005c0f01007387 */ /* 0x0001e80000100800 */
[----:B0-----:R-:W4:Y:S04]  /*a260*/  LDL.LU R15, [R1+0x5fc] ;  /* 0x0005fc00010f7983 */ /* 0x001f280000300800 */
        /* <DEDUP_REMOVED lines=23> */
[----:B0-----:R-:W4:Y:S01]  /*a3e0*/  LDL.LU R24, [R1+0x5cc] ;  /* 0x0005cc0001187983 */ /* 0x001f220000300800 */
[----:B------:R-:W-:-:S05]  /*a3f0*/  IMAD R3, R3, c[0x0][0x190], RZ ;  /* 0x0000640003037a24 */ /* 0x000fca00078e02ff */
[----:B------:R0:W-:Y:S02]  /*a400*/  STL [R1+0x398], R3 ;  /* 0x0003980301007387 */ /* 0x0001e40000100800 */
[----:B0-----:R-:W-:Y:S02]  /*a410*/  IMAD R3, R2, c[0x0][0x190], RZ ;  /* 0x0000640002037a24 */ /* 0x001fe400078e02ff */
[----:B------:R-:W-:-:S03]  /*a420*/  IMAD R2, R0, c[0x0][0x190], RZ ;  /* 0x0000640000027a24 */ /* 0x000fc600078e02ff */
[----:B------:R0:W-:Y:S04]  /*a430*/  STL [R1+0x58c], R3 ;  /* 0x00058c0301007387 */ /* 0x0001e80000100800 */
[----:B0-----:R-:W4:Y:S04]  /*a440*/  LDL.LU R3, [R1+0x4c] ;  /* 0x00004c0001037983 */ /* 0x001f280000300800 */
[----:B------:R0:W-:Y:S04]  /*a450*/  STL [R1+0x588], R2 ;  /* 0x0005880201007387 */ /* 0x0001e80000100800 */
[----:B0-----:R-:W4:Y:S01]  /*a460*/  LDL.LU R2, [R1+0x58] ;  /* 0x0000580001027983 */ /* 0x001f220000300800 */
[----:B--2---:R-:W-:-:S02]  /*a470*/  IMAD R21, R21, c[0x0][0x190], RZ ;  /* 0x0000640015157a24 */ /* 0x004fc400078e02ff */
[----:B---3--:R-:W-:Y:S02]  /*a480*/  IMAD R18, R18, c[0x0][0x190], RZ ;  /* 0x0000640012127a24 */ /* 0x008fe400078e02ff */
[----:B----4-:R-:W-:Y:S02]  /*a490*/  IMAD R15, R15, c[0x0][0x190], RZ ;  /* 0x000064000f0f7a24 */ /* 0x010fe400078e02ff */
        /* <DEDUP_REMOVED lines=10> */
[----:B------:R-:W-:-:S05]  /*a540*/  IMAD R24, R24, c[0x0][0x190], RZ ;  /* 0x0000640018187a24 */ /* 0x000fca00078e02ff */
[----:B------:R0:W-:Y:S04]  /*a550*/  STL [R1+0x584], R24 ;  /* 0x0005841801007387 */ /* 0x0001e80000100800 */
[----:B0-----:R-:W2:Y:S04]  /*a560*/  LDL.LU R24, [R1+0x48] ;  /* 0x0000480001187983 */ /* 0x001ea80000300800 */
[----:B------:R0:W-:Y:S04]  /*a570*/  STL [R1+0x580], R20 ;  /* 0x0005801401007387 */ /* 0x0001e80000100800 */
[----:B0-----:R-:W3:Y:S04]  /*a580*/  LDL.LU R20, [R1+0x238] ;  /* 0x0002380001147983 */ /* 0x001ee80000300800 */
[----:B------:R0:W-:Y:S04]  /*a590*/  STL [R1+0x57c], R22 ;  /* 0x00057c1601007387 */ /* 0x0001e80000100800 */
[----:B0-----:R-:W4:Y:S04]  /*a5a0*/  LDL.LU R22, [R1+0x44] ;  /* 0x0000440001167983 */ /* 0x001f280000300800 */
[----:B------:R0:W-:Y:S04]  /*a5b0*/  STL [R1+0x578], R19 ;  /* 0x0005781301007387 */ /* 0x0001e80000100800 */
[----:B0-----:R-:W2:Y:S01]  /*a5c0*/  LDL.LU R19, [R1+0x40] ;  /* 0x0000400001137983 */ /* 0x001ea20000300800 */
[----:B------:R-:W-:-:S05]  /*a5d0*/  IMAD R17, R17, c[0x0][0x190], RZ ;  /* 0x0000640011117a24 */ /* 0x000fca00078e02ff */
[----:B------:R-:W-:Y:S04]  /*a5e0*/  STL [R1+0x574], R17 ;  /* 0x0005741101007387 */ /* 0x000fe80000100800 */
[----:B------:R-:W-:Y:S04]  /*a5f0*/  STL [R1+0x590], R16 ;  /* 0x0005901001007387 */ /* 0x000fe80000100800 */
[----:B------:R-:W-:Y:S04]  /*a600*/  STL [R1+0x594], R14 ;  /* 0x0005940e01007387 */ /* 0x000fe80000100800 */
[----:B------:R-:W-:Y:S04]  /*a610*/  STL [R1+0x598], R11 ;  /* 0x0005980b01007387 */ /* 0x000fe80000100800 */
[----:B------:R-:W-:Y:S04]  /*a620*/  STL [R1+0x59c], R8 ;  /* 0x00059c0801007387 */ /* 0x000fe80000100800 */
[----:B------:R0:W-:Y:S04]  /*a630*/  STL [R1+0x5a0], R9 ;  /* 0x0005a00901007387 */ /* 0x0001e80000100800 */
[----:B0-----:R-:W3:Y:S04]  /*a640*/  LDL.LU R9, [R1+0x250] ;  /* 0x0002500001097983 */ /* 0x001ee80000300800 */
        /* <DEDUP_REMOVED lines=9> */
[----:B0-----:R-:W3:Y:S01]  /*a6e0*/  LDL.LU R21, [R1+0x230] ;  /* 0x0002300001157983 */ /* 0x001ee20000300800 */
[----:B------:R-:W-:-:S02]  /*a6f0*/  IMAD R6, R6, c[0x0][0x190], RZ ;  /* 0x0000640006067a24 */ /* 0x000fc400078e02ff */
[----:B------:R-:W-:Y:S02]  /*a700*/  IMAD R0, R5, c[0x0][0x190], RZ ;  /* 0x0000640005007a24 */ /* 0x000fe400078e02ff */
[----:B------:R-:W-:Y:S02]  /*a710*/  IMAD R7, R7, c[0x0][0x190], RZ ;  /* 0x0000640007077a24 */ /* 0x000fe400078e02ff */
[----:B------:R-:W-:Y:S01]  /*a720*/  IMAD R10, R10, c[0x0][0x190], RZ ;  /* 0x000064000a0a7a24 */ /* 0x000fe200078e02ff */
[----:B------:R0:W-:Y:S01]  /*a730*/  STL [R1+0x5b8], R6 ;  /* 0x0005b80601007387 */ /* 0x0001e20000100800 */
[----:B------:R-:W-:-:S03]  /*a740*/  IMAD R29, R29, c[0x0][0x190], RZ ;  /* 0x000064001d1d7a24 */ /* 0x000fc600078e02ff */
[----:B------:R-:W-:Y:S04]  /*a750*/  STL [R1+0x5bc], R0 ;  /* 0x0005bc0001007387 */ /* 0x000fe80000100800 */
[----:B------:R-:W-:Y:S04]  /*a760*/  STL [R1+0x5c0], R7 ;  /* 0x0005c00701007387 */ /* 0x000fe80000100800 */
[----:B------:R-:W-:Y:S04]  /*a770*/  STL [R1+0x5c4], R10 ;  /* 0x0005c40a01007387 */ /* 0x000fe80000100800 */
[----:B------:R-:W-:Y:S04]  /*a780*/  STL [R1+0x5c8], R29 ;  /* 0x0005c81d01007387 */ /* 0x000fe80000100800 */
[----:B------:R-:W3:Y:S01]  /*a790*/  LDL.LU R8, [R1+0x258] ;  /* 0x0002580001087983 */ /* 0x000ee20000300800 */
[----:B0-----:R-:W-:-:S05]  /*a7a0*/  LEA R6, P3, R25, c[0x0][0x168], 0x1 ;  /* 0x00005a0019067a11 */ /* 0x001fca00078608ff */
[----:B------:R4:W-:Y:S04]  /*a7b0*/  STL [R1+0x504], R6 ;  /* 0x0005040601007387 */ /* 0x0009e80000100800 */
[----:B------:R-:W3:Y:S01]  /*a7c0*/  LDL.LU R11, [R1+0x240] ;  /* 0x00024000010b7983 */ /* 0x000ee20000300800 */
[----:B------:R-:W-:-:S05]  /*a7d0*/  IMAD R5, R4, c[0x0][0x184], RZ ;  /* 0x0000610004057a24 */ /* 0x000fca00078e02ff */
[----:B------:R-:W-:-:S04]  /*a7e0*/  LEA R4, P2, R5, c[0x0][0x160], 0x1 ;  /* 0x0000580005047a11 */ /* 0x000fc800078408ff */
[----:B------:R-:W-:Y:S02]  /*a7f0*/  LEA.HI.X.SX32 R5, R5, c[0x0][0x164], 0x1, P2 ;  /* 0x0000590005057a11 */ /* 0x000fe400010f0eff */
[----:B----4-:R-:W-:Y:S02]  /*a800*/  LEA R6, P5, R22, c[0x0][0x168], 0x1 ;  /* 0x00005a0016067a11 */ /* 0x010fe400078a08ff */
[----:B--2---:R-:W-:-:S05]  /*a810*/  LEA R0, P4, R19, c[0x0][0x168], 0x1 ;  /* 0x00005a0013007a11 */ /* 0x004fca00078808ff */
[----:B------:R0:W-:Y:S04]  /*a820*/  STL [R1+0x400], R0 ;  /* 0x0004000001007387 */ /* 0x0001e80000100800 */
[----:B------:R1:W-:Y:S04]  /*a830*/  STL [R1+0x508], R6 ;  /* 0x0005080601007387 */ /* 0x0003e80000100800 */
[----:B------:R-:W2:Y:S01]  /*a840*/  LDL.LU R14, [R1+0x25c] ;  /* 0x00025c00010e7983 */ /* 0x000ea20000300800 */
[----:B0-----:R-:W-:Y:S02]  /*a850*/  LEA R0, P6, R24, c[0x0][0x168], 0x1 ;  /* 0x00005a0018007a11 */ /* 0x001fe400078c08ff */
[----:B-1----:R-:W-:-:S03]  /*a860*/  LEA R6, P0, R3, c[0x0][0x168], 0x1 ;  /* 0x00005a0003067a11 */ /* 0x002fc600078008ff */
[----:B------:R0:W-:Y:S04]  /*a870*/  STL [R1+0x404], R0 ;  /* 0x0004040001007387 */ /* 0x0001e80000100800 */
[----:B------:R1:W-:Y:S04]  /*a880*/  STL [R1+0x50c], R6 ;  /* 0x00050c0601007387 */ /* 0x0003e80000100800 */
[----:B------:R-:W4:Y:S01]  /*a890*/  LDL.LU R16, [R1+0x260] ;  /* 0x0002600001107983 */ /* 0x000f220000300800 */
[----:B0-----:R-:W-:-:S05]  /*a8a0*/  LEA R0, P1, R2, c[0x0][0x168], 0x1 ;  /* 0x00005a0002007a11 */ /* 0x001fca00078208ff */
[----:B------:R3:W-:Y:S04]  /*a8b0*/  STL [R1+0x408], R0 ;  /* 0x0004080001007387 */ /* 0x0007e80000100800 */
[----:B------:R-:W4:Y:S01]  /*a8c0*/  LDL.LU R17, [R1+0x264] ;  /* 0x0002640001117983 */ /* 0x000f220000300800 */
[----:B-1----:R-:W-:Y:S02]  /*a8d0*/  LEA.HI.X.SX32 R6, R25, c[0x0][0x16c], 0x1, P3 ;  /* 0x00005b0019067a11 */ /* 0x002fe400018f0eff */
[----:B---3--:R-:W-:-:S05]  /*a8e0*/  LEA R0, P2, R21, c[0x0][0x168], 0x1 ;  /* 0x00005a0015007a11 */ /* 0x008fca00078408ff */
[----:B------:R0:W-:Y:S04]  /*a8f0*/  STL [R1+0x40c], R0 ;  /* 0x00040c0001007387 */ /* 0x0001e80000100800 */
[----:B------:R1:W-:Y:S01]  /*a900*/  STL [R1+0x20c], R6 ;  /* 0x00020c0601007387 */ /* 0x0003e20000100800 */
[----:B0-----:R-:W-:Y:S02]  /*a910*/  LEA R0, P3, R20, c[0x0][0x168], 0x1 ;  /* 0x00005a0014007a11 */ /* 0x001fe400078608ff */
[----:B-1----:R-:W-:Y:S02]  /*a920*/  LEA.HI.X.SX32 R6, R19, c[0x0][0x16c], 0x1, P4 ;  /* 0x00005b0013067a11 */ /* 0x002fe400020f0eff */
[----:B------:R-:W3:Y:S04]  /*a930*/  LDL.LU R19, [R1+0x268] ;  /* 0x0002680001137983 */ /* 0x000ee80000300800 */
[----:B------:R0:W-:Y:S04]  /*a940*/  STL [R1+0x21c], R0 ;  /* 0x00021c0001007387 */ /* 0x0001e80000100800 */
[----:B------:R1:W-:Y:S01]  /*a950*/  STL [R1+0xc], R6 ;  /* 0x00000c0601007387 */ /* 0x0003e20000100800 */
[----:B0-----:R-:W-:-:S02]  /*a960*/  LEA R0, P4, R18, c[0x0][0x168], 0x1 ;  /* 0x00005a0012007a11 */ /* 0x001fc400078808ff */
[----:B-1----:R-:W-:Y:S02]  /*a970*/  LEA.HI.X.SX32 R6, R22, c[0x0][0x16c], 0x1, P5 ;  /* 0x00005b0016067a11 */ /* 0x002fe400028f0eff */
[----:B------:R-:W3:Y:S04]  /*a980*/  LDL.LU R22, [R1+0x26c] ;  /* 0x00026c0001167983 */ /* 0x000ee80000300800 */
[----:B------:R-:W-:Y:S04]  /*a990*/  STL [R1+0x410], R0 ;  /* 0x0004100001007387 */ /* 0x000fe80000100800 */
[----:B------:R0:W-:Y:S02]  /*a9a0*/  STL [R1+0x210], R6 ;  /* 0x0002100601007387 */ /* 0x0001e40000100800 */
[----:B0-----:R-:W-:-:S02]  /*a9b0*/  LEA.HI.X.SX32 R6, R24, c[0x0][0x16c], 0x1, P6 ;  /* 0x00005b0018067a11 */ /* 0x001fc400030f0eff */
[----:B------:R-:W3:Y:S01]  /*a9c0*/  LDL.LU R24, [R1+0x270] ;  /* 0x0002700001187983 */ /* 0x000ee20000300800 */
[----:B------:R-:W-:-:S05]  /*a9d0*/  LEA R0, P5, R15, c[0x0][0x168], 0x1 ;  /* 0x00005a000f007a11 */ /* 0x000fca00078a08ff */
[----:B------:R-:W-:Y:S04]  /*a9e0*/  STL [R1+0x224], R0 ;  /* 0x0002240001007387 */ /* 0x000fe80000100800 */
[----:B------:R0:W-:Y:S02]  /*a9f0*/  STL [R1+0x10], R6 ;  /* 0x0000100601007387 */ /* 0x0001e40000100800 */
[----:B0-----:R-:W-:Y:S02]  /*aa00*/  LEA.HI.X.SX32 R6, R3, c[0x0][0x16c], 0x1, P0 ;  /* 0x00005b0003067a11 */ /* 0x001fe400000f0eff */
        /* <DEDUP_REMOVED lines=12> */
[----:B------:R0:W-:Y:S04]  /*aad0*/  STL [R1+0x418], R0 ;  /* 0x0004180001007387 */ /* 0x0001e80000100800 */
[----:B------:R1:W-:Y:S01]  /*aae0*/  STL [R1+0x218], R6 ;  /* 0x0002180601007387 */ /* 0x0003e20000100800 */
[----:B0-----:R-:W-:Y:S02]  /*aaf0*/  LEA R0, P2, R8, c[0x0][0x168], 0x1 ;  /* 0x00005a0008007a11 */ /* 0x001fe400078408ff */
        /* <DEDUP_REMOVED lines=11> */
[----:B--2---:R-:W-:-:S05]  /*abb0*/  LEA R0, P4, R14, c[0x0][0x168], 0x1 ;  /* 0x00005a000e007a11 */ /* 0x004fca00078808ff */
[----:B------:R4:W-:Y:S04]  /*abc0*/  STL [R1+0x23c], R0 ;  /* 0x00023c0001007387 */ /* 0x0009e80000100800 */
[----:B------:R0:W-:Y:S01]  /*abd0*/  STL [R1+0x1c], R6 ;  /* 0x00001c0601007387 */ /* 0x0001e20000100800 */
[----:B----4-:R-:W-:Y:S02]  /*abe0*/  LEA R0, P5, R16, c[0x0][0x168], 0x1 ;  /* 0x00005a0010007a11 */ /* 0x010fe400078a08ff */
[----:B0-----:R-:W-:Y:S02]  /*abf0*/  LEA.HI.X.SX32 R6, R13, c[0x0][0x16c], 0x1, P6 ;  /* 0x00005b000d067a11 */ /* 0x001fe400030f0eff */
[----:B------:R-:W2:Y:S04]  /*ac00*/  LDL.LU R13, [R1+0x1f8] ;  /* 0x0001f800010d7983 */ /* 0x000ea80000300800 */
[----:B------:R0:W-:Y:S04]  /*ac10*/  STL [R1+0x420], R0 ;  /* 0x0004200001007387 */ /* 0x0001e80000100800 */
[----:B------:R1:W-:Y:S01]  /*ac20*/  STL [R1+0x228], R6 ;  /* 0x0002280601007387 */ /* 0x0003e20000100800 */
[----:B0-----:R-:W-:-:S02]  /*ac30*/  LEA R0, P6, R17, c[0x0][0x168], 0x1 ;  /* 0x00005a0011007a11 */ /* 0x001fc400078c08ff */
[----:B-1----:R-:W-:Y:S02]  /*ac40*/  LEA.HI.X.SX32 R6, R12, c[0x0][0x16c], 0x1, P0 ;  /* 0x00005b000c067a11 */ /* 0x002fe400000f0eff */
[----:B------:R-:W4:Y:S04]  /*ac50*/  LDL.LU R12, [R1+0x1f4] ;  /* 0x0001f400010c7983 */ /* 0x000f280000300800 */
[----:B------:R-:W-:Y:S04]  /*ac60*/  STL [R1+0x244], R0 ;  /* 0x0002440001007387 */ /* 0x000fe80000100800 */
[----:B------:R0:W-:Y:S02]  /*ac70*/  STL [R1+0x124], R6 ;  /* 0x0001240601007387 */ /* 0x0001e40000100800 */
[----:B0-----:R-:W-:-:S02]  /*ac80*/  LEA.HI.X.SX32 R6, R9, c[0x0][0x16c], 0x1, P1 ;  /* 0x00005b0009067a11 */ /* 0x001fc400008f0eff */
[----:B------:R-:W4:Y:S01]  /*ac90*/  LDL.LU R9, [R1+0x1f0] ;  /* 0x0001f00001097983 */ /* 0x000f220000300800 */
[----:B---3--:R-:W-:-:S05]  /*aca0*/  LEA R0, P0, R19, c[0x0][0x168], 0x1 ;  /* 0x00005a0013007a11 */ /* 0x008fca00078008ff */
        /* <DEDUP_REMOVED lines=45> */
[----:B------:R-:W-:Y:S04]  /*af80*/  STL [R1+0x26c], R0 ;  /* 0x00026c0001007387 */ /* 0x000fe80000100800 */
[----:B------:R0:W-:Y:S01]  /*af90*/  STL [R1+0x138], R6 ;  /* 0x0001380601007387 */ /* 0x0001e20000100800 */
[----:B------:R-:W-:Y:S02]  /*afa0*/  LEA.HI.X.SX32 R7, R21, c[0x0][0x16c], 0x1, P5 ;  /* 0x00005b0015077a11 */ /* 0x000fe400028f0eff */
[----:B0-----:R-:W-:Y:S02]  /*afb0*/  LEA.HI.X.SX32 R6, R2, c[0x0][0x16c], 0x1, P4 ;  /* 0x00005b0002067a11 */ /* 0x001fe400020f0eff */
[----:B----4-:R-:W-:Y:S01]  /*afc0*/  LEA R0, P3, R12, c[0x0][0x168], 0x1 ;  /* 0x00005a000c007a11 */ /* 0x010fe200078608ff */
[----:B------:R-:W2:Y:S04]  /*afd0*/  LDL.LU R2, [R1+0x1c8] ;  /* 0x0001c80001027983 */ /* 0x000ea80000300800 */
[----:B------:R-:W-:Y:S04]  /*afe0*/  STL [R1+0x438], R0 ;  /* 0x0004380001007387 */ /* 0x000fe80000100800 */
[----:B------:R0:W-:Y:S04]  /*aff0*/  STL [R1+0x258], R6 ;  /* 0x0002580601007387 */ /* 0x0001e80000100800 */
[----:B0-----:R-:W4:Y:S01]  /*b000*/  LDL.LU R6, [R1+0x1c4] ;  /* 0x0001c40001067983 */ /* 0x001f220000300800 */
[----:B------:R-:W-:-:S05]  /*b010*/  LEA R0, P4, R9, c[0x0][0x168], 0x1 ;  /* 0x00005a0009007a11 */ /* 0x000fca00078808ff */
[----:B------:R-:W-:Y:S04]  /*b020*/  STL [R1+0x274], R0 ;  /* 0x0002740001007387 */ /* 0x000fe80000100800 */
[----:B------:R0:W-:Y:S02]  /*b030*/  STL [R1+0x13c], R7 ;  /* 0x00013c0701007387 */ /* 0x0001e40000100800 */
[----:B0-----:R-:W-:Y:S02]  /*b040*/  LEA.HI.X.SX32 R7, R20, c[0x0][0x16c], 0x1, P6 ;  /* 0x00005b0014077a11 */ /* 0x001fe400030f0eff */
[----:B------:R-:W4:Y:S01]  /*b050*/  LDL.LU R20, [R1+0x1c0] ;  /* 0x0001c00001147983 */ /* 0x000f220000300800 */
[----:B---3--:R-:W-:-:S05]  /*b060*/  LEA R0, P5, R8, c[0x0][0x168], 0x1 ;  /* 0x00005a0008007a11 */ /* 0x008fca00078a08ff */
[----:B------:R-:W-:Y:S04]  /*b070*/  STL [R1+0x43c], R0 ;  /* 0x00043c0001007387 */ /* 0x000fe80000100800 */
[----:B------:R0:W-:Y:S04]  /*b080*/  STL [R1+0x260], R7 ;  /* 0x0002600701007387 */ /* 0x0001e80000100800 */
[----:B------:R-:W3:Y:S01]  /*b090*/  LDL.LU R21, [R1+0x1bc] ;  /* 0x0001bc0001157983 */ /* 0x000ee20000300800 */
[----:B0-----:R-:W-:Y:S02]  /*b0a0*/  LEA.HI.X.SX32 R7, R18, c[0x0][0x16c], 0x1, P0 ;  /* 0x00005b0012077a11 */ /* 0x001fe400000f0eff */
[----:B------:R-:W-:-:S05]  /*b0b0*/  LEA R0, P6, R11, c[0x0][0x168], 0x1 ;  /* 0x00005a000b007a11 */ /* 0x000fca00078c08ff */
        /* <DEDUP_REMOVED lines=39> */
[----:B--2---:R-:W-:-:S05]  /*b330*/  LEA R0, P0, R2, c[0x0][0x168], 0x1 ;  /* 0x00005a0002007a11 */ /* 0x004fca00078008ff */
[----:B------:R4:W-:Y:S04]  /*b340*/  STL [R1+0x29c], R0 ;  /* 0x00029c0001007387 */ /* 0x0009e80000100800 */
[----:B------:R0:W-:Y:S04]  /*b350*/  STL [R1+0x150], R7 ;  /* 0x0001500701007387 */ /* 0x0001e80000100800 */
[----:B------:R-:W2:Y:S01]  /*b360*/  LDL.LU R16, [R1+0x198] ;  /* 0x0001980001107983 */ /* 0x000ea20000300800 */
[----:B----4-:R-:W-:Y:S02]  /*b370*/  LEA R0, P1, R6, c[0x0][0x168], 0x1 ;  /* 0x00005a0006007a11 */ /* 0x010fe400078208ff */
[----:B0-----:R-:W-:-:S03]  /*b380*/  LEA.HI.X.SX32 R7, R17, c[0x0][0x16c], 0x1, P2 ;  /* 0x00005b0011077a11 */ /* 0x001fc600010f0eff */
[----:B------:R-:W-:Y:S04]  /*b390*/  STL [R1+0x450], R0 ;  /* 0x0004500001007387 */ /* 0x000fe80000100800 */
[----:B------:R0:W-:Y:S04]  /*b3a0*/  STL [R1+0x288], R7 ;  /* 0x0002880701007387 */ /* 0x0001e80000100800 */
[----:B------:R-:W4:Y:S01]  /*b3b0*/  LDL.LU R17, [R1+0x194] ;  /* 0x0001940001117983 */ /* 0x000f220000300800 */
[----:B0-----:R-:W-:Y:S02]  /*b3c0*/  LEA.HI.X.SX32 R7, R19, c[0x0][0x16c], 0x1, P3 ;  /* 0x00005b0013077a11 */ /* 0x001fe400018f0eff */
[----:B------:R-:W-:-:S05]  /*b3d0*/  LEA R0, P2, R20, c[0x0][0x168], 0x1 ;  /* 0x00005a0014007a11 */ /* 0x000fca00078408ff */
[----:B------:R-:W-:Y:S04]  /*b3e0*/  STL [R1+0x2a4], R0 ;  /* 0x0002a40001007387 */ /* 0x000fe80000100800 */
[----:B------:R0:W-:Y:S04]  /*b3f0*/  STL [R1+0x154], R7 ;  /* 0x0001540701007387 */ /* 0x0001e80000100800 */
[----:B------:R-:W4:Y:S01]  /*b400*/  LDL.LU R19, [R1+0x190] ;  /* 0x0001900001137983 */ /* 0x000f220000300800 */
[----:B0-----:R-:W-:Y:S02]  /*b410*/  LEA.HI.X.SX32 R7, R22, c[0x0][0x16c], 0x1, P4 ;  /* 0x00005b0016077a11 */ /* 0x001fe400020f0eff */
[----:B---3--:R-:W-:-:S05]  /*b420*/  LEA R0, P3, R21, c[0x0][0x168], 0x1 ;  /* 0x00005a0015007a11 */ /* 0x008fca00078608ff */
[----:B------:R0:W-:Y:S04]  /*b430*/  STL [R1+0x454], R0 ;  /* 0x0004540001007387 */ /* 0x0001e80000100800 */
[----:B------:R-:W3:Y:S04]  /*b440*/  LDL.LU R22, [R1+0x18c] ;  /* 0x00018c0001167983 */ /* 0x000ee80000300800 */
[----:B------:R1:W-:Y:S01]  /*b450*/  STL [R1+0x290], R7 ;  /* 0x0002900701007387 */ /* 0x0003e20000100800 */
[----:B0-----:R-:W-:Y:S02]  /*b460*/  LEA R0, P4, R18, c[0x0][0x168], 0x1 ;  /* 0x00005a0012007a11 */ /* 0x001fe400078808ff */
[----:B-1----:R-:W-:-:S03]  /*b470*/  LEA.HI.X.SX32 R7, R24, c[0x0][0x16c], 0x1, P5 ;  /* 0x00005b0018077a11 */ /* 0x002fc600028f0eff */
        /* <DEDUP_REMOVED lines=16> */
[----:B------:R-:W-:Y:S01]  /*b580*/  STL [R1+0x2a0], R7 ;  /* 0x0002a00701007387 */ /* 0x000fe20000100800 */
[----:B0-----:R-:W-:-:S03]  /*b590*/  LEA.HI.X.SX32 R0, R20, c[0x0][0x16c], 0x1, P2 ;  /* 0x00005b0014007a11 */ /* 0x001fc600010f0eff */
[----:B------:R-:W3:Y:S01]  /*b5a0*/  LDL.LU R20, [R1+0x2e8] ;  /* 0x0002e80001147983 */ /* 0x000ee20000300800 */
[----:B------:R-:W-:-:S05]  /*b5b0*/  LEA R6, P1, R9, c[0x0][0x168], 0x1 ;  /* 0x00005a0009067a11 */ /* 0x000fca00078208ff */
[----:B------:R-:W-:Y:S04]  /*b5c0*/  STL [R1+0x2bc], R6 ;  /* 0x0002bc0601007387 */ /* 0x000fe80000100800 */
[----:B------:R0:W-:Y:S04]  /*b5d0*/  STL [R1+0x160], R0 ;  /* 0x0001600001007387 */ /* 0x0001e80000100800 */
[----:B0-----:R-:W3:Y:S01]  /*b5e0*/  LDL.LU R0, [R1+0x2f0] ;  /* 0x0002f00001007983 */ /* 0x001ee20000300800 */
[----:B------:R-:W-:Y:S02]  /*b5f0*/  LEA.HI.X.SX32 R6, R21, c[0x0][0x16c], 0x1, P3 ;  /* 0x00005b0015067a11 */ /* 0x000fe400018f0eff */
[----:B------:R-:W-:-:S05]  /*b600*/  LEA R7, P2, R8, c[0x0][0x168], 0x1 ;  /* 0x00005a0008077a11 */ /* 0x000fca00078408ff */
[----:B------:R0:W-:Y:S04]  /*b610*/  STL [R1+0x460], R7 ;  /* 0x0004600701007387 */ /* 0x0001e80000100800 */
[----:B------:R1:W-:Y:S01]  /*b620*/  STL [R1+0x2a8], R6 ;  /* 0x0002a80601007387 */ /* 0x0003e20000100800 */
[----:B0-----:R-:W-:-:S03]  /*b630*/  LEA.HI.X.SX32 R7, R18, c[0x0][0x16c], 0x1, P4 ;  /* 0x00005b0012077a11 */ /* 0x001fc600020f0eff */
[----:B-1----:R-:W3:Y:S01]  /*b640*/  LDL.LU R6, [R1+0x2f8] ;  /* 0x0002f80001067983 */ /* 0x002ee20000300800 */
        /* <DEDUP_REMOVED lines=12> */
[----:B------:R1:W-:Y:S01]  /*b710*/  STL [R1+0x168], R7 ;  /* 0x0001680701007387 */ /* 0x0003e20000100800 */
[----:B----4-:R-:W-:Y:S02]  /*b720*/  LEA R13, P6, R17, c[0x0][0x168], 0x1 ;  /* 0x00005a00110d7a11 */ /* 0x010fe400078c08ff */
[----:B0-----:R-:W-:-:S03]  /*b730*/  LEA.HI.X.SX32 R10, R12, c[0x0][0x16c], 0x1, P0 ;  /* 0x00005b000c0a7a11 */ /* 0x001fc600000f0eff */
[----:B------:R0:W-:Y:S04]  /*b740*/  STL [R1+0x468], R13 ;  /* 0x0004680d01007387 */ /* 0x0001e80000100800 */
[----:B------:R-:W2:Y:S04]  /*b750*/  LDL.LU R15, [R1+0x310] ;  /* 0x00031000010f7983 */ /* 0x000ea80000300800 */
[----:B------:R4:W-:Y:S01]  /*b760*/  STL [R1+0x2b8], R10 ;  /* 0x0002b80a01007387 */ /* 0x0009e20000100800 */
[----:B-1----:R-:W-:-:S05]  /*b770*/  LEA R7, P0, R19, c[0x0][0x168], 0x1 ;  /* 0x00005a0013077a11 */ /* 0x002fca00078008ff */
[----:B------:R3:W-:Y:S04]  /*b780*/  STL [R1+0x2d4], R7 ;  /* 0x0002d40701007387 */ /* 0x0007e80000100800 */
[----:B0-----:R-:W2:Y:S01]  /*b790*/  LDL.LU R13, [R1+0x318] ;  /* 0x00031800010d7983 */ /* 0x001ea20000300800 */
[----:B------:R-:W-:-:S05]  /*b7a0*/  LEA.HI.X.SX32 R9, R9, c[0x0][0x16c], 0x1, P1 ;  /* 0x00005b0009097a11 */ /* 0x000fca00008f0eff */
[----:B------:R-:W-:Y:S01]  /*b7b0*/  STL [R1+0x16c], R9 ;  /* 0x00016c0901007387 */ /* 0x000fe20000100800 */
[----:B------:R-:W-:Y:S02]  /*b7c0*/  LEA.HI.X.SX32 R8, R8, c[0x0][0x16c], 0x1, P2 ;  /* 0x00005b0008087a11 */ /* 0x000fe400010f0eff */
[----:B----4-:R-:W-:Y:S02]  /*b7d0*/  LEA.HI.X.SX32 R10, R14, c[0x0][0x16c], 0x1, P4 ;  /* 0x00005b000e0a7a11 */ /* 0x010fe400020f0eff */
[----:B---3--:R-:W-:-:S05]  /*b7e0*/  LEA R7, P1, R22, c[0x0][0x168], 0x1 ;  /* 0x00005a0016077a11 */ /* 0x008fca00078208ff */
[----:B------:R0:W-:Y:S04]  /*b7f0*/  STL [R1+0x46c], R7 ;  /* 0x00046c0701007387 */ /* 0x0001e80000100800 */
[----:B------:R-:W3:Y:S04]  /*b800*/  LDL.LU R12, [R1+0x320] ;  /* 0x00032000010c7983 */ /* 0x000ee80000300800 */
[----:B------:R1:W-:Y:S01]  /*b810*/  STL [R1+0x2c0], R8 ;  /* 0x0002c00801007387 */ /* 0x0003e20000100800 */
[----:B0-----:R-:W-:Y:S02]  /*b820*/  LEA R7, P2, R24, c[0x0][0x168], 0x1 ;  /* 0x00005a0018077a11 */ /* 0x001fe400078408ff */
[----:B-1----:R-:W-:-:S03]  /*b830*/  LEA.HI.X.SX32 R8, R11, c[0x0][0x16c], 0x1, P3 ;  /* 0x00005b000b087a11 */ /* 0x002fc600018f0eff */
[----:B------:R0:W-:Y:S04]  /*b840*/  STL [R1+0x2dc], R7 ;  /* 0x0002dc0701007387 */ /* 0x0001e80000100800 */
[----:B------:R-:W4:Y:S04]  /*b850*/  LDL.LU R9, [R1+0x324] ;  /* 0x0003240001097983 */ /* 0x000f280000300800 */
[----:B------:R1:W-:Y:S01]  /*b860*/  STL [R1+0x170], R8 ;  /* 0x0001700801007387 */ /* 0x0003e20000100800 */
[----:B0-----:R-:W-:-:S05]  /*b870*/  LEA R7, P3, R3, c[0x0][0x168], 0x1 ;  /* 0x00005a0003077a11 */ /* 0x001fca00078608ff */
[----:B------:R0:W-:Y:S04]  /*b880*/  STL [R1+0x470], R7 ;  /* 0x0004700701007387 */ /* 0x0001e80000100800 */
[----:B-1----:R-:W4:Y:S04]  /*b890*/  LDL.LU R8, [R1+0x328] ;  /* 0x0003280001087983 */ /* 0x002f280000300800 */
[----:B------:R1:W-:Y:S01]  /*b8a0*/  STL [R1+0x2c8], R10 ;  /* 0x0002c80a01007387 */ /* 0x0003e20000100800 */
[----:B0-----:R-:W-:-:S05]  /*b8b0*/  LEA R7, P4, R2, c[0x0][0x168], 0x1 ;  /* 0x00005a0002077a11 */ /* 0x001fca00078808ff */
[----:B------:R-:W-:Y:S04]  /*b8c0*/  STL [R1+0x2e4], R7 ;  /* 0x0002e40701007387 */ /* 0x000fe80000100800 */
[----:B------:R-:W4:Y:S01]  /*b8d0*/  LDL.LU R11, [R1+0x32c] ;  /* 0x00032c00010b7983 */ /* 0x000f220000300800 */
[----:B-1----:R-:W-:-:S05]  /*b8e0*/  LEA.HI.X.SX32 R10, R16, c[0x0][0x16c], 0x1, P5 ;  /* 0x00005b00100a7a11 */ /* 0x002fca00028f0eff */
        /* <DEDUP_REMOVED lines=8> */
[----:B------:R-:W-:-:S05]  /*b970*/  LEA R7, P6, R0, c[0x0][0x168], 0x1 ;  /* 0x00005a0000077a11 */ /* 0x000fca00078c08ff */
[----:B------:R0:W-:Y:S04]  /*b980*/  STL [R1+0x2ec], R7 ;  /* 0x0002ec0701007387 */ /* 0x0001e80000100800 */
[----:B------:R1:W-:Y:S04]  /*b990*/  STL [R1+0x178], R10 ;  /* 0x0001780a01007387 */ /* 0x0003e80000100800 */
[----:B------:R-:W4:Y:S01]  /*b9a0*/  LDL.LU R17, [R1+0x338] ;  /* 0x0003380001117983 */ /* 0x000f220000300800 */
[----:B0-----:R-:W-:Y:S02]  /*b9b0*/  LEA R7, P0, R6, c[0x0][0x168], 0x1 ;  /* 0x00005a0006077a11 */ /* 0x001fe400078008ff */
[----:B-1----:R-:W-:-:S03]  /*b9c0*/  LEA.HI.X.SX32 R10, R22, c[0x0][0x16c], 0x1, P1 ;  /* 0x00005b00160a7a11 */ /* 0x002fc600008f0eff */
[----:B------:R0:W-:Y:S04]  /*b9d0*/  STL [R1+0x478], R7 ;  /* 0x0004780701007387 */ /* 0x0001e80000100800 */
[----:B------:R-:W4:Y:S01]  /*b9e0*/  LDL.LU R22, [R1+0x33c] ;  /* 0x00033c0001167983 */ /* 0x000f220000300800 */
[----:B0-----:R-:W-:-:S03]  /*b9f0*/  LEA R7, P1, R21, c[0x0][0x168], 0x1 ;  /* 0x00005a0015077a11 */ /* 0x001fc600078208ff */
[----:B------:R0:W-:Y:S04]  /*ba00*/  STL [R1+0x2d8], R10 ;  /* 0x0002d80a01007387 */ /* 0x0001e80000100800 */
[----:B------:R1:W-:Y:S01]  /*ba10*/  STL [R1+0x2f4], R7 ;  /* 0x0002f40701007387 */ /* 0x0003e20000100800 */
[----:B0-----:R-:W-:-:S03]  /*ba20*/  LEA.HI.X.SX32 R10, R24, c[0x0][0x16c], 0x1, P2 ;  /* 0x00005b00180a7a11 */ /* 0x001fc600010f0eff */
[----:B------:R-:W4:Y:S04]  /*ba30*/  LDL.LU R24, [R1+0x340] ;  /* 0x0003400001187983 */ /* 0x000f280000300800 */
[----:B------:R0:W-:Y:S01]  /*ba40*/  STL [R1+0x17c], R10 ;  /* 0x00017c0a01007387 */ /* 0x0001e20000100800 */
[----:B-1----:R-:W-:-:S05]  /*ba50*/  LEA R7, P2, R18, c[0x0][0x168], 0x1 ;  /* 0x00005a0012077a11 */ /* 0x002fca00078408ff */
[----:B------:R-:W-:Y:S01]  /*ba60*/  STL [R1+0x47c], R7 ;  /* 0x00047c0701007387 */ /* 0x000fe20000100800 */
[----:B0-----:R-:W-:-:S03]  /*ba70*/  LEA.HI.X.SX32 R10, R3, c[0x0][0x16c], 0x1, P3 ;  /* 0x00005b00030a7a11 */ /* 0x001fc600018f0eff */
[----:B------:R-:W4:Y:S04]  /*ba80*/  LDL.LU R3, [R1+0x344] ;  /* 0x0003440001037983 */ /* 0x000f280000300800 */
[----:B------:R0:W-:Y:S02]  /*ba90*/  STL [R1+0x2e0], R10 ;  /* 0x0002e00a01007387 */ /* 0x0001e40000100800 */
[----:B0-----:R-:W-:Y:S02]  /*baa0*/  LEA.HI.X.SX32 R10, R2, c[0x0][0x16c], 0x1, P4 ;  /* 0x00005b00020a7a11 */ /* 0x001fe400020f0eff */
[----:B------:R-:W4:Y:S01]  /*bab0*/  LDL.LU R2, [R1+0x348] ;  /* 0x0003480001027983 */ /* 0x000f220000300800 */
[----:B--2---:R-:W-:-:S05]  /*bac0*/  LEA R7, P3, R15, c[0x0][0x168], 0x1 ;  /* 0x00005a000f077a11 */ /* 0x004fca00078608ff */
[----:B------:R-:W-:Y:S04]  /*bad0*/  STL [R1+0x2fc], R7 ;  /* 0x0002fc0701007387 */ /* 0x000fe80000100800 */
[----:B------:R0:W-:Y:S02]  /*bae0*/  STL [R1+0x180], R10 ;  /* 0x0001800a01007387 */ /* 0x0001e40000100800 */
[----:B0-----:R-:W-:Y:S02]  /*baf0*/  LEA.HI.X.SX32 R10, R20, c[0x0][0x16c], 0x1, P5 ;  /* 0x00005b00140a7a11 */ /* 0x001fe400028f0eff */
[----:B------:R-:W2:Y:S01]  /*bb00*/  LDL.LU R20, [R1+0x34c] ;  /* 0x00034c0001147983 */ /* 0x000ea20000300800 */
[----:B------:R-:W-:-:S05]  /*bb10*/  LEA R7, P4, R13, c[0x0][0x168], 0x1 ;  /* 0x00005a000d077a11 */ /* 0x000fca00078808ff */
[----:B------:R-:W-:Y:S04]  /*bb20*/  STL [R1+0x480], R7 ;  /* 0x0004800701007387 */ /* 0x000fe80000100800 */
[----:B------:R0:W-:Y:S04]  /*bb30*/  STL [R1+0x2e8], R10 ;  /* 0x0002e80a01007387 */ /* 0x0001e80000100800 */
[----:B------:R-:W2:Y:S01]  /*bb40*/  LDL.LU R19, [R1+0x350] ;  /* 0x0003500001137983 */ /* 0x000ea20000300800 */
[----:B0-----:R-:W-:Y:S02]  /*bb50*/  LEA.HI.X.SX32 R10, R0, c[0x0][0x16c], 0x1, P6 ;  /* 0x00005b00000a7a11 */ /* 0x001fe400030f0eff */
[----:B------:R-:W-:-:S02]  /*bb60*/  LEA.HI.X.SX32 R0, R6, c[0x0][0x16c], 0x1, P0 ;  /* 0x00005b0006007a11 */ /* 0x000fc400000f0eff */
[----:B------:R-:W-:Y:S02]  /*bb70*/  LEA.HI.X.SX32 R6, R21, c[0x0][0x16c], 0x1, P1 ;  /* 0x00005b0015067a11 */ /* 0x000fe400008f0eff */
[----:B---3--:R-:W-:-:S05]  /*bb80*/  LEA R7, P5, R12, c[0x0][0x168], 0x1 ;  /* 0x00005a000c077a11 */ /* 0x008fca00078a08ff */
[----:B------:R4:W-:Y:S04]  /*bb90*/  STL [R1+0x304], R7 ;  /* 0x0003040701007387 */ /* 0x0009e80000100800 */
[----:B------:R-:W-:Y:S04]  /*bba0*/  STL [R1+0x184], R10 ;  /* 0x0001840a01007387 */ /* 0x000fe80000100800 */
[----:B------:R-:W3:Y:S01]  /*bbb0*/  LDL.LU R29, [R1+0x354] ;  /* 0x00035400011d7983 */ /* 0x000ee20000300800 */
[----:B----4-:R-:W-:-:S05]  /*bbc0*/  LEA R7, P6, R9, c[0x0][0x168], 0x1 ;  /* 0x00005a0009077a11 */ /* 0x010fca00078c08ff */
[----:B------:R0:W-:Y:S04]  /*bbd0*/  STL [R1+0x484], R7 ;  /* 0x0004840701007387 */ /* 0x0001e80000100800 */
[----:B------:R-:W-:Y:S01]  /*bbe0*/  STL [R1+0x2f0], R0 ;  /* 0x0002f00001007387 */ /* 0x000fe20000100800 */
[----:B0-----:R-:W-:-:S05]  /*bbf0*/  LEA R7, P0, R8, c[0x0][0x168], 0x1 ;  /* 0x00005a0008077a11 */ /* 0x001fca00078008ff */
[----:B------:R0:W-:Y:S04]  /*bc00*/  STL [R1+0x30c], R7 ;  /* 0x00030c0701007387 */ /* 0x0001e80000100800 */
[----:B------:R-:W4:Y:S01]  /*bc10*/  LDL.LU R10, [R1+0x358] ;  /* 0x00035800010a7983 */ /* 0x000f220000300800 */
[----:B0-----:R-:W-:-:S03]  /*bc20*/  LEA.HI.X.SX32 R7, R18, c[0x0][0x16c], 0x1, P2 ;  /* 0x00005b0012077a11 */ /* 0x001fc600010f0eff */
[----:B------:R0:W-:Y:S01]  /*bc30*/  STL [R1+0x188], R6 ;  /* 0x0001880601007387 */ /* 0x0001e20000100800 */
[----:B------:R-:W-:-:S05]  /*bc40*/  LEA R0, P1, R11, c[0x0][0x168], 0x1 ;  /* 0x00005a000b007a11 */ /* 0x000fca00078208ff */
[----:B------:R1:W-:Y:S04]  /*bc50*/  STL [R1+0x488], R0 ;  /* 0x0004880001007387 */ /* 0x0003e80000100800 */
[----:B------:R1:W-:Y:S01]  /*bc60*/  STL [R1+0x2f8], R7 ;  /* 0x0002f80701007387 */ /* 0x0003e20000100800 */
[----:B0-----:R-:W-:Y:S02]  /*bc70*/  LEA.HI.X.SX32 R6, R15, c[0x0][0x16c], 0x1, P3 ;  /* 0x00005b000f067a11 */ /* 0x001fe400018f0eff */
[----:B-1----:R-:W-:Y:S01]  /*bc80*/  LEA R0, P2, R14, c[0x0][0x168], 0x1 ;  /* 0x00005a000e007a11 */ /* 0x002fe200078408ff */
[----:B------:R-:W4:Y:S04]  /*bc90*/  LDL.LU R7, [R1+0x35c] ;  /* 0x00035c0001077983 */ /* 0x000f280000300800 */
[----:B------:R0:W-:Y:S04]  /*bca0*/  STL [R1+0x314], R0 ;  /* 0x0003140001007387 */ /* 0x0001e80000100800 */
[----:B------:R1:W-:Y:S01]  /*bcb0*/  STL [R1+0x18c], R6 ;  /* 0x00018c0601007387 */ /* 0x0003e20000100800 */
[----:B0-----:R-:W-:-:S05]  /*bcc0*/  LEA R0, P3, R16, c[0x0][0x168], 0x1 ;  /* 0x00005a0010007a11 */ /* 0x001fca00078608ff */
[----:B------:R0:W-:Y:S01]  /*bcd0*/  STL [R1+0x48c], R0 ;  /* 0x00048c0001007387 */ /* 0x0001e20000100800 */
[----:B-1----:R-:W-:-:S03]  /*bce0*/  LEA.HI.X.SX32 R6, R13, c[0x0][0x16c], 0x1, P4 ;  /* 0x00005b000d067a11 */ /* 0x002fc600020f0eff */
[----:B0-----:R-:W4:Y:S04]  /*bcf0*/  LDL.LU R0, [R1+0x7c] ;  /* 0x00007c0001007983 */ /* 0x001f280000300800 */
[----:B------:R0:W-:Y:S01]  /*bd00*/  STL [R1+0x300], R6 ;  /* 0x0003000601007387 */ /* 0x0001e20000100800 */
[----:B------:R-:W-:Y:S02]  /*bd10*/  LEA R13, P4, R17, c[0x0][0x168], 0x1 ;  /* 0x00005a00110d7a11 */ /* 0x000fe400078808ff */
[----:B0-----:R-:W-:-:S03]  /*bd20*/  LEA.HI.X.SX32 R6, R12, c[0x0][0x16c], 0x1, P5 ;  /* 0x00005b000c067a11 */ /* 0x001fc600028f0eff */
[----:B------:R-:W-:Y:S04]  /*bd30*/  STL [R1+0x31c], R13 ;  /* 0x00031c0d01007387 */ /* 0x000fe80000100800 */
[----:B------:R0:W-:Y:S01]  /*bd40*/  STL [R1+0x190], R6 ;  /* 0x0001900601007387 */ /* 0x0001e20000100800 */
[----:B------:R-:W-:-:S03]  /*bd50*/  LEA.HI.X.SX32 R9, R9, c[0x0][0x16c], 0x1, P6 ;  /* 0x00005b0009097a11 */ /* 0x000fc600030f0eff */
[----:B0-----:R-:W4:Y:S01]  /*bd60*/  LDL.LU R6, [R1+0x78] ;  /* 0x0000780001067983 */ /* 0x001f220000300800 */
[----:B------:R-:W-:-:S05]  /*bd70*/  LEA R12, P5, R22, c[0x0][0x168], 0x1 ;  /* 0x00005a00160c7a11 */ /* 0x000fca00078a08ff */
[----:B------:R0:W-:Y:S04]  /*bd80*/  STL [R1+0x490], R12 ;  /* 0x0004900c01007387 */ /* 0x0001e80000100800 */
[----:B------:R1:W-:Y:S01]  /*bd90*/  STL [R1+0x308], R9 ;  /* 0x0003080901007387 */ /* 0x0003e20000100800 */
[----:B0-----:R-:W-:-:S05]  /*bda0*/  LEA R12, P6, R24, c[0x0][0x168], 0x1 ;  /* 0x00005a00180c7a11 */ /* 0x001fca00078c08ff */
[----:B------:R-:W-:Y:S04]  /*bdb0*/  STL [R1+0x324], R12 ;  /* 0x0003240c01007387 */ /* 0x000fe80000100800 */
[----:B------:R-:W4:Y:S01]  /*bdc0*/  LDL.LU R21, [R1+0x6c] ;  /* 0x00006c0001157983 */ /* 0x000f220000300800 */
[----:B-1----:R-:W-:Y:S02]  /*bdd0*/  LEA.HI.X.SX32 R9, R8, c[0x0][0x16c], 0x1, P0 ;  /* 0x00005b0008097a11 */ /* 0x002fe400000f0eff */
[----:B------:R-:W-:Y:S02]  /*bde0*/  LEA.HI.X.SX32 R11, R11, c[0x0][0x16c], 0x1, P1 ;  /* 0x00005b000b0b7a11 */ /* 0x000fe400008f0eff */
[----:B------:R-:W-:Y:S01]  /*bdf0*/  LEA R8, P0, R3, c[0x0][0x168], 0x1 ;  /* 0x00005a0003087a11 */ /* 0x000fe200078008ff */
[----:B------:R-:W-:Y:S04]  /*be00*/  STL [R1+0x194], R9 ;  /* 0x0001940901007387 */ /* 0x000fe80000100800 */
[----:B------:R0:W-:Y:S04]  /*be10*/  STL [R1+0x494], R8 ;  /* 0x0004940801007387 */ /* 0x0001e80000100800 */
[----:B------:R-:W-:Y:S04]  /*be20*/  STL [R1+0x310], R11 ;  /* 0x0003100b01007387 */ /* 0x000fe80000100800 */
[----:B------:R-:W4:Y:S01]  /*be30*/  LDL.LU R18, [R1+0x68] ;  /* 0x0000680001127983 */ /* 0x000f220000300800 */
[----:B0-----:R-:W-:-:S02]  /*be40*/  LEA.HI.X.SX32 R8, R14, c[0x0][0x16c], 0x1, P2 ;  /* 0x00005b000e087a11 */ /* 0x001fc400010f0eff */
[----:B------:R-:W-:-:S05]  /*be50*/  LEA R9, P1, R2, c[0x0][0x168], 0x1 ;  /* 0x00005a0002097a11 */ /* 0x000fca00078208ff */
[----:B------:R-:W-:Y:S04]  /*be60*/  STL [R1+0x32c], R9 ;  /* 0x00032c0901007387 */ /* 0x000fe80000100800 */
[----:B------:R0:W-:Y:S02]  /*be70*/  STL [R1+0x198], R8 ;  /* 0x0001980801007387 */ /* 0x0001e40000100800 */
[----:B0-----:R-:W-:Y:S02]  /*be80*/  LEA.HI.X.SX32 R8, R16, c[0x0][0x16c], 0x1, P3 ;  /* 0x00005b0010087a11 */ /* 0x001fe400018f0eff */
[----:B--2---:R-:W-:-:S05]  /*be90*/  LEA R11, P2, R20, c[0x0][0x168], 0x1 ;  /* 0x00005a00140b7a11 */ /* 0x004fca00078408ff */
[----:B------:R-:W-:Y:S04]  /*bea0*/  STL [R1+0x498], R11 ;  /* 0x0004980b01007387 */ /* 0x000fe80000100800 */
[----:B------:R-:W2:Y:S01]  /*beb0*/  LDL.LU R15, [R1+0x64] ;  /* 0x00006400010f7983 */ /* 0x000ea20000300800 */
[----:B------:R-:W-:-:S03]  /*bec0*/  LEA R9, P3, R19, c[0x0][0x168], 0x1 ;  /* 0x00005a0013097a11 */ /* 0x000fc600078608ff */
[----:B------:R0:W-:Y:S04]  /*bed0*/  STL [R1+0x318], R8 ;  /* 0x0003180801007387 */ /* 0x0001e80000100800 */
[----:B------:R-:W-:Y:S04]  /*bee0*/  STL [R1+0x334], R9 ;  /* 0x0003340901007387 */ /* 0x000fe80000100800 */
[----:B------:R-:W2:Y:S01]  /*bef0*/  LDL.LU R13, [R1+0x60] ;  /* 0x00006000010d7983 */ /* 0x000ea20000300800 */
[----:B0-----:R-:W-:-:S05]  /*bf00*/  LEA.HI.X.SX32 R8, R17, c[0x0][0x16c], 0x1, P4 ;  /* 0x00005b0011087a11 */ /* 0x001fca00020f0eff */
[----:B------:R0:W-:Y:S04]  /*bf10*/  STL [R1+0x19c], R8 ;  /* 0x00019c0801007387 */ /* 0x0001e80000100800 */
[----:B------:R-:W2:Y:S01]  /*bf20*/  LDL.LU R12, [R1+0x5c] ;  /* 0x00005c00010c7983 */ /* 0x000ea20000300800 */
[----:B0-----:R-:W-:Y:S02]  /*bf30*/  LEA.HI.X.SX32 R8, R22, c[0x0][0x16c], 0x1, P5 ;  /* 0x00005b0016087a11 */ /* 0x001fe400028f0eff */
[----:B------:R-:W-:Y:S02]  /*bf40*/  LEA.HI.X.SX32 R14, R24, c[0x0][0x16c], 0x1, P6 ;  /* 0x00005b00180e7a11 */ /* 0x000fe400030f0eff */
[----:B---3--:R-:W-:-:S05]  /*bf50*/  LEA R9, P4, R29, c[0x0][0x168], 0x1 ;  /* 0x00005a001d097a11 */ /* 0x008fca00078808ff */
[----:B------:R0:W-:Y:S04]  /*bf60*/  STL [R1+0x49c], R9 ;  /* 0x00049c0901007387 */ /* 0x0001e80000100800 */
[----:B0-----:R-:W3:Y:S04]  /*bf70*/  LDL.LU R9, [R1+0x54] ;  /* 0x0000540001097983 */ /* 0x001ee80000300800 */
[----:B------:R0:W-:Y:S04]  /*bf80*/  STL [R1+0x320], R8 ;  /* 0x0003200801007387 */ /* 0x0001e80000100800 */
[----:B0-----:R-:W3:Y:S01]  /*bf90*/  LDL.LU R8, [R1+0x50] ;  /* 0x0000500001087983 */ /* 0x001ee20000300800 */
[----:B----4-:R-:W-:-:S05]  /*bfa0*/  LEA R11, P5, R10, c[0x0][0x168], 0x1 ;  /* 0x00005a000a0b7a11 */ /* 0x010fca00078a08ff */
[----:B------:R0:W-:Y:S04]  /*bfb0*/  STL [R1+0x33c], R11 ;  /* 0x00033c0b01007387 */ /* 0x0001e80000100800 */
[----:B0-----:R-:W4:Y:S04]  /*bfc0*/  LDL.LU R11, [R1+0x3c] ;  /* 0x00003c00010b7983 */ /* 0x001f280000300800 */
[----:B------:R0:W-:Y:S04]  /*bfd0*/  STL [R1+0x1a0], R14 ;  /* 0x0001a00e01007387 */ /* 0x0001e80000100800 */
[----:B0-----:R-:W4:Y:S01]  /*bfe0*/  LDL.LU R14, [R1+0x38] ;  /* 0x00003800010e7983 */ /* 0x001f220000300800 */
[----:B------:R-:W-:-:S02]  /*bff0*/  LEA R16, P6, R7, c[0x0][0x168], 0x1 ;  /* 0x00005a0007107a11 */ /* 0x000fc400078c08ff */
[----:B------:R-:W-:-:S03]  /*c000*/  LEA.HI.X.SX32 R3, R3, c[0x0][0x16c], 0x1, P0 ;  /* 0x00005b0003037a11 */ /* 0x000fc600000f0eff */
[----:B------:R0:W-:Y:S04]  /*c010*/  STL [R1+0x4a0], R16 ;  /* 0x0004a01001007387 */ /* 0x0001e80000100800 */
[----:B0-----:R-:W4:Y:S04]  /*c020*/  LDL.LU R16, [R1+0x34] ;  /* 0x0000340001107983 */ /* 0x001f280000300800 */
[----:B------:R0:W-:Y:S01]  /*c030*/  STL [R1+0x328], R3 ;  /* 0x0003280301007387 */ /* 0x0001e20000100800 */
[----:B------:R-:W-:-:S03]  /*c040*/  LEA.HI.X.SX32 R17, R2, c[0x0][0x16c], 0x1, P1 ;  /* 0x00005b0002117a11 */ /* 0x000fc600008f0eff */
[----:B0-----:R-:W4:Y:S01]  /*c050*/  LDL.LU R3, [R1+0x30] ;  /* 0x0000300001037983 */ /* 0x001f220000300800 */
[----:B------:R-:W-:-:S05]  /*c060*/  LEA R22, P0, R0, c[0x0][0x168], 0x1 ;  /* 0x00005a0000167a11 */ /* 0x000fca00078008ff */
[----:B------:R-:W-:Y:S04]  /*c070*/  STL [R1+0x344], R22 ;  /* 0x0003441601007387 */ /* 0x000fe80000100800 */
[----:B------:R-:W4:Y:S04]  /*c080*/  LDL.LU R2, [R1+0x2c] ;  /* 0x00002c0001027983 */ /* 0x000f280000300800 */
[----:B------:R0:W-:Y:S04]  /*c090*/  STL [R1+0x1a4], R17 ;  /* 0x0001a41101007387 */ /* 0x0001e80000100800 */
[----:B------:R-:W4:Y:S01]  /*c0a0*/  LDL.LU R24, [R1+0x28] ;  /* 0x0000280001187983 */ /* 0x000f220000300800 */
[----:B0-----:R-:W-:-:S02]  /*c0b0*/  LEA.HI.X.SX32 R17, R20, c[0x0][0x16c], 0x1, P2 ;  /* 0x00005b0014117a11 */ /* 0x001fc400010f0eff */
[----:B------:R-:W-:-:S05]  /*c0c0*/  LEA R22, P1, R6, c[0x0][0x168], 0x1 ;  /* 0x00005a0006167a11 */ /* 0x000fca00078208ff */
[----:B------:R0:W-:Y:S04]  /*c0d0*/  STL [R1+0x4a4], R22 ;  /* 0x0004a41601007387 */ /* 0x0001e80000100800 */
[----:B------:R-:W4:Y:S04]  /*c0e0*/  LDL.LU R20, [R1+0x24] ;  /* 0x0000240001147983 */ /* 0x000f280000300800 */
[----:B------:R1:W-:Y:S04]  /*c0f0*/  STL [R1+0x330], R17 ;  /* 0x0003301101007387 */ /* 0x0003e80000100800 */
[----:B0-----:R-:W4:Y:S01]  /*c100*/  LDL.LU R22, [R1+0x20] ;  /* 0x0000200001167983 */ /* 0x001f220000300800 */
[----:B------:R-:W-:-:S02]  /*c110*/  LEA R25, P2, R21, c[0x0][0x168], 0x1 ;  /* 0x00005a0015197a11 */ /* 0x000fc400078408ff */
[----:B-1----:R-:W-:-:S03]  /*c120*/  LEA.HI.X.SX32 R17, R19, c[0x0][0x16c], 0x1, P3 ;  /* 0x00005b0013117a11 */ /* 0x002fc600018f0eff */
[----:B------:R0:W-:Y:S04]  /*c130*/  STL [R1+0x34c], R25 ;  /* 0x00034c1901007387 */ /* 0x0001e80000100800 */
[----:B------:R-:W4:Y:S04]  /*c140*/  LDL.LU R19, [R1+0x388] ;  /* 0x0003880001137983 */ /* 0x000f280000300800 */
[----:B------:R1:W-:Y:S01]  /*c150*/  STL [R1+0x1a8], R17 ;  /* 0x0001a81101007387 */ /* 0x0003e20000100800 */
[----:B0-----:R-:W-:-:S03]  /*c160*/  LEA R25, P3, R18, c[0x0][0x168], 0x1 ;  /* 0x00005a0012197a11 */ /* 0x001fc600078608ff */
[----:B-1----:R-:W4:Y:S04]  /*c170*/  LDL.LU R17, [R1+0x390] ;  /* 0x0003900001117983 */ /* 0x002f280000300800 */
[----:B------:R0:W-:Y:S04]  /*c180*/  STL [R1+0x4a8], R25 ;  /* 0x0004a81901007387 */ /* 0x0001e80000100800 */
[----:B0-----:R-:W4:Y:S01]  /*c190*/  LDL.LU R25, [R1+0x398] ;  /* 0x0003980001197983 */ /* 0x001f220000300800 */
[----:B------:R-:W-:Y:S02]  /*c1a0*/  LEA.HI.X.SX32 R29, R29, c[0x0][0x16c], 0x1, P4 ;  /* 0x00005b001d1d7a11 */ /* 0x000fe400020f0eff */
[----:B------:R-:W-:-:S03]  /*c1b0*/  LEA.HI.X.SX32 R10, R10, c[0x0][0x16c], 0x1, P5 ;  /* 0x00005b000a0a7a11 */ /* 0x000fc600028f0eff */
[----:B------:R2:W-:Y:S01]  /*c1c0*/  STL [R1+0x338], R29 ;  /* 0x0003381d01007387 */ /* 0x0005e20000100800 */
[----:B------:R-:W-:Y:S02]  /*c1d0*/  LEA.HI.X.SX32 R7, R7, c[0x0][0x16c], 0x1, P6 ;  /* 0x00005b0007077a11 */ /* 0x000fe400030f0eff */
[----:B------:R-:W-:Y:S02]  /*c1e0*/  LEA.HI.X.SX32 R0, R0, c[0x0][0x16c], 0x1, P0 ;  /* 0x00005b0000007a11 */ /* 0x000fe400000f0eff */
[----:B------:R-:W-:Y:S02]  /*c1f0*/  LEA.HI.X.SX32 R6, R6, c[0x0][0x16c], 0x1, P1 ;  /* 0x00005b0006067a11 */ /* 0x000fe400008f0eff */
[----:B--2---:R-:W-:-:S05]  /*c200*/  LEA R29, P4, R15, c[0x0][0x168], 0x1 ;  /* 0x00005a000f1d7a11 */ /* 0x004fca00078808ff */
[----:B------:R0:W-:Y:S04]  /*c210*/  STL [R1+0x354], R29 ;  /* 0x0003541d01007387 */ /* 0x0001e80000100800 */
[----:B0-----:R-:W2:Y:S04]  /*c220*/  LDL.LU R29, [R1+0x5c8] ;  /* 0x0005c800011d7983 */ /* 0x001ea80000300800 */
[----:B------:R0:W-:Y:S02]  /*c230*/  STL [R1+0x1ac], R10 ;  /* 0x0001ac0a01007387 */ /* 0x0001e40000100800 */
[----:B0-----:R-:W-:-:S05]  /*c240*/  LEA R10, P5, R13, c[0x0][0x168], 0x1 ;  /* 0x00005a000d0a7a11 */ /* 0x001fca00078a08ff */
[----:B------:R0:W-:Y:S04]  /*c250*/  STL [R1+0x4ac], R10 ;  /* 0x0004ac0a01007387 */ /* 0x0001e80000100800 */
[----:B0-----:R-:W2:Y:S04]  /*c260*/  LDL.LU R10, [R1+0x5c4] ;  /* 0x0005c400010a7983 */ /* 0x001ea80000300800 */
[----:B------:R0:W-:Y:S02]  /*c270*/  STL [R1+0x340], R7 ;  /* 0x0003400701007387 */ /* 0x0001e40000100800 */
[----:B0-----:R-:W-:-:S05]  /*c280*/  LEA R7, P6, R12, c[0x0][0x168], 0x1 ;  /* 0x00005a000c077a11 */ /* 0x001fca00078c08ff */
[----:B------:R0:W-:Y:S04]  /*c290*/  STL [R1+0x35c], R7 ;  /* 0x00035c0701007387 */ /* 0x0001e80000100800 */
[----:B0-----:R-:W2:Y:S04]  /*c2a0*/  LDL.LU R7, [R1+0x5c0] ;  /* 0x0005c00001077983 */ /* 0x001ea80000300800 */
[----:B------:R3:W-:Y:S02]  /*c2b0*/  STL [R1+0x1b0], R0 ;  /* 0x0001b00001007387 */ /* 0x0007e40000100800 */
[----:B---3--:R-:W-:-:S05]  /*c2c0*/  LEA R0, P0, R9, c[0x0][0x168], 0x1 ;  /* 0x00005a0009007a11 */ /* 0x008fca00078008ff */
[----:B------:R0:W-:Y:S01]  /*c2d0*/  STL [R1+0x4b0], R0 ;  /* 0x0004b00001007387 */ /* 0x0001e20000100800 */
[----:B------:R-:W-:-:S03]  /*c2e0*/  LEA.HI.X.SX32 R21, R21, c[0x0][0x16c], 0x1, P2 ;  /* 0x00005b0015157a11 */ /* 0x000fc600010f0eff */
[----:B0-----:R-:W3:Y:S04]  /*c2f0*/  LDL.LU R0, [R1+0x5bc] ;  /* 0x0005bc0001007983 */ /* 0x001ee80000300800 */
[----:B------:R0:W-:Y:S02]  /*c300*/  STL [R1+0x348], R6 ;  /* 0x0003480601007387 */ /* 0x0001e40000100800 */
[----:B0-----:R-:W-:-:S05]  /*c310*/  LEA R6, P1, R8, c[0x0][0x168], 0x1 ;  /* 0x00005a0008067a11 */ /* 0x001fca00078208ff */
[----:B------:R0:W-:Y:S01]  /*c320*/  STL [R1+0x364], R6 ;  /* 0x0003640601007387 */ /* 0x0001e20000100800 */
[----:B------:R-:W-:-:S03]  /*c330*/  LEA.HI.X.SX32 R18, R18, c[0x0][0x16c], 0x1, P3 ;  /* 0x00005b0012127a11 */ /* 0x000fc600018f0eff */
[----:B0-----:R-:W2:Y:S04]  /*c340*/  LDL.LU R6, [R1+0x5b8] ;  /* 0x0005b80001067983 */ /* 0x001ea80000300800 */
[----:B------:R4:W-:Y:S02]  /*c350*/  STL [R1+0x1b4], R21 ;  /* 0x0001b41501007387 */ /* 0x0009e40000100800 */
[----:B----4-:R-:W-:-:S05]  /*c360*/  LEA R21, P2, R11, c[0x0][0x168], 0x1 ;  /* 0x00005a000b157a11 */ /* 0x010fca00078408ff */
[----:B------:R0:W-:Y:S01]  /*c370*/  STL [R1+0x4b4], R21 ;  /* 0x0004b41501007387 */ /* 0x0001e20000100800 */
[----:B------:R-:W-:-:S03]  /*c380*/  LEA.HI.X.SX32 R15, R15, c[0x0][0x16c], 0x1, P4 ;  /* 0x00005b000f0f7a11 */ /* 0x000fc600020f0eff */
[----:B0-----:R-:W4:Y:S04]  /*c390*/  LDL.LU R21, [R1+0x5b4] ;  /* 0x0005b40001157983 */ /* 0x001f280000300800 */
[----:B------:R0:W-:Y:S02]  /*c3a0*/  STL [R1+0x350], R18 ;  /* 0x0003501201007387 */ /* 0x0001e40000100800 */
[----:B0-----:R-:W-:-:S05]  /*c3b0*/  LEA R18, P3, R14, c[0x0][0x168], 0x1 ;  /* 0x00005a000e127a11 */ /* 0x001fca00078608ff */
[----:B------:R0:W-:Y:S01]  /*c3c0*/  STL [R1+0x36c], R18 ;  /* 0x00036c1201007387 */ /* 0x0001e20000100800 */
[----:B------:R-:W-:-:S03]  /*c3d0*/  LEA.HI.X.SX32 R13, R13, c[0x0][0x16c], 0x1, P5 ;  /* 0x00005b000d0d7a11 */ /* 0x000fc600028f0eff */
[----:B0-----:R-:W2:Y:S04]  /*c3e0*/  LDL.LU R18, [R1+0x5b0] ;  /* 0x0005b00001127983 */ /* 0x001ea80000300800 */
        /* <DEDUP_REMOVED lines=42> */
[----:B0-----:R-:W2:Y:S01]  /*c690*/  LDL.LU R3, [R1+0x58c] ;  /* 0x00058c0001037983 */ /* 0x001ea20000300800 */
[----:B------:R-:W-:-:S05]  /*c6a0*/  LEA.HI.X.SX32 R2, R2, c[0x0][0x16c], 0x1, P6 ;  /* 0x00005b0002027a11 */ /* 0x000fca00030f0eff */
[----:B------:R2:W-:Y:S02]  /*c6b0*/  STL [R1+0x378], R2 ;  /* 0x0003780201007387 */ /* 0x0005e40000100800 */
[----:B--2---:R-:W-:-:S05]  /*c6c0*/  LEA R2, P6, R3, c[0x0][0x168], 0x1 ;  /* 0x00005a0003027a11 */ /* 0x004fca00078c08ff */
        /* <DEDUP_REMOVED lines=28> */
[----:B------:R2:W-:Y:S01]  /*c890*/  STL [R1+0x390], R25 ;  /* 0x0003901901007387 */ /* 0x0005e20000100800 */
[----:B------:R-:W-:Y:S02]  /*c8a0*/  LEA.HI.X.SX32 R24, R24, c[0x0][0x16c], 0x1, P1 ;  /* 0x00005b0018187a11 */ /* 0x000fe400008f0eff */
[----:B------:R-:W-:Y:S01]  /*c8b0*/  LEA.HI.X.SX32 R22, R22, c[0x0][0x16c], 0x1, P3 ;  /* 0x00005b0016167a11 */ /* 0x000fe200018f0eff */
[----:B------:R-:W-:Y:S01]  /*c8c0*/  IMAD R28, R28, c[0x0][0x190], RZ ;  /* 0x000064001c1c7a24 */ /* 0x000fe200078e02ff */
[----:B--2---:R-:W-:-:S05]  /*c8d0*/  LEA R25, P5, R17, c[0x0][0x168], 0x1 ;  /* 0x00005a0011197a11 */ /* 0x004fca00078a08ff */
[----:B------:R0:W-:Y:S02]  /*c8e0*/  STL [R1+0x3ac], R25 ;  /* 0x0003ac1901007387 */ /* 0x0001e40000100800 */
[----:B0-----:R-:W-:Y:S02]  /*c8f0*/  LEA.HI.X.SX32 R25, R3, c[0x0][0x16c], 0x1, P6 ;  /* 0x00005b0003197a11 */ /* 0x001fe400030f0eff */
[----:B------:R-:W2:Y:S04]  /*c900*/  LDL.LU R3, [R1+0x570] ;  /* 0x0005700001037983 */ /* 0x000ea80000300800 */
[----:B------:R0:W-:Y:S02]  /*c910*/  STL [R1+0x1d8], R25 ;  /* 0x0001d81901007387 */ /* 0x0001e40000100800 */
[----:B0-----:R-:W-:-:S05]  /*c920*/  LEA R25, P6, R16, c[0x0][0x168], 0x1 ;  /* 0x00005a0010197a11 */ /* 0x001fca00078c08ff */
[----:B------:R0:W-:Y:S02]  /*c930*/  STL [R1+0x4d8], R25 ;  /* 0x0004d81901007387 */ /* 0x0001e40000100800 */
[----:B0-----:R-:W-:Y:S02]  /*c940*/  LEA.HI.X.SX32 R25, R2, c[0x0][0x16c], 0x1, P0 ;  /* 0x00005b0002197a11 */ /* 0x001fe400000f0eff */
[----:B------:R0:W5:Y:S04]  /*c950*/  LDL.LU R2, [R1+0x56c] ;  /* 0x00056c0001027983 */ /* 0x0001680000300800 */
[----:B------:R1:W-:Y:S02]  /*c960*/  STL [R1+0x398], R25 ;  /* 0x0003981901007387 */ /* 0x0003e40000100800 */
[----:B-1----:R-:W-:-:S05]  /*c970*/  LEA R25, P0, R14, c[0x0][0x168], 0x1 ;  /* 0x00005a000e197a11 */ /* 0x002fca00078008ff */
[----:B------:R1:W-:Y:S04]  /*c980*/  STL [R1+0x3b4], R25 ;  /* 0x0003b41901007387 */ /* 0x0003e80000100800 */
[----:B------:R0:W-:Y:S01]  /*c990*/  STL [R1+0x1dc], R24 ;  /* 0x0001dc1801007387 */ /* 0x0001e20000100800 */
[----:B-1----:R-:W-:Y:S02]  /*c9a0*/  LEA R25, P1, R11, c[0x0][0x168], 0x1 ;  /* 0x00005a000b197a11 */ /* 0x002fe400078208ff */
[----:B0-----:R-:W-:Y:S02]  /*c9b0*/  LEA.HI.X.SX32 R24, R20, c[0x0][0x16c], 0x1, P2 ;  /* 0x00005b0014187a11 */ /* 0x001fe400010f0eff */
[----:B------:R-:W-:Y:S01]  /*c9c0*/  LEA R20, P2, R8, c[0x0][0x168], 0x1 ;  /* 0x00005a0008147a11 */ /* 0x000fe200078408ff */
[----:B------:R-:W-:Y:S04]  /*c9d0*/  STL [R1+0x4dc], R25 ;  /* 0x0004dc1901007387 */ /* 0x000fe80000100800 */
[----:B------:R0:W-:Y:S04]  /*c9e0*/  STL [R1+0x3a0], R24 ;  /* 0x0003a01801007387 */ /* 0x0001e80000100800 */
[----:B------:R1:W-:Y:S01]  /*c9f0*/  STL [R1+0x3bc], R20 ;  /* 0x0003bc1401007387 */ /* 0x0003e20000100800 */
[----:B0-----:R-:W-:-:S03]  /*ca00*/  LEA R24, P3, R9, c[0x0][0x168], 0x1 ;  /* 0x00005a0009187a11 */ /* 0x001fc600078608ff */
[----:B------:R0:W-:Y:S01]  /*ca10*/  STL [R1+0x1e0], R22 ;  /* 0x0001e01601007387 */ /* 0x0001e20000100800 */
[----:B-1----:R-:W-:-:S03]  /*ca20*/  LEA.HI.X.SX32 R20, R19, c[0x0][0x16c], 0x1, P4 ;  /* 0x00005b0013147a11 */ /* 0x002fc600020f0eff */
[----:B------:R-:W-:Y:S01]  /*ca30*/  STL [R1+0x4e0], R24 ;  /* 0x0004e01801007387 */ /* 0x000fe20000100800 */
[----:B------:R-:W-:-:S03]  /*ca40*/  LEA.HI.X.SX32 R19, R17, c[0x0][0x16c], 0x1, P5 ;  /* 0x00005b0011137a11 */ /* 0x000fc600028f0eff */
[----:B------:R1:W-:Y:S01]  /*ca50*/  STL [R1+0x3a8], R20 ;  /* 0x0003a81401007387 */ /* 0x0003e20000100800 */
[----:B0-----:R-:W-:Y:S02]  /*ca60*/  LEA R22, P4, R12, c[0x0][0x168], 0x1 ;  /* 0x00005a000c167a11 */ /* 0x001fe400078808ff */
[----:B------:R-:W-:-:S03]  /*ca70*/  LEA.HI.X.SX32 R17, R16, c[0x0][0x16c], 0x1, P6 ;  /* 0x00005b0010117a11 */ /* 0x000fc600030f0eff */
[----:B------:R-:W-:Y:S01]  /*ca80*/  STL [R1+0x3c4], R22 ;  /* 0x0003c41601007387 */ /* 0x000fe20000100800 */
[----:B-1----:R-:W-:-:S03]  /*ca90*/  LEA R20, P5, R13, c[0x0][0x168], 0x1 ;  /* 0x00005a000d147a11 */ /* 0x002fc600078a08ff */
[----:B------:R0:W-:Y:S01]  /*caa0*/  STL [R1+0x1e4], R19 ;  /* 0x0001e41301007387 */ /* 0x0001e20000100800 */
[----:B------:R-:W-:-:S03]  /*cab0*/  LEA.HI.X.SX32 R16, R14, c[0x0][0x16c], 0x1, P0 ;  /* 0x00005b000e107a11 */ /* 0x000fc600000f0eff */
        /* <DEDUP_REMOVED lines=9> */
[----:B------:R-:W-:Y:S04]  /*cb50*/  STL [R1+0x4e8], R17 ;  /* 0x0004e81101007387 */ /* 0x000fe80000100800 */
[----:B------:R0:W-:Y:S01]  /*cb60*/  STL [R1+0x3b8], R14 ;  /* 0x0003b80e01007387 */ /* 0x0001e20000100800 */
[----:B----4-:R-:W-:Y:S02]  /*cb70*/  LEA R16, P1, R21, c[0x0][0x168], 0x1 ;  /* 0x00005a0015107a11 */ /* 0x010fe400078208ff */
[----:B------:R-:W-:-:S03]  /*cb80*/  LEA.HI.X.SX32 R9, R12, c[0x0][0x16c], 0x1, P4 ;  /* 0x00005b000c097a11 */ /* 0x000fc600020f0eff */
[----:B------:R-:W-:Y:S01]  /*cb90*/  STL [R1+0x3d4], R16 ;  /* 0x0003d41001007387 */ /* 0x000fe20000100800 */
[----:B0-----:R-:W-:-:S03]  /*cba0*/  LEA R14, P2, R6, c[0x0][0x168], 0x1 ;  /* 0x00005a00060e7a11 */ /* 0x001fc600078408ff */
[----:B------:R3:W-:Y:S04]  /*cbb0*/  STL [R1+0x1ec], R11 ;  /* 0x0001ec0b01007387 */ /* 0x0007e80000100800 */
[----:B------:R-:W-:Y:S04]  /*cbc0*/  STL [R1+0x4ec], R14 ;  /* 0x0004ec0e01007387 */ /* 0x000fe80000100800 */
[----:B------:R0:W-:Y:S01]  /*cbd0*/  STL [R1+0x3c0], R8 ;  /* 0x0003c00801007387 */ /* 0x0001e20000100800 */
[----:B---3--:R-:W-:-:S05]  /*cbe0*/  LEA R11, P3, R0, c[0x0][0x168], 0x1 ;  /* 0x00005a00000b7a11 */ /* 0x008fca00078608ff */
[----:B------:R1:W-:Y:S01]  /*cbf0*/  STL [R1+0x3dc], R11 ;  /* 0x0003dc0b01007387 */ /* 0x0003e20000100800 */
[----:B0-----:R-:W-:-:S03]  /*cc00*/  LEA R8, P4, R7, c[0x0][0x168], 0x1 ;  /* 0x00005a0007087a11 */ /* 0x001fc600078808ff */
[----:B------:R0:W-:Y:S04]  /*cc10*/  STL [R1+0x1f0], R9 ;  /* 0x0001f00901007387 */ /* 0x0001e80000100800 */
[----:B------:R3:W-:Y:S01]  /*cc20*/  STL [R1+0x4f0], R8 ;  /* 0x0004f00801007387 */ /* 0x0007e20000100800 */
[----:B-1----:R-:W-:Y:S02]  /*cc30*/  LEA.HI.X.SX32 R11, R13, c[0x0][0x16c], 0x1, P5 ;  /* 0x00005b000d0b7a11 */ /* 0x002fe400028f0eff */
[----:B0-----:R-:W-:-:S03]  /*cc40*/  LEA R9, P5, R10, c[0x0][0x168], 0x1 ;  /* 0x00005a000a097a11 */ /* 0x001fc600078a08ff */
[----:B------:R0:W-:Y:S01]  /*cc50*/  STL [R1+0x3c8], R11 ;  /* 0x0003c80b01007387 */ /* 0x0001e20000100800 */
[----:B---3--:R-:W-:-:S03]  /*cc60*/  LEA.HI.X.SX32 R8, R15, c[0x0][0x16c], 0x1, P6 ;  /* 0x00005b000f087a11 */ /* 0x008fc600030f0eff */
[----:B------:R1:W-:Y:S01]  /*cc70*/  STL [R1+0x3e4], R9 ;  /* 0x0003e40901007387 */ /* 0x0003e20000100800 */
[----:B------:R-:W-:-:S03]  /*cc80*/  IMAD R27, R27, c[0x0][0x190], RZ ;  /* 0x000064001b1b7a24 */ /* 0x000fc600078e02ff */
[----:B------:R3:W-:Y:S01]  /*cc90*/  STL [R1+0x1f4], R8 ;  /* 0x0001f40801007387 */ /* 0x0007e20000100800 */
[----:B0-----:R-:W-:Y:S02]  /*cca0*/  LEA R11, P6, R29, c[0x0][0x168], 0x1 ;  /* 0x00005a001d0b7a11 */ /* 0x001fe400078c08ff */
[----:B-1----:R-:W-:Y:S01]  /*ccb0*/  LEA.HI.X.SX32 R9, R18, c[0x0][0x16c], 0x1, P0 ;  /* 0x00005b0012097a11 */ /* 0x002fe200000f0eff */
[----:B------:R-:W-:Y:S01]  /*ccc0*/  IMAD R26, R26, c[0x0][0x190], RZ ;  /* 0x000064001a1a7a24 */ /* 0x000fe200078e02ff */
[----:B---3--:R-:W-:Y:S01]  /*ccd0*/  LEA R8, P0, R28, c[0x0][0x168], 0x1 ;  /* 0x00005a001c087a11 */ /* 0x008fe200078008ff */
[----:B------:R0:W-:Y:S04]  /*cce0*/  STL [R1+0x4f4], R11 ;  /* 0x0004f40b01007387 */ /* 0x0001e80000100800 */
[----:B------:R1:W-:Y:S04]  /*ccf0*/  STL [R1+0x3d0], R9 ;  /* 0x0003d00901007387 */ /* 0x0003e80000100800 */
[----:B------:R3:W-:Y:S01]  /*cd00*/  STL [R1+0x3ec], R8 ;  /* 0x0003ec0801007387 */ /* 0x0007e20000100800 */
[----:B0-----:R-:W-:-:S02]  /*cd10*/  LEA.HI.X.SX32 R11, R21, c[0x0][0x16c], 0x1, P1 ;  /* 0x00005b00150b7a11 */ /* 0x001fc400008f0eff */
[----:B-1----:R-:W-:Y:S01]  /*cd20*/  LEA R9, P1, R27, c[0x0][0x168], 0x1 ;  /* 0x00005a001b097a11 */ /* 0x002fe200078208ff */
[----:B------:R-:W-:Y:S01]  /*cd30*/  IMAD R23, R23, c[0x0][0x190], RZ ;  /* 0x0000640017177a24 */ /* 0x000fe200078e02ff */
[----:B---3--:R-:W-:Y:S01]  /*cd40*/  LEA.HI.X.SX32 R8, R6, c[0x0][0x16c], 0x1, P2 ;  /* 0x00005b0006087a11 */ /* 0x008fe200010f0eff */
[----:B------:R-:W-:Y:S01]  /*cd50*/  STL [R1+0x1f8], R11 ;  /* 0x0001f80b01007387 */ /* 0x000fe20000100800 */
[----:B------:R-:W-:-:S03]  /*cd60*/  LEA R6, P2, R26, c[0x0][0x168], 0x1 ;  /* 0x00005a001a067a11 */ /* 0x000fc600078408ff */
[----:B------:R0:W-:Y:S04]  /*cd70*/  STL [R1+0x4f8], R9 ;  /* 0x0004f80901007387 */ /* 0x0001e80000100800 */
[----:B------:R1:W-:Y:S01]  /*cd80*/  STL [R1+0x3d8], R8 ;  /* 0x0003d80801007387 */ /* 0x0003e20000100800 */
[----:B0-----:R-:W-:-:S03]  /*cd90*/  LEA.HI.X.SX32 R9, R0, c[0x0][0x16c], 0x1, P3 ;  /* 0x00005b0000097a11 */ /* 0x001fc600018f0eff */
[----:B------:R0:W5:Y:S04]  /*cda0*/  LDL.LU R0, [R1+0x568] ;  /* 0x0005680001007983 */ /* 0x0001680000300800 */
[----:B------:R3:W-:Y:S01]  /*cdb0*/  STL [R1+0x3f4], R6 ;  /* 0x0003f40601007387 */ /* 0x0007e20000100800 */
[----:B-1----:R-:W-:-:S03]  /*cdc0*/  LEA.HI.X.SX32 R8, R7, c[0x0][0x16c], 0x1, P4 ;  /* 0x00005b0007087a11 */ /* 0x002fc600020f0eff */
[----:B------:R-:W-:Y:S01]  /*cdd0*/  STL [R1+0x1fc], R9 ;  /* 0x0001fc0901007387 */ /* 0x000fe20000100800 */
[----:B---3--:R-:W-:-:S05]  /*cde0*/  LEA R6, P3, R23, c[0x0][0x168], 0x1 ;  /* 0x00005a0017067a11 */ /* 0x008fca00078608ff */
[----:B------:R1:W-:Y:S04]  /*cdf0*/  STL [R1+0x4fc], R6 ;  /* 0x0004fc0601007387 */ /* 0x0003e80000100800 */
[----:B------:R3:W-:Y:S01]  /*ce00*/  STL [R1+0x3e0], R8 ;  /* 0x0003e00801007387 */ /* 0x0007e20000100800 */
[----:B-1----:R-:W-:Y:S02]  /*ce10*/  LEA.HI.X.SX32 R6, R10, c[0x0][0x16c], 0x1, P5 ;  /* 0x00005b000a067a11 */ /* 0x002fe400028f0eff */
[----:B---3--:R-:W-:Y:S02]  /*ce20*/  LEA.HI.X.SX32 R8, R29, c[0x0][0x16c], 0x1, P6 ;  /* 0x00005b001d087a11 */ /* 0x008fe400030f0eff */
[----:B--2---:R-:W-:-:S05]  /*ce30*/  LEA R7, P4, R3, c[0x0][0x168], 0x1 ;  /* 0x00005a0003077a11 */ /* 0x004fca00078808ff */
[----:B------:R1:W-:Y:S04]  /*ce40*/  STL [R1+0x500], R7 ;  /* 0x0005000701007387 */ /* 0x0003e80000100800 */
[----:B------:R2:W-:Y:S01]  /*ce50*/  STL [R1+0x200], R6 ;  /* 0x0002000601007387 */ /* 0x0005e20000100800 */
[----:B-1----:R-:W-:-:S03]  /*ce60*/  LEA.HI.X.SX32 R7, R28, c[0x0][0x16c], 0x1, P0 ;  /* 0x00005b001c077a11 */ /* 0x002fc600000f0eff */
[----:B------:R1:W-:Y:S01]  /*ce70*/  STL [R1+0x3e8], R8 ;  /* 0x0003e80801007387 */ /* 0x0003e20000100800 */
[----:B--2---:R-:W-:-:S03]  /*ce80*/  LEA.HI.X.SX32 R6, R27, c[0x0][0x16c], 0x1, P1 ;  /* 0x00005b001b067a11 */ /* 0x004fc600008f0eff */
[----:B------:R2:W-:Y:S04]  /*ce90*/  STL [R1+0x204], R7 ;  /* 0x0002040701007387 */ /* 0x0005e80000100800 */
[----:B------:R3:W-:Y:S01]  /*cea0*/  STL [R1+0x3f0], R6 ;  /* 0x0003f00601007387 */ /* 0x0007e20000100800 */
[----:B-1----:R-:W-:Y:S02]  /*ceb0*/  LEA.HI.X.SX32 R8, R26, c[0x0][0x16c], 0x1, P2 ;  /* 0x00005b001a087a11 */ /* 0x002fe400010f0eff */
[----:B--2---:R-:W-:-:S03]  /*cec0*/  LEA.HI.X.SX32 R7, R23, c[0x0][0x16c], 0x1, P3 ;  /* 0x00005b0017077a11 */ /* 0x004fc600018f0eff */
[----:B------:R1:W-:Y:S01]  /*ced0*/  STL [R1+0x208], R8 ;  /* 0x0002080801007387 */ /* 0x0003e20000100800 */
[----:B---3--:R-:W-:-:S03]  /*cee0*/  LEA.HI.X.SX32 R6, R3, c[0x0][0x16c], 0x1, P4 ;  /* 0x00005b0003067a11 */ /* 0x008fc600020f0eff */
[----:B------:R2:W-:Y:S04]  /*cef0*/  STL [R1+0x3f8], R7 ;  /* 0x0003f80701007387 */ /* 0x0005e80000100800 */
[----:B------:R-:W-:Y:S04]  /*cf00*/  STL [R1+0x78], RZ ;  /* 0x000078ff01007387 */ /* 0x000fe80000100800 */
[----:B------:R3:W-:Y:S04]  /*cf10*/  STL [R1+0x3fc], R6 ;  /* 0x0003fc0601007387 */ /* 0x0007e80000100800 */
[----:B------:R0:W-:Y:S04]  /*cf20*/  STL [R1+0x7c], RZ ;  /* 0x00007cff01007387 */ /* 0x0001e80000100800 */
[----:B------:R0:W-:Y:S04]  /*cf30*/  STL [R1+0x60], RZ ;  /* 0x000060ff01007387 */ /* 0x0001e80000100800 */
[----:B------:R0:W-:Y:S04]  /*cf40*/  STL [R1+0x64], RZ ;  /* 0x000064ff01007387 */ /* 0x0001e80000100800 */
[----:B------:R0:W-:Y:S04]  /*cf50*/  STL [R1+0x68], RZ ;  /* 0x000068ff01007387 */ /* 0x0001e80000100800 */
[----:B------:R0:W-:Y:S04]  /*cf60*/  STL [R1+0x6c], RZ ;  /* 0x00006cff01007387 */ /* 0x0001e80000100800 */
[----:B------:R0:W-:Y:S04]  /*cf70*/  STL [R1+0x50], RZ ;  /* 0x000050ff01007387 */ /* 0x0001e80000100800 */
[----:B------:R0:W-:Y:S04]  /*cf80*/  STL [R1+0x54], RZ ;  /* 0x000054ff01007387 */ /* 0x0001e80000100800 */
[----:B------:R-:W4:Y:S04]  /*cf90*/  S2R R3, SR_TID.X ;  /* 0x0000000000037919 */ /* 0x000f280000002100 */
[----:B------:R0:W-:Y:S04]  /*cfa0*/  STL [R1+0x58], RZ ;  /* 0x000058ff01007387 */ /* 0x0001e80000100800 */
        /* <DEDUP_REMOVED lines=12> */
[----:B------:R0:W-:Y:S01]  /*d070*/  STL [R1+0x2c], RZ ;  /* 0x00002cff01007387 */ /* 0x0001e20000100800 */
[----:B----4-:R-:W-:-:S05]  /*d080*/  IMAD.SHL.U32 R3, R3, 0x2, RZ ;  /* 0x0000000203037824 */ /* 0x010fca00078e00ff */
[----:B------:R-:W-:Y:S01]  /*d090*/  LOP3.LUT R3, R3, 0x7e, RZ, 0xc0, !PT ;  /* 0x0000007e03037812 */ /* 0x000fe200078ec0ff */
[----:B------:R-:W-:-:S03]  /*d0a0*/  USHF.L.U32 UR4, UR4, 0x4, URZ ;  /* 0x0000000404047899 */ /* 0x000fc6000800063f */
[C---:B-1----:R-:W-:Y:S02]  /*d0b0*/  LOP3.LUT R8, R3.reuse, 0x10, RZ, 0x3c, !PT ;  /* 0x0000001003087812 */ /* 0x042fe400078e3cff */
[C---:B--2---:R-:W-:Y:S02]  /*d0c0*/  LOP3.LUT R7, R3.reuse, 0x20, RZ, 0x3c, !PT ;  /* 0x0000002003077812 */ /* 0x044fe400078e3cff */
[----:B0--3--:R-:W-:-:S06]  /*d0d0*/  LOP3.LUT R6, R3, 0x30, RZ, 0x3c, !PT ;  /* 0x0000003003067812 */ /* 0x009fcc00078e3cff */
.L_x_3:
[----:B------:R-:W0:Y:S01]  /*d0e0*/  S2R R6, SR_TID.X ;  /* 0x0000000000067919 */ /* 0x000e220000002100 */
[----:B------:R-:W-:Y:S01]  /*d0f0*/  IMAD.MOV.U32 R28, RZ, RZ, R4 ;  /* 0x000000ffff1c7224 */ /* 0x000fe200078e0004 */
[----:B------:R-:W-:Y:S01]  /*d100*/  PRMT R15, RZ, 0x7610, R15 ;  /* 0x00007610ff0f7816 */ /* 0x000fe2000000000f */
[----:B------:R-:W-:Y:S01]  /*d110*/  IMAD.MOV.U32 R29, RZ, RZ, R5 ;  /* 0x000000ffff1d7224 */ /* 0x000fe200078e0005 */
[----:B------:R-:W1:Y:S01]  /*d120*/  S2R R13, SR_TID.X ;  /* 0x00000000000d7919 */ /* 0x000e620000002100 */
[----:B0-----:R-:W-:-:S04]  /*d130*/  SHF.R.U32.HI R6, RZ, 0x4, R6 ;  /* 0x00000004ff067819 */ /* 0x001fc80000011606 */
[----:B------:R-:W-:Y:S02]  /*d140*/  SGXT.U32 R6, R6, 0x2 ;  /* 0x000000020606781a */ /* 0x000fe40000000000 */
[----:B-1----:R-:W-:-:S03]  /*d150*/  SHF.R.U32.HI R12, RZ, 0x4, R13 ;  /* 0x00000004ff0c7819 */ /* 0x002fc6000001160d */
[----:B------:R-:W-:Y:S01]  /*d160*/  IMAD R7, R6, c[0x0][0x188], RZ ;  /* 0x0000620006077a24 */ /* 0x000fe200078e02ff */
[----:B------:R-:W-:Y:S01]  /*d170*/  SGXT.U32 R12, R12, 0x2 ;  /* 0x000000020c0c781a */ /* 0x000fe20000000000 */
[----:B------:R-:W0:Y:S02]  /*d180*/  S2R R6, SR_TID.X ;  /* 0x0000000000067919 */ /* 0x000e240000002100 */
[----:B------:R-:W-:Y:S01]  /*d190*/  IMAD.WIDE R4, R7, 0x2, R28 ;  /* 0x0000000207047825 */ /* 0x000fe200078e021c */
[----:B------:R-:W-:Y:S01]  /*d1a0*/  ISETP.GE.AND P0, PT, R12, UR5, PT ;  /* 0x000000050c007c0c */ /* 0x000fe2000bf06270 */
[----:B------:R-:W1:Y:S01]  /*d1b0*/  S2R R7, SR_TID.X ;  /* 0x0000000000077919 */ /* 0x000e620000002100 */
[----:B------:R-:W-:-:S11]  /*d1c0*/  PRMT R11, RZ, 0x7610, R11 ;  /* 0x00007610ff0b7816 */ /* 0x000fd6000000000b */
[----:B------:R2:W3:Y:S01]  /*d1d0*/  @!P0 LDG.E.U16 R15, [R4.64] ;  /* 0x00000006040f8981 */ /* 0x0004e2000c1e1500 */
[----:B0-----:R-:W-:-:S04]  /*d1e0*/  SHF.R.U32.HI R20, RZ, 0x4, R6 ;  /* 0x00000004ff147819 */ /* 0x001fc80000011606 */
[----:B------:R-:W-:-:S04]  /*d1f0*/  SGXT.U32 R20, R20, 0x2 ;  /* 0x000000021414781a */ /* 0x000fc80000000000 */
[C---:B------:R-:W-:Y:S02]  /*d200*/  LOP3.LUT R21, R20.reuse, 0x8, RZ, 0xfc, !PT ;  /* 0x0000000814157812 */ /* 0x040fe400078efcff */
[----:B------:R-:W-:Y:S02]  /*d210*/  LOP3.LUT R20, R20, 0x8, RZ, 0xfc, !PT ;  /* 0x0000000814147812 */ /* 0x000fe400078efcff */
[----:B------:R-:W-:Y:S02]  /*d220*/  SHF.R.U32.HI R6, RZ, 0x4, R6 ;  /* 0x00000004ff067819 */ /* 0x000fe40000011606 */
[----:B------:R-:W-:Y:S01]  /*d230*/  ISETP.GE.AND P0, PT, R21, UR5, PT ;  /* 0x0000000515007c0c */ /* 0x000fe2000bf06270 */
[----:B------:R-:W-:Y:S01]  /*d240*/  IMAD R20, R20, c[0x0][0x188], RZ ;  /* 0x0000620014147a24 */ /* 0x000fe200078e02ff */
[----:B------:R-:W-:-:S03]  /*d250*/  SGXT.U32 R6, R6, 0x2 ;  /* 0x000000020606781a */ /* 0x000fc60000000000 */
[----:B--2---:R-:W-:Y:S01]  /*d260*/  IMAD.WIDE R4, R20, 0x2, R28 ;  /* 0x0000000214047825 */ /* 0x004fe200078e021c */
[----:B------:R-:W-:Y:S02]  /*d270*/  LOP3.LUT R20, R6, 0x10, RZ, 0xfc, !PT ;  /* 0x0000001006147812 */ /* 0x000fe400078efcff */
[----:B-1----:R-:W-:Y:S01]  /*d280*/  SHF.R.U32.HI R6, RZ, 0x4, R7 ;  /* 0x00000004ff067819 */ /* 0x002fe20000011607 */
[----:B------:R-:W0:Y:S03]  /*d290*/  S2R R21, SR_TID.X ;  /* 0x0000000000157919 */ /* 0x000e260000002100 */
[----:B------:R-:W-:Y:S01]  /*d2a0*/  SGXT.U32 R6, R6, 0x2 ;  /* 0x000000020606781a */ /* 0x000fe20000000000 */
[----:B------:R1:W2:Y:S01]  /*d2b0*/  @!P0 LDG.E.U16 R11, [R4.64] ;  /* 0x00000006040b8981 */ /* 0x0002a2000c1e1500 */
[----:B------:R-:W-:Y:S02]  /*d2c0*/  ISETP.GE.AND P0, PT, R20, UR5, PT ;  /* 0x0000000514007c0c */ /* 0x000fe4000bf06270 */
[----:B------:R-:W-:-:S02]  /*d2d0*/  LOP3.LUT R6, R6, 0x10, RZ, 0xfc, !PT ;  /* 0x0000001006067812 */ /* 0x000fc400078efcff */
[----:B------:R-:W-:-:S03]  /*d2e0*/  SHF.R.U32.HI R20, RZ, 0x4, R7 ;  /* 0x00000004ff147819 */ /* 0x000fc60000011607 */
[----:B------:R-:W-:Y:S01]  /*d2f0*/  IMAD R6, R6, c[0x0][0x188], RZ ;  /* 0x0000620006067a24 */ /* 0x000fe200078e02ff */
[----:B------:R-:W-:Y:S02]  /*d300*/  SGXT.U32 R20, R20, 0x2 ;  /* 0x000000021414781a */ /* 0x000fe40000000000 */
[----:B-1----:R-:W-:Y:S01]  /*d310*/  PRMT R5, RZ, 0x7610, R5 ;  /* 0x00007610ff057816 */ /* 0x002fe20000000005 */
[----:B------:R-:W-:Y:S01]  /*d320*/  IMAD.WIDE R6, R6, 0x2, R28 ;  /* 0x0000000206067825 */ /* 0x000fe200078e021c */
[----:B------:R-:W-:-:S04]  /*d330*/  LOP3.LUT R20, R20, 0x18, RZ, 0xfc, !PT ;  /* 0x0000001814147812 */ /* 0x000fc800078efcff */
[----:B------:R1:W4:Y:S01]  /*d340*/  @!P0 LDG.E.U16 R5, [R6.64] ;  /* 0x0000000606058981 */ /* 0x000322000c1e1500 */
[----:B------:R-:W-:-:S03]  /*d350*/  ISETP.GE.AND P0, PT, R20, UR5, PT ;  /* 0x0000000514007c0c */ /* 0x000fc6000bf06270 */
[----:B------:R-:W1:Y:S01]  /*d360*/  S2R R20, SR_TID.X ;  /* 0x0000000000147919 */ /* 0x000e620000002100 */
[----:B0-----:R-:W-:-:S04]  /*d370*/  SHF.R.U32.HI R22, RZ, 0x4, R21 ;  /* 0x00000004ff167819 */ /* 0x001fc80000011615 */
[----:B------:R-:W-:Y:S02]  /*d380*/  SGXT.U32 R22, R22, 0x2 ;  /* 0x000000021616781a */ /* 0x000fe40000000000 */
[----:B------:R-:W-:Y:S02]  /*d390*/  SHF.R.U32.HI R21, RZ, 0x4, R21 ;  /* 0x00000004ff157819 */ /* 0x000fe40000011615 */
[----:B------:R-:W-:Y:S02]  /*d3a0*/  LOP3.LUT R22, R22, 0x18, RZ, 0xfc, !PT ;  /* 0x0000001816167812 */ /* 0x000fe400078efcff */
[----:B------:R-:W-:-:S03]  /*d3b0*/  SGXT.U32 R21, R21, 0x2 ;  /* 0x000000021515781a */ /* 0x000fc60000000000 */
[----:B------:R-:W-:Y:S01]  /*d3c0*/  IMAD R22, R22, c[0x0][0x188], RZ ;  /* 0x0000620016167a24 */ /* 0x000fe200078e02ff */
[----:B------:R-:W-:-:S03]  /*d3d0*/  LOP3.LUT R23, R21, 0x4, RZ, 0xfc, !PT ;  /* 0x0000000415177812 */ /* 0x000fc600078efcff */
[----:B-1----:R-:W-:Y:S01]  /*d3e0*/  IMAD.WIDE R6, R22, 0x2, R28 ;  /* 0x0000000216067825 */ /* 0x002fe200078e021c */
[----:B------:R-:W-:Y:S02]  /*d3f0*/  LOP3.LUT R22, R21, 0xc, RZ, 0xfc, !PT ;  /* 0x0000000c15167812 */ /* 0x000fe400078efcff */
[----:B------:R-:W-:Y:S02]  /*d400*/  PRMT R4, RZ, 0x7610, R4 ;  /* 0x00007610ff047816 */ /* 0x000fe40000000004 */
[----:B------:R-:W-:Y:S02]  /*d410*/  SHF.R.U32.HI R21, RZ, 0x4, R20 ;  /* 0x00000004ff157819 */ /* 0x000fe40000011614 */
[----:B------:R-:W-:Y:S02]  /*d420*/  ISETP.GE.AND P1, PT, R22, UR5, PT ;  /* 0x0000000516007c0c */ /* 0x000fe4000bf26270 */
[----:B------:R0:W2:Y:S01]  /*d430*/  @!P0 LDG.E.U16 R4, [R6.64] ;  /* 0x0000000606048981 */ /* 0x0000a2000c1e1500 */
[----:B------:R-:W-:-:S02]  /*d440*/  SGXT.U32 R21, R21, 0x2 ;  /* 0x000000021515781a */ /* 0x000fc40000000000 */
[----:B------:R-:W-:Y:S02]  /*d450*/  ISETP.GE.AND P0, PT, R23, UR5, PT ;  /* 0x0000000517007c0c */ /* 0x000fe4000bf06270 */
[----:B------:R-:W-:Y:S01]  /*d460*/  LOP3.LUT R22, R21, 0x4, RZ, 0xfc, !PT ;  /* 0x0000000415167812 */ /* 0x000fe200078efcff */
[----:B------:R-:W2:Y:S01]  /*d470*/  LDL R23, [R1+0x500] ;  /* 0x0005000001177983 */ /* 0x000ea20000100800 */
[----:B------:R-:W-:-:S03]  /*d480*/  SHF.R.U32.HI R20, RZ, 0x4, R20 ;  /* 0x00000004ff147819 */ /* 0x000fc60000011614 */
[----:B------:R-:W-:Y:S01]  /*d490*/  IMAD R22, R22, c[0x0][0x188], RZ ;  /* 0x0000620016167a24 */ /* 0x000fe200078e02ff */
[----:B------:R-:W-:Y:S02]  /*d4a0*/  SGXT.U32 R20, R20, 0x2 ;  /* 0x000000021414781a */ /* 0x000fe40000000000 */
[----:B------:R-:W-:Y:S01]  /*d4b0*/  PRMT R10, RZ, 0x7610, R10 ;  /* 0x00007610ff0a7816 */ /* 0x000fe2000000000a */
[----:B0-----:R-:W-:Y:S01]  /*d4c0*/  IMAD.WIDE R6, R22, 0x2, R28 ;  /* 0x0000000216067825 */ /* 0x001fe200078e021c */
[----:B------:R-:W-:Y:S01]  /*d4d0*/  SHF.R.U32.HI R13, RZ, 0x4, R13 ;  /* 0x00000004ff0d7819 */ /* 0x000fe2000001160d */
[----:B------:R-:W3:Y:S01]  /*d4e0*/  LDL R22, [R1+0x504] ;  /* 0x0005040001167983 */ /* 0x000ee20000100800 */
[----:B------:R-:W-:Y:S02]  /*d4f0*/  LOP3.LUT R20, R20, 0xc, RZ, 0xfc, !PT ;  /* 0x0000000c14147812 */ /* 0x000fe400078efcff */
[----:B------:R-:W-:Y:S01]  /*d500*/  LOP3.LUT R21, R21, 0x14, RZ, 0xfc, !PT ;  /* 0x0000001415157812 */ /* 0x000fe200078efcff */
[----:B------:R0:W3:Y:S01]  /*d510*/  @!P0 LDG.E.U16 R10, [R6.64] ;  /* 0x00000006060a8981 */ /* 0x0000e2000c1e1500 */
[----:B------:R-:W-:Y:S01]  /*d520*/  SGXT.U32 R13, R13, 0x2 ;  /* 0x000000020d0d781a */ /* 0x000fe20000000000 */
[----:B------:R-:W-:Y:S01]  /*d530*/  IMAD R20, R20, c[0x0][0x188], RZ ;  /* 0x0000620014147a24 */ /* 0x000fe200078e02ff */
[----:B------:R-:W-:-:S02]  /*d540*/  ISETP.GE.AND P0, PT, R21, UR5, PT ;  /* 0x0000000515007c0c */ /* 0x000fc4000bf06270 */
[C---:B------:R-:W-:Y:S02]  /*d550*/  LOP3.LUT R21, R13.reuse, 0x1c, RZ, 0xfc, !PT ;  /* 0x0000001c0d157812 */ /* 0x040fe400078efcff */
[----:B------:R-:W-:Y:S02]  /*d560*/  LOP3.LUT R13, R13, 0x14, RZ, 0xfc, !PT ;  /* 0x000000140d0d7812 */ /* 0x000fe400078efcff */
[----:B------:R-:W-:Y:S01]  /*d570*/  PRMT R9, RZ, 0x7610, R9 ;  /* 0x00007610ff097816 */ /* 0x000fe20000000009 */
[----:B0-----:R-:W-:Y:S01]  /*d580*/  IMAD.WIDE R6, R20, 0x2, R28 ;  /* 0x0000000214067825 */ /* 0x001fe200078e021c */
[----:B------:R-:W-:Y:S01]  /*d590*/  LOP3.LUT R12, R12, 0x1c, RZ, 0xfc, !PT ;  /* 0x0000001c0c0c7812 */ /* 0x000fe200078efcff */
[----:B------:R-:W3:Y:S02]  /*d5a0*/  LDL R20, [R1+0x3fc] ;  /* 0x0003fc0001147983 */ /* 0x000ee40000100800 */
[----:B------:R-:W-:Y:S02]  /*d5b0*/  IMAD R13, R13, c[0x0][0x188], RZ ;  /* 0x000062000d0d7a24 */ /* 0x000fe400078e02ff */
[----:B------:R-:W-:Y:S01]  /*d5c0*/  IMAD R12, R12, c[0x0][0x188], RZ ;  /* 0x000062000c0c7a24 */ /* 0x000fe200078e02ff */
[----:B------:R0:W4:Y:S01]  /*d5d0*/  @!P1 LDG.E.U16 R9, [R6.64] ;  /* 0x0000000606099981 */ /* 0x000122000c1e1500 */
[----:B------:R-:W-:-:S03]  /*d5e0*/  ISETP.GE.AND P1, PT, R21, UR5, PT ;  /* 0x0000000515007c0c */ /* 0x000fc6000bf26270 */
[----:B------:R-:W4:Y:S04]  /*d5f0*/  LDL R21, [R1+0x20c] ;  /* 0x00020c0001157983 */ /* 0x000f280000100800 */
[----:B------:R1:W-:Y:S01]  /*d600*/  STL [R1+0x56c], R28 ;  /* 0x00056c1c01007387 */ /* 0x0003e20000100800 */
[----:B0-----:R-:W-:-:S04]  /*d610*/  IMAD.WIDE R6, R13, 0x2, R28 ;  /* 0x000000020d067825 */ /* 0x001fc800078e021c */
[----:B------:R-:W-:Y:S02]  /*d620*/  IMAD.WIDE R12, R12, 0x2, R28 ;  /* 0x000000020c0c7825 */ /* 0x000fe400078e021c */
[----:B-1----:R-:W4:Y:S04]  /*d630*/  LDL.LU R28, [R1+0x204] ;  /* 0x00020400011c7983 */ /* 0x002f280000300800 */
[----:B------:R0:W-:Y:S04]  /*d640*/  STL [R1+0x568], R29 ;  /* 0x0005681d01007387 */ /* 0x0001e80000100800 */
[----:B0-----:R-:W4:Y:S01]  /*d650*/  LDL.LU R29, [R1+0x3ec] ;  /* 0x0003ec00011d7983 */ /* 0x001f220000300800 */
[----:B------:R-:W-:-:S03]  /*d660*/  PRMT R8, RZ, 0x7610, R8 ;  /* 0x00007610ff087816 */ /* 0x000fc60000000008 */
[----:B------:R-:W0:Y:S04]  /*d670*/  S2R R24, SR_TID.X ;  /* 0x0000000000187919 */ /* 0x000e280000002100 */
[----:B------:R1:W4:Y:S02]  /*d680*/  @!P0 LDG.E.U16 R8, [R6.64] ;  /* 0x0000000606088981 */ /* 0x000324000c1e1500 */
[----:B-1----:R-:W-:-:S06]  /*d690*/  PRMT R7, RZ, 0x7610, R7 ;  /* 0x00007610ff077816 */ /* 0x002fcc0000000007 */
[----:B------:R2:W4:Y:S04]  /*d6a0*/  @!P1 LDG.E.U16 R7, [R12.64] ;  /* 0x000000060c079981 */ /* 0x000528000c1e1500 */
[----:B------:R-:W-:Y:S01]  /*d6b0*/  BAR.SYNC.DEFER_BLOCKING 0x0 ;  /* 0x0000000000007b1d */ /* 0x000fe20000010000 */
[----:B0-----:R-:W-:-:S04]  /*d6c0*/  LOP3.LUT R24, R24, 0x1f, RZ, 0xc0, !PT ;  /* 0x0000001f18187812 */ /* 0x001fc800078ec0ff */
[----:B------:R-:W-:Y:S02]  /*d6d0*/  ISETP.GE.AND P0, PT, R24, UR5, PT ;  /* 0x0000000518007c0c */ /* 0x000fe4000bf06270 */
[----:B------:R-:W-:Y:S01]  /*d6e0*/  PRMT R6, RZ, 0x7610, R6 ;  /* 0x00007610ff067816 */ /* 0x000fe20000000006 */
[----:B------:R-:W4:Y:S01]  /*d6f0*/  LDL R24, [R1+0x3cc] ;  /* 0x0003cc0001187983 */ /* 0x000f220000100800 */
[----:B------:R-:W-:Y:S02]  /*d700*/  PRMT R14, RZ, 0x7610, R14 ;  /* 0x00007610ff0e7816 */ /* 0x000fe4000000000e */
[----:B--2--5:R-:W-:-:S05]  /*d710*/  IADD3 R12, P1, R23, R2, RZ ;  /* 0x00000002170c7210 */ /* 0x024fca0007f3e0ff */
[--C-:B---3--:R-:W-:Y:S02]  /*d720*/  IMAD.X R13, R20, 0x1, R0.reuse, P1 ;  /* 0x00000001140d7824 */ /* 0x108fe400008e0600 */
[----:B------:R-:W2:Y:S04]  /*d730*/  LDL R20, [R1+0x1f4] ;  /* 0x0001f40001147983 */ /* 0x000ea80000100800 */
[----:B------:R4:W3:Y:S02]  /*d740*/  @!P0 LDG.E.U16 R6, [R12.64] ;  /* 0x000000060c068981 */ /* 0x0008e4000c1e1500 */
[----:B----4-:R-:W-:Y:S02]  /*d750*/  IADD3 R12, P1, R29, R2, RZ ;  /* 0x000000021d0c7210 */ /* 0x010fe40007f3e0ff */
[----:B------:R0:W-:Y:S03]  /*d760*/  STL [R1+0x570], R29 ;  /* 0x0005701d01007387 */ /* 0x0001e60000100800 */
[----:B------:R-:W-:-:S05]  /*d770*/  IMAD.X R13, R28, 0x1, R0, P1 ;  /* 0x000000011c0d7824 */ /* 0x000fca00008e0600 */
[----:B------:R1:W4:Y:S04]  /*d780*/  @!P0 LDG.E.U16 R14, [R12.64] ;  /* 0x000000060c0e8981 */ /* 0x000328000c1e1500 */
[----:B0-----:R-:W2:Y:S04]  /*d790*/  LDL.LU R29, [R1+0x3dc] ;  /* 0x0003dc00011d7983 */ /* 0x001ea80000300800 */
[----:B------:R0:W-:Y:S04]  /*d7a0*/  STL [R1+0x574], R28 ;  /* 0x0005741c01007387 */ /* 0x0001e80000100800 */
[----:B0-----:R-:W3:Y:S04]  /*d7b0*/  LDL.LU R28, [R1+0x1fc] ;  /* 0x0001fc00011c7983 */ /* 0x001ee80000300800 */
[----:B------:R-:W4:Y:S01]  /*d7c0*/  LDL R23, [R1+0x3bc] ;  /* 0x0003bc0001177983 */ /* 0x000f220000100800 */
[----:B-1----:R-:W-:-:S03]  /*d7d0*/  IADD3 R12, P1, R22, R2, RZ ;  /* 0x00000002160c7210 */ /* 0x002fc60007f3e0ff */
[----:B------:R-:W4:Y:S04]  /*d7e0*/  LDL R22, [R1+0x1ec] ;  /* 0x0001ec0001167983 */ /* 0x000f280000100800 */
[----:B------:R-:W4:Y:S01]  /*d7f0*/  LDL R25, [R1+0x3ac] ;  /* 0x0003ac0001197983 */ /* 0x000f220000100800 */
[----:B------:R-:W-:-:S03]  /*d800*/  IMAD.X R13, R21, 0x1, R0, P1 ;  /* 0x00000001150d7824 */ /* 0x000fc600008e0600 */
[----:B------:R-:W4:Y:S01]  /*d810*/  LDL R21, [R1+0x1e4] ;  /* 0x0001e40001157983 */ /* 0x000f220000100800 */
[----:B------:R-:W-:-:S06]  /*d820*/  PRMT R19, RZ, 0x7610, R19 ;  /* 0x00007610ff137816 */ /* 0x000fcc0000000013 */
[----:B------:R2:W4:Y:S01]  /*d830*/  @!P0 LDG.E.U16 R19, [R12.64] ;  /* 0x000000060c138981 */ /* 0x000522000c1e1500 */
[----:B------:R-:W-:Y:S02]  /*d840*/  PRMT R16, RZ, 0x7610, R16 ;  /* 0x00007610ff107816 */ /* 0x000fe40000000010 */
[----:B------:R-:W-:Y:S01]  /*d850*/  PRMT R17, RZ, 0x7610, R17 ;  /* 0x00007610ff117816 */ /* 0x000fe20000000011 */
[----:B------:R0:W-:Y:S02]  /*d860*/  STS.U16 [R3+0x4000], R15 ;  /* 0x0040000f03007388 */ /* 0x0001e40000000400 */
[----:B0-----:R-:W-:Y:S02]  /*d870*/  PRMT R15, RZ, 0x7610, R15 ;  /* 0x00007610ff0f7816 */ /* 0x001fe4000000000f */
[----:B--2---:R-:W-:Y:S01]  /*d880*/  IADD3 R12, P1, R29, R2, RZ ;  /* 0x000000021d0c7210 */ /* 0x004fe20007f3e0ff */
[----:B------:R-:W-:Y:S04]  /*d890*/  STL [R1+0x578], R29 ;  /* 0x0005781d01007387 */ /* 0x000fe80000100800 */
[----:B---3--:R-:W-:-:S05]  /*d8a0*/  IMAD.X R13, R28, 0x1, R0, P1 ;  /* 0x000000011c0d7824 */ /* 0x008fca00008e0600 */
[----:B------:R0:W2:Y:S04]  /*d8b0*/  @!P0 LDG.E.U16 R16, [R12.64] ;  /* 0x000000060c108981 */ /* 0x0000a8000c1e1500 */
[----:B------:R-:W-:Y:S04]  /*d8c0*/  STL [R1+0x57c], R28 ;  /* 0x00057c1c01007387 */ /* 0x000fe80000100800 */
[----:B------:R-:W3:Y:S01]  /*d8d0*/  LDL R26, [R1+0x37c] ;  /* 0x00037c00011a7983 */ /* 0x000ee20000100800 */
[----:B0-----:R-:W-:-:S03]  /*d8e0*/  IADD3 R12, P1, R24, R2, RZ ;  /* 0x00000002180c7210 */ /* 0x001fc60007f3e0ff */
[----:B------:R-:W2:Y:S02]  /*d8f0*/  LDL R24, [R1+0x39c] ;  /* 0x00039c0001187983 */ /* 0x000ea40000100800 */
[----:B------:R-:W-:Y:S02]  /*d900*/  IMAD.X R13, R20, 0x1, R0, P1 ;  /* 0x00000001140d7824 */ /* 0x000fe400008e0600 */
[----:B------:R-:W3:Y:S04]  /*d910*/  LDL R20, [R1+0x1dc] ;  /* 0x0001dc0001147983 */ /* 0x000ee80000100800 */
[----:B------:R4:W3:Y:S02]  /*d920*/  @!P0 LDG.E.U16 R17, [R12.64] ;  /* 0x000000060c118981 */ /* 0x0008e4000c1e1500 */
[----:B----4-:R-:W-:-:S02]  /*d930*/  IADD3 R12, P1, R23, R2, RZ ;  /* 0x00000002170c7210 */ /* 0x010fc40007f3e0ff */
[----:B------:R-:W4:Y:S03]  /*d940*/  LDL R23, [R1+0x1d4] ;  /* 0x0001d40001177983 */ /* 0x000f260000100800 */
[----:B------:R-:W-:Y:S02]  /*d950*/  IMAD.X R13, R22, 0x1, R0, P1 ;  /* 0x00000001160d7824 */ /* 0x000fe400008e0600 */
[----:B------:R-:W4:Y:S04]  /*d960*/  LDL R22, [R1+0x38c] ;  /* 0x00038c0001167983 */ /* 0x000f280000100800 */
[----:B------:R0:W4:Y:S02]  /*d970*/  @!P0 LDG.E.U16 R15, [R12.64] ;  /* 0x000000060c0f8981 */ /* 0x000124000c1e1500 */
[----:B0-----:R-:W-:-:S02]  /*d980*/  IADD3 R12, P1, R25, R2, RZ ;  /* 0x00000002190c7210 */ /* 0x001fc40007f3e0ff */
[----:B------:R0:W-:Y:S03]  /*d990*/  STS.U16 [R3+0x4100], R11 ;  /* 0x0041000b03007388 */ /* 0x0001e60000000400 */
[----:B------:R-:W-:Y:S01]  /*d9a0*/  IMAD.X R13, R21, 0x1, R0, P1 ;  /* 0x00000001150d7824 */ /* 0x000fe200008e0600 */
[----:B------:R-:W4:Y:S04]  /*d9b0*/  LDL R25, [R1+0x36c] ;  /* 0x00036c0001197983 */ /* 0x000f280000100800 */
[----:B------:R-:W4:Y:S01]  /*d9c0*/  LDL R21, [R1+0x1cc] ;  /* 0x0001cc0001157983 */ /* 0x000f220000100800 */
[----:B0-----:R-:W-:-:S06]  /*d9d0*/  PRMT R11, RZ, 0x7610, R11 ;  /* 0x00007610ff0b7816 */ /* 0x001fcc000000000b */
[----:B------:R2:W4:Y:S01]  /*d9e0*/  @!P0 LDG.E.U16 R11, [R12.64] ;  /* 0x000000060c0b8981 */ /* 0x000522000c1e1500 */
[----:B------:R-:W-:-:S03]  /*d9f0*/  PRMT R18, RZ, 0x7610, R18 ;  /* 0x00007610ff127816 */ /* 0x000fc60000000012 */
[----:B------:R4:W-:Y:S04]  /*da00*/  STS.U16 [R3+0x4300], R4 ;  /* 0x0043000403007388 */ /* 0x0009e80000000400 */
[----:B------:R0:W-:Y:S01]  /*da10*/  STS.U16 [R3+0x4200], R5 ;  /* 0x0042000503007388 */ /* 0x0001e20000000400 */
[----:B--2---:R-:W-:-:S03]  /*da20*/  IADD3 R12, P1, R24, R2, RZ ;  /* 0x00000002180c7210 */ /* 0x004fc60007f3e0ff */
[----:B------:R-:W2:Y:S02]  /*da30*/  LDL R24, [R1+0x35c] ;  /* 0x00035c0001187983 */ /* 0x000ea40000100800 */
[----:B---3--:R-:W-:Y:S02]  /*da40*/  IMAD.X R13, R20, 0x1, R0, P1 ;  /* 0x00000001140d7824 */ /* 0x008fe400008e0600 */
[----:B------:R-:W3:Y:S04]  /*da50*/  LDL R20, [R1+0x1c4] ;  /* 0x0001c40001147983 */ /* 0x000ee80000100800 */
[----:B------:R1:W2:Y:S02]  /*da60*/  @!P0 LDG.E.U16 R18, [R12.64] ;  /* 0x000000060c128981 */ /* 0x0002a4000c1e1500 */
[----:B-1----:R-:W-:-:S02]  /*da70*/  PRMT R12, RZ, 0x7610, R12 ;  /* 0x00007610ff0c7816 */ /* 0x002fc4000000000c */
[----:B----4-:R-:W-:-:S05]  /*da80*/  IADD3 R4, P1, R22, R2, RZ ;  /* 0x0000000216047210 */ /* 0x010fca0007f3e0ff */
[--C-:B0-----:R-:W-:Y:S02]  /*da90*/  IMAD.X R5, R23, 0x1, R0.reuse, P1 ;  /* 0x0000000117057824 */ /* 0x101fe400008e0600 */
[----:B------:R-:W4:Y:S04]  /*daa0*/  LDL R23, [R1+0x1bc] ;  /* 0x0001bc0001177983 */ /* 0x000f280000100800 */
[----:B------:R0:W4:Y:S02]  /*dab0*/  @!P0 LDG.E.U16 R12, [R4.64] ;  /* 0x00000006040c8981 */ /* 0x000124000c1e1500 */
[----:B0-----:R-:W-:Y:S02]  /*dac0*/  IADD3 R4, P1, R26, R2, RZ ;  /* 0x000000021a047210 */ /* 0x001fe40007f3e0ff */
[----:B------:R-:W4:Y:S03]  /*dad0*/  LDL R26, [R1+0x34c] ;  /* 0x00034c00011a7983 */ /* 0x000f260000100800 */
[----:B------:R-:W-:-:S02]  /*dae0*/  IMAD.X R5, R21, 0x1, R0, P1 ;  /* 0x0000000115057824 */ /* 0x000fc400008e0600 */
[----:B------:R-:W4:Y:S01]  /*daf0*/  LDL R21, [R1+0x1b4] ;  /* 0x0001b40001157983 */ /* 0x000f220000100800 */
[----:B------:R-:W-:-:S05]  /*db00*/  LOP3.LUT R22, R3, 0x10, RZ, 0x3c, !PT ;  /* 0x0000001003167812 */ /* 0x000fca00078e3cff */
[----:B------:R0:W-:Y:S02]  /*db10*/  STS.U16 [R22+0x4080], R10 ;  /* 0x0040800a16007388 */ /* 0x0001e40000000400 */
[----:B0-----:R-:W-:Y:S02]  /*db20*/  PRMT R10, RZ, 0x7610, R10 ;  /* 0x00007610ff0a7816 */ /* 0x001fe4000000000a */
[----:B------:R0:W-:Y:S04]  /*db30*/  STS.U16 [R22+0x4180], R9 ;  /* 0x0041800916007388 */ /* 0x0001e80000000400 */
[----:B------:R1:W4:Y:S01]  /*db40*/  @!P0 LDG.E.U16 R10, [R4.64] ;  /* 0x00000006040a8981 */ /* 0x000322000c1e1500 */
[----:B0-----:R-:W-:Y:S02]  /*db50*/  PRMT R9, RZ, 0x7610, R9 ;  /* 0x00007610ff097816 */ /* 0x001fe40000000009 */
[----:B-1----:R-:W-:-:S02]  /*db60*/  IADD3 R4, P1, R25, R2, RZ ;  /* 0x0000000219047210 */ /* 0x002fc40007f3e0ff */
[----:B------:R-:W4:Y:S04]  /*db70*/  LDL R25, [R1+0x33c] ;  /* 0x00033c0001197983 */ /* 0x000f280000100800 */
[----:B------:R0:W-:Y:S02]  /*db80*/  STS.U16 [R22+0x4280], R8 ;  /* 0x0042800816007388 */ /* 0x0001e40000000400 */
[----:B0-----:R-:W-:Y:S01]  /*db90*/  PRMT R8, RZ, 0x7610, R8 ;  /* 0x00007610ff087816 */ /* 0x001fe20000000008 */
[----:B---3--:R-:W-:Y:S02]  /*dba0*/  IMAD.X R5, R20, 0x1, R0, P1 ;  /* 0x0000000114057824 */ /* 0x008fe400008e0600 */
[----:B------:R-:W3:Y:S04]  /*dbb0*/  LDL R20, [R1+0x1ac] ;  /* 0x0001ac0001147983 */ /* 0x000ee80000100800 */
[----:B------:R2:W3:Y:S02]  /*dbc0*/  @!P0 LDG.E.U16 R9, [R4.64] ;  /* 0x0000000604098981 */ /* 0x0004e4000c1e1500 */
[----:B--2---:R-:W-:-:S02]  /*dbd0*/  IADD3 R4, P1, R24, R2, RZ ;  /* 0x0000000218047210 */ /* 0x004fc40007f3e0ff */
[----:B------:R-:W2:Y:S03]  /*dbe0*/  LDL R24, [R1+0x32c] ;  /* 0x00032c0001187983 */ /* 0x000ea60000100800 */
[----:B----4-:R-:W-:Y:S02]  /*dbf0*/  IMAD.X R5, R23, 0x1, R0, P1 ;  /* 0x0000000117057824 */ /* 0x010fe400008e0600 */
[----:B------:R-:W4:Y:S04]  /*dc00*/  LDL R23, [R1+0x1a4] ;  /* 0x0001a40001177983 */ /* 0x000f280000100800 */
[----:B------:R0:W4:Y:S02]  /*dc10*/  @!P0 LDG.E.U16 R8, [R4.64] ;  /* 0x0000000604088981 */ /* 0x000124000c1e1500 */
[----:B0-----:R-:W-:-:S02]  /*dc20*/  IADD3 R4, P1, R26, R2, RZ ;  /* 0x000000021a047210 */ /* 0x001fc40007f3e0ff */
[----:B------:R-:W4:Y:S03]  /*dc30*/  LDL R26, [R1+0x31c] ;  /* 0x00031c00011a7983 */ /* 0x000f260000100800 */
[----:B------:R-:W-:Y:S02]  /*dc40*/  IMAD.X R5, R21, 0x1, R0, P1 ;  /* 0x0000000115057824 */ /* 0x000fe400008e0600 */
[----:B------:R-:W4:Y:S04]  /*dc50*/  LDL R21, [R1+0x19c] ;  /* 0x00019c0001157983 */ /* 0x000f280000100800 */
[----:B------:R0:W-:Y:S02]  /*dc60*/  STS.U16 [R22+0x4380], R7 ;  /* 0x0043800716007388 */ /* 0x0001e40000000400 */
[----:B0-----:R-:W-:-:S02]  /*dc70*/  PRMT R7, RZ, 0x7610, R7 ;  /* 0x00007610ff077816 */ /* 0x001fc40000000007 */
[----:B------:R0:W-:Y:S04]  /*dc80*/  STS.U16 [R3], R6 ;  /* 0x0000000603007388 */ /* 0x0001e80000000400 */
[----:B------:R1:W4:Y:S01]  /*dc90*/  @!P0 LDG.E.U16 R7, [R4.64] ;  /* 0x0000000604078981 */ /* 0x000322000c1e1500 */
[----:B0-----:R-:W-:Y:S02]  /*dca0*/  PRMT R6, RZ, 0x7610, R6 ;  /* 0x00007610ff067816 */ /* 0x001fe40000000006 */
[----:B-1----:R-:W-:Y:S02]  /*dcb0*/  IADD3 R4, P1, R25, R2, RZ ;  /* 0x0000000219047210 */ /* 0x002fe40007f3e0ff */
[----:B------:R-:W4:Y:S01]  /*dcc0*/  LDL R25, [R1+0x30c] ;  /* 0x00030c0001197983 */ /* 0x000f220000100800 */
[----:B------:R-:W-:-:S02]  /*dcd0*/  PRMT R13, RZ, 0x7610, R13 ;  /* 0x00007610ff0d7816 */ /* 0x000fc4000000000d */
[--C-:B---3--:R-:W-:Y:S02]  /*dce0*/  IMAD.X R5, R20, 0x1, R0.reuse, P1 ;  /* 0x0000000114057824 */ /* 0x108fe400008e0600 */
[----:B------:R-:W3:Y:S04]  /*dcf0*/  LDL R20, [R1+0x194] ;  /* 0x0001940001147983 */ /* 0x000ee80000100800 */
[----:B------:R2:W3:Y:S02]  /*dd00*/  @!P0 LDG.E.U16 R6, [R4.64] ;  /* 0x0000000604068981 */ /* 0x0004e4000c1e1500 */
[----:B--2---:R-:W-:Y:S02]  /*dd10*/  IADD3 R4, P1, R24, R2, RZ ;  /* 0x0000000218047210 */ /* 0x004fe40007f3e0ff */
[----:B------:R-:W2:Y:S03]  /*dd20*/  LDL R24, [R1+0x2fc] ;  /* 0x0002fc0001187983 */ /* 0x000ea60000100800 */
[----:B----4-:R-:W-:-:S02]  /*dd30*/  IMAD.X R5, R23, 0x1, R0, P1 ;  /* 0x0000000117057824 */ /* 0x010fc400008e0600 */
[----:B------:R-:W4:Y:S04]  /*dd40*/  LDL R23, [R1+0x18c] ;  /* 0x00018c0001177983 */ /* 0x000f280000100800 */
[----:B------:R0:W4:Y:S02]  /*dd50*/  @!P0 LDG.E.U16 R13, [R4.64] ;  /* 0x00000006040d8981 */ /* 0x000124000c1e1500 */
[----:B0-----:R-:W-:Y:S02]  /*dd60*/  IADD3 R4, P1, R26, R2, RZ ;  /* 0x000000021a047210 */ /* 0x001fe40007f3e0ff */
[----:B------:R-:W4:Y:S03]  /*dd70*/  LDL R26, [R1+0x2ec] ;  /* 0x0002ec00011a7983 */ /* 0x000f260000100800 */
[----:B------:R-:W-:-:S02]  /*dd80*/  IMAD.X R5, R21, 0x1, R0, P1 ;  /* 0x0000000115057824 */ /* 0x000fc400008e0600 */
[----:B------:R-:W4:Y:S04]  /*dd90*/  LDL R21, [R1+0x184] ;  /* 0x0001840001157983 */ /* 0x000f280000100800 */
[----:B------:R0:W-:Y:S02]  /*dda0*/  STS.U16 [R3+0x200], R14 ;  /* 0x0002000e03007388 */ /* 0x0001e40000000400 */
[----:B0-----:R-:W-:Y:S02]  /*ddb0*/  PRMT R14, RZ, 0x7610, R14 ;  /* 0x00007610ff0e7816 */ /* 0x001fe4000000000e */
[----:B------:R0:W-:Y:S04]  /*ddc0*/  STS.U16 [R3+0x400], R16 ;  /* 0x0004001003007388 */ /* 0x0001e80000000400 */
[----:B------:R1:W4:Y:S01]  /*ddd0*/  @!P0 LDG.E.U16 R14, [R4.64] ;  /* 0x00000006040e8981 */ /* 0x000322000c1e1500 */
[----:B0-----:R-:W-:-:S02]  /*dde0*/  PRMT R16, RZ, 0x7610, R16 ;  /* 0x00007610ff107816 */ /* 0x001fc40000000010 */
[-C--:B-1----:R-:W-:Y:S02]  /*ddf0*/  IADD3 R4, P1, R25, R2.reuse, RZ ;  /* 0x0000000219047210 */ /* 0x082fe40007f3e0ff */
        /* <DEDUP_REMOVED lines=17> */
[----:B------:R0:W-:Y:S04]  /*df10*/  STS.U16 [R3+0x600], R17 ;  /* 0x0006001103007388 */ /* 0x0001e80000000400 */
[----:B------:R1:W4:Y:S01]  /*df20*/  @!P0 LDG.E.U16 R11, [R4.64] ;  /* 0x00000006040b8981 */ /* 0x000322000c1e1500 */
[----:B0-----:R-:W-:Y:S02]  /*df30*/  PRMT R17, RZ, 0x7610, R17 ;  /* 0x00007610ff117816 */ /* 0x001fe40000000011 */
[----:B-1----:R-:W-:Y:S02]  /*df40*/  IADD3 R4, P1, R25, R2, RZ ;  /* 0x0000000219047210 */ /* 0x002fe40007f3e0ff */
[----:B------:R-:W4:Y:S04]  /*df50*/  LDL R25, [R1+0x2ac] ;  /* 0x0002ac0001197983 */ /* 0x000f280000100800 */
[----:B------:R0:W-:Y:S02]  /*df60*/  STS.U16 [R3+0xe00], R12 ;  /* 0x000e000c03007388 */ /* 0x0001e40000000400 */
[----:B0-----:R-:W-:-:S02]  /*df70*/  PRMT R12, RZ, 0x7610, R12 ;  /* 0x00007610ff0c7816 */ /* 0x001fc4000000000c */
[----:B------:R0:W-:Y:S04]  /*df80*/  STS.U16 [R3+0xc00], R18 ;  /* 0x000c001203007388 */ /* 0x0001e80000000400 */
[----:B0-----:R-:W4:Y:S01]  /*df90*/  LDL R18, [R1+0x154] ;  /* 0x0001540001127983 */ /* 0x001f220000100800 */
[----:B---3--:R-:W-:-:S03]  /*dfa0*/  IMAD.X R5, R20, 0x1, R0, P1 ;  /* 0x0000000114057824 */ /* 0x008fc600008e0600 */
[----:B------:R-:W3:Y:S04]  /*dfb0*/  LDL R20, [R1+0x164] ;  /* 0x0001640001147983 */ /* 0x000ee80000100800 */
[----:B------:R2:W3:Y:S02]  /*dfc0*/  @!P0 LDG.E.U16 R17, [R4.64] ;  /* 0x0000000604118981 */ /* 0x0004e4000c1e1500 */
[----:B--2---:R-:W-:Y:S02]  /*dfd0*/  IADD3 R4, P1, R24, R2, RZ ;  /* 0x0000000218047210 */ /* 0x004fe40007f3e0ff */
[----:B------:R-:W2:Y:S03]  /*dfe0*/  LDL R24, [R1+0x29c] ;  /* 0x00029c0001187983 */ /* 0x000ea60000100800 */
[----:B----4-:R-:W-:-:S02]  /*dff0*/  IMAD.X R5, R23, 0x1, R0, P1 ;  /* 0x0000000117057824 */ /* 0x010fc400008e0600 */
[----:B------:R-:W4:Y:S04]  /*e000*/  LDL R23, [R1+0x15c] ;  /* 0x00015c0001177983 */ /* 0x000f280000100800 */
[----:B------:R0:W4:Y:S02]  /*e010*/  @!P0 LDG.E.U16 R12, [R4.64] ;  /* 0x00000006040c8981 */ /* 0x000124000c1e1500 */
[----:B0-----:R-:W-:-:S05]  /*e020*/  IADD3 R4, P1, R26, R2, RZ ;  /* 0x000000021a047210 */ /* 0x001fca0007f3e0ff */
[----:B------:R-:W-:Y:S02]  /*e030*/  IMAD.X R5, R21, 0x1, R0, P1 ;  /* 0x0000000115057824 */ /* 0x000fe400008e0600 */
[----:B------:R-:W4:Y:S04]  /*e040*/  LDL R21, [R1+0x28c] ;  /* 0x00028c0001157983 */ /* 0x000f280000100800 */
[----:B------:R0:W-:Y:S02]  /*e050*/  STS.U16 [R3+0x1000], R10 ;  /* 0x0010000a03007388 */ /* 0x0001e40000000400 */
[----:B0-----:R-:W-:-:S06]  /*e060*/  PRMT R10, RZ, 0x7610, R10 ;  /* 0x00007610ff0a7816 */ /* 0x001fcc000000000a */
[----:B------:R0:W4:Y:S04]  /*e070*/  @!P0 LDG.E.U16 R10, [R4.64] ;  /* 0x00000006040a8981 */ /* 0x000128000c1e1500 */
[----:B------:R1:W-:Y:S01]  /*e080*/  STS.U16 [R3+0x1200], R9 ;  /* 0x0012000903007388 */ /* 0x0003e20000000400 */
[----:B0-----:R-:W-:-:S03]  /*e090*/  IADD3 R4, P1, R25, R2, RZ ;  /* 0x0000000219047210 */ /* 0x001fc60007f3e0ff */
[----:B------:R-:W4:Y:S01]  /*e0a0*/  LDL R25, [R1+0x27c] ;  /* 0x00027c0001197983 */ /* 0x000f220000100800 */
[----:B-1----:R-:W-:-:S03]  /*e0b0*/  PRMT R9, RZ, 0x7610, R9 ;  /* 0x00007610ff097816 */ /* 0x002fc60000000009 */
        /* <DEDUP_REMOVED lines=15> */
[----:B0-----:R-:W-:-:S06]  /*e1b0*/  PRMT R7, RZ, 0x7610, R7 ;  /* 0x00007610ff077816 */ /* 0x001fcc0000000007 */
[----:B------:R0:W4:Y:S02]  /*e1c0*/  @!P0 LDG.E.U16 R7, [R4.64] ;  /* 0x0000000604078981 */ /* 0x000124000c1e1500 */
[----:B0-----:R-:W-:Y:S02]  /*e1d0*/  IADD3 R4, P1, R25, R2, RZ ;  /* 0x0000000219047210 */ /* 0x001fe40007f3e0ff */
[----:B------:R-:W4:Y:S04]  /*e1e0*/  LDL R25, [R1+0x24c] ;  /* 0x00024c0001197983 */ /* 0x000f280000100800 */
[----:B------:R0:W-:Y:S02]  /*e1f0*/  STS.U16 [R3+0x1800], R6 ;  /* 0x0018000603007388 */ /* 0x0001e40000000400 */
[----:B0-----:R-:W-:-:S02]  /*e200*/  PRMT R6, RZ, 0x7610, R6 ;  /* 0x00007610ff067816 */ /* 0x001fc40000000006 */
        /* <DEDUP_REMOVED lines=124> */
[----:B------:R0:W-:Y:S04]  /*e9d0*/  STS.U16 [R3+0x3c00], R17 ;  /* 0x003c001103007388 */ /* 0x0001e80000000400 */
[----:B------:R1:W-:Y:S01]  /*e9e0*/  STS.U16 [R3+0x3e00], R12 ;  /* 0x003e000c03007388 */ /* 0x0003e20000000400 */
[----:B0-----:R-:W-:-:S02]  /*e9f0*/  PRMT R17, RZ, 0x7610, R17 ;  /* 0x00007610ff117816 */ /* 0x001fc40000000011 */
[----:B-1----:R-:W-:Y:S01]  /*ea00*/  PRMT R12, RZ, 0x7610, R12 ;  /* 0x00007610ff0c7816 */ /* 0x002fe2000000000c */
[----:B---3--:R-:W-:Y:S02]  /*ea10*/  IMAD.X R5, R20, 0x1, R0, P1 ;  /* 0x0000000114057824 */ /* 0x008fe400008e0600 */
[----:B------:R-:W3:Y:S04]  /*ea20*/  LDL R20, [R1+0x328] ;  /* 0x0003280001147983 */ /* 0x000ee80000100800 */
[----:B------:R2:W3:Y:S04]  /*ea30*/  @!P0 LDG.E.U16 R17, [R4.64] ;  /* 0x0000000604118981 */ /* 0x0004e8000c1e1500 */
[----:B------:R-:W3:Y:S01]  /*ea40*/  LDL.LU R3, [R1+0x1f8] ;  /* 0x0001f80001037983 */ /* 0x000ee20000300800 */
[----:B--2---:R-:W-:-:S03]  /*ea50*/  IADD3 R4, P1, R24, R2, RZ ;  /* 0x0000000218047210 */ /* 0x004fc60007f3e0ff */
[----:B------:R-:W2:Y:S02]  /*ea60*/  LDL R24, [R1+0x48c] ;  /* 0x00048c0001187983 */ /* 0x000ea40000100800 */
        /* <DEDUP_REMOVED lines=116> */
[----:B------:R0:W-:Y:S02]  /*f1b0*/  STS.U16 [R22+0x2080], R6 ;  /* 0x0020800616007388 */ /* 0x0001e40000000400 */
[----:B0-----:R-:W-:Y:S02]  /*f1c0*/  PRMT R6, RZ, 0x7610, R6 ;  /* 0x00007610ff067816 */ /* 0x001fe40000000006 */
[----:B------:R0:W-:Y:S02]  /*f1d0*/  STS.U16 [R22+0x2280], R13 ;  /* 0x0022800d16007388 */ /* 0x0001e40000000400 */
[----:B0-----:R-:W-:Y:S01]  /*f1e0*/  PRMT R13, RZ, 0x7610, R13 ;  /* 0x00007610ff0d7816 */ /* 0x001fe2000000000d */
[----:B---3--:R-:W-:-:S02]  /*f1f0*/  IMAD.X R5, R20, 0x1, R0, P1 ;  /* 0x0000000114057824 */ /* 0x008fc400008e0600 */
[----:B------:R-:W3:Y:S04]  /*f200*/  LDL R20, [R1+0x508] ;  /* 0x0005080001147983 */ /* 0x000ee80000100800 */
[----:B------:R-:W3:Y:S04]  /*f210*/  LDL.LU R26, [R1+0x3f4] ;  /* 0x0003f400011a7983 */ /* 0x000ee80000300800 */
[----:B------:R-:W3:Y:S04]  /*f220*/  LDL R27, [R1+0x210] ;  /* 0x00021000011b7983 */ /* 0x000ee80000100800 */
[----:B------:R2:W3:Y:S04]  /*f230*/  @!P0 LDG.E.U16 R6, [R4.64] ;  /* 0x0000000604068981 */ /* 0x0004e8000c1e1500 */
[----:B------:R-:W3:Y:S01]  /*f240*/  LDL R25, [R1+0x3e4] ;  /* 0x0003e40001197983 */ /* 0x000ee20000100800 */
[----:B--2---:R-:W-:-:S03]  /*f250*/  IADD3 R4, P1, R24, R2, RZ ;  /* 0x0000000218047210 */ /* 0x004fc60007f3e0ff */
[----:B------:R-:W2:Y:S02]  /*f260*/  LDL R24, [R1+0x3d4] ;  /* 0x0003d40001187983 */ /* 0x000ea40000100800 */
[----:B----4-:R-:W-:Y:S02]  /*f270*/  IMAD.X R5, R23, 0x1, R0, P1 ;  /* 0x0000000117057824 */ /* 0x010fe400008e0600 */
[----:B------:R-:W4:Y:S04]  /*f280*/  LDL R23, [R1+0x208] ;  /* 0x0002080001177983 */ /* 0x000f280000100800 */
[----:B------:R0:W2:Y:S02]  /*f290*/  @!P0 LDG.E.U16 R13, [R4.64] ;  /* 0x00000006040d8981 */ /* 0x0000a4000c1e1500 */
[----:B0-----:R-:W-:-:S02]  /*f2a0*/  IADD3 R4, P1, R21, R2, RZ ;  /* 0x0000000215047210 */ /* 0x001fc40007f3e0ff */
[----:B------:R0:W-:Y:S03]  /*f2b0*/  STS.U16 [R22+0x2480], R14 ;  /* 0x0024800e16007388 */ /* 0x0001e60000000400 */
[----:B------:R-:W-:Y:S01]  /*f2c0*/  IMAD.X R5, R18, 0x1, R0, P1 ;  /* 0x0000000112057824 */ /* 0x000fe200008e0600 */
[----:B------:R-:W2:Y:S04]  /*f2d0*/  LDL R21, [R1+0x3c4] ;  /* 0x0003c40001157983 */ /* 0x000ea80000100800 */
[----:B------:R-:W2:Y:S01]  /*f2e0*/  LDL R18, [R1+0x200] ;  /* 0x0002000001127983 */ /* 0x000ea20000100800 */
[----:B0-----:R-:W-:-:S06]  /*f2f0*/  PRMT R14, RZ, 0x7610, R14 ;  /* 0x00007610ff0e7816 */ /* 0x001fcc000000000e */
[----:B------:R3:W2:Y:S04]  /*f300*/  @!P0 LDG.E.U16 R14, [R4.64] ;  /* 0x00000006040e8981 */ /* 0x0006a8000c1e1500 */
[----:B------:R0:W-:Y:S02]  /*f310*/  STS.U16 [R22+0x2680], R16 ;  /* 0x0026801016007388 */ /* 0x0001e40000000400 */
[----:B0-----:R-:W-:Y:S02]  /*f320*/  PRMT R16, RZ, 0x7610, R16 ;  /* 0x00007610ff107816 */ /* 0x001fe40000000010 */
[----:B------:R0:W-:Y:S02]  /*f330*/  STS.U16 [R22+0x2880], R15 ;  /* 0x0028800f16007388 */ /* 0x0001e40000000400 */
[----:B0-----:R-:W-:-:S02]  /*f340*/  PRMT R15, RZ, 0x7610, R15 ;  /* 0x00007610ff0f7816 */ /* 0x001fc4000000000f */
[----:B------:R0:W-:Y:S02]  /*f350*/  STS.U16 [R22+0x2a80], R11 ;  /* 0x002a800b16007388 */ /* 0x0001e40000000400 */
[----:B0-----:R-:W-:Y:S02]  /*f360*/  PRMT R11, RZ, 0x7610, R11 ;  /* 0x00007610ff0b7816 */ /* 0x001fe4000000000b */
[----:B---3--:R-:W-:Y:S02]  /*f370*/  IADD3 R4, P1, R20, R2, RZ ;  /* 0x0000000214047210 */ /* 0x008fe40007f3e0ff */
[----:B------:R-:W3:Y:S03]  /*f380*/  LDL R20, [R1+0x3b4] ;  /* 0x0003b40001147983 */ /* 0x000ee60000100800 */
[----:B------:R-:W-:-:S05]  /*f390*/  IMAD.X R5, R27, 0x1, R0, P1 ;  /* 0x000000011b057824 */ /* 0x000fca00008e0600 */
[----:B------:R0:W3:Y:S02]  /*f3a0*/  @!P0 LDG.E.U16 R16, [R4.64] ;  /* 0x0000000604108981 */ /* 0x0000e4000c1e1500 */
[----:B0-----:R-:W-:-:S05]  /*f3b0*/  IADD3 R4, P1, R26, R2, RZ ;  /* 0x000000021a047210 */ /* 0x001fca0007f3e0ff */
[----:B----4-:R-:W-:Y:S02]  /*f3c0*/  IMAD.X R5, R23, 0x1, R0, P1 ;  /* 0x0000000117057824 */ /* 0x010fe400008e0600 */
[----:B------:R-:W4:Y:S04]  /*f3d0*/  LDL R23, [R1+0x3a4] ;  /* 0x0003a40001177983 */ /* 0x000f280000100800 */
[----:B------:R0:W3:Y:S02]  /*f3e0*/  @!P0 LDG.E.U16 R15, [R4.64] ;  /* 0x00000006040f8981 */ /* 0x0000e4000c1e1500 */
[----:B0-----:R-:W-:-:S05]  /*f3f0*/  IADD3 R4, P1, R25, R2, RZ ;  /* 0x0000000219047210 */ /* 0x001fca0007f3e0ff */
[----:B--2---:R-:W-:Y:S02]  /*f400*/  IMAD.X R5, R18, 0x1, R0, P1 ;  /* 0x0000000112057824 */ /* 0x004fe400008e0600 */
[----:B------:R-:W2:Y:S04]  /*f410*/  LDL R18, [R1+0x1e0] ;  /* 0x0001e00001127983 */ /* 0x000ea80000100800 */
[----:B------:R0:W2:Y:S04]  /*f420*/  @!P0 LDG.E.U16 R11, [R4.64] ;  /* 0x00000006040b8981 */ /* 0x0000a8000c1e1500 */
[----:B------:R1:W-:Y:S01]  /*f430*/  STL [R1+0x580], R3 ;  /* 0x0005800301007387 */ /* 0x0003e20000100800 */
[----:B0-----:R-:W-:-:S05]  /*f440*/  IADD3 R4, P1, R24, R2, RZ ;  /* 0x0000000218047210 */ /* 0x001fca0007f3e0ff */
[----:B------:R-:W-:Y:S02]  /*f450*/  IMAD.X R5, R3, 0x1, R0, P1 ;  /* 0x0000000103057824 */ /* 0x000fe400008e0600 */
[----:B-1----:R-:W2:Y:S04]  /*f460*/  LDL.LU R3, [R1+0x1f0] ;  /* 0x0001f00001037983 */ /* 0x002ea80000300800 */
[----:B------:R0:W-:Y:S02]  /*f470*/  STS.U16 [R22+0x2c80], R17 ;  /* 0x002c801116007388 */ /* 0x0001e40000000400 */
[----:B0-----:R-:W-:-:S06]  /*f480*/  PRMT R17, RZ, 0x7610, R17 ;  /* 0x00007610ff117816 */ /* 0x001fcc0000000011 */
[----:B------:R0:W4:Y:S02]  /*f490*/  @!P0 LDG.E.U16 R17, [R4.64] ;  /* 0x0000000604118981 */ /* 0x000124000c1e1500 */
[-C--:B0-----:R-:W-:Y:S02]  /*f4a0*/  IADD3 R4, P1, R21, R2.reuse, RZ ;  /* 0x0000000215047210 */ /* 0x081fe40007f3e0ff */
[----:B------:R0:W-:Y:S02]  /*f4b0*/  STS.U16 [R22+0x2e80], R12 ;  /* 0x002e800c16007388 */ /* 0x0001e40000000400 */
[----:B0-----:R-:W-:Y:S01]  /*f4c0*/  PRMT R12, RZ, 0x7610, R12 ;  /* 0x00007610ff0c7816 */ /* 0x001fe2000000000c */
[----:B--2---:R-:W-:Y:S01]  /*f4d0*/  IMAD.X R5, R3, 0x1, R0, P1 ;  /* 0x0000000103057824 */ /* 0x004fe200008e0600 */
[----:B------:R0:W-:Y:S04]  /*f4e0*/  STL [R1+0x588], R3 ;  /* 0x0005880301007387 */ /* 0x0001e80000100800 */
[----:B------:R3:W2:Y:S04]  /*f4f0*/  @!P0 LDG.E.U16 R12, [R4.64] ;  /* 0x00000006040c8981 */ /* 0x0006a8000c1e1500 */
[----:B0-----:R-:W2:Y:S04]  /*f500*/  LDL.LU R3, [R1+0x1e8] ;  /* 0x0001e80001037983 */ /* 0x001ea80000300800 */
[----:B------:R-:W4:Y:S01]  /*f510*/  LDL R21, [R1+0x394] ;  /* 0x0003940001157983 */ /* 0x000f220000100800 */
[----:B---3--:R-:W-:-:S03]  /*f520*/  IADD3 R4, P1, R20, R2, RZ ;  /* 0x0000000214047210 */ /* 0x008fc60007f3e0ff */
[----:B------:R-:W3:Y:S04]  /*f530*/  LDL R20, [R1+0x1d8] ;  /* 0x0001d80001147983 */ /* 0x000ee80000100800 */
[----:B------:R0:W-:Y:S02]  /*f540*/  STS.U16 [R22+0x3080], R10 ;  /* 0x0030800a16007388 */ /* 0x0001e40000000400 */
[----:B0-----:R-:W-:Y:S02]  /*f550*/  PRMT R10, RZ, 0x7610, R10 ;  /* 0x00007610ff0a7816 */ /* 0x001fe4000000000a */
[----:B------:R0:W-:Y:S02]  /*f560*/  STS.U16 [R22+0x3280], R9 ;  /* 0x0032800916007388 */ /* 0x0001e40000000400 */
[----:B0-----:R-:W-:-:S02]  /*f570*/  PRMT R9, RZ, 0x7610, R9 ;  /* 0x00007610ff097816 */ /* 0x001fc40000000009 */
[----:B--2---:R0:W-:Y:S04]  /*f580*/  STL [R1+0x58c], R3 ;  /* 0x00058c0301007387 */ /* 0x0041e80000100800 */
[----:B------:R-:W2:Y:S04]  /*f590*/  LDL R27, [R1+0x384] ;  /* 0x00038400011b7983 */ /* 0x000ea80000100800 */
[----:B------:R-:W2:Y:S01]  /*f5a0*/  LDL R25, [R1+0x1d0] ;  /* 0x0001d00001197983 */ /* 0x000ea20000100800 */
[----:B------:R-:W-:-:S03]  /*f5b0*/  IMAD.X R5, R3, 0x1, R0, P1 ;  /* 0x0000000103057824 */ /* 0x000fc600008e0600 */
[----:B------:R-:W2:Y:S04]  /*f5c0*/  LDL R24, [R1+0x374] ;  /* 0x0003740001187983 */ /* 0x000ea80000100800 */
[----:B------:R4:W2:Y:S04]  /*f5d0*/  @!P0 LDG.E.U16 R10, [R4.64] ;  /* 0x00000006040a8981 */ /* 0x0008a8000c1e1500 */
[----:B------:R1:W-:Y:S04]  /*f5e0*/  STS.U16 [R22+0x3480], R8 ;  /* 0x0034800816007388 */ /* 0x0003e80000000400 */
[----:B0-----:R-:W2:Y:S01]  /*f5f0*/  LDL R3, [R1+0x1b8] ;  /* 0x0001b80001037983 */ /* 0x001ea20000100800 */
[----:B----4-:R-:W-:-:S03]  /*f600*/  IADD3 R4, P1, R23, R2, RZ ;  /* 0x0000000217047210 */ /* 0x010fc60007f3e0ff */
[----:B------:R-:W4:Y:S02]  /*f610*/  LDL R23, [R1+0x1c8] ;  /* 0x0001c80001177983 */ /* 0x000f240000100800 */
[----:B------:R-:W-:Y:S02]  /*f620*/  IMAD.X R5, R18, 0x1, R0, P1 ;  /* 0x0000000112057824 */ /* 0x000fe400008e0600 */
[----:B------:R-:W4:Y:S04]  /*f630*/  LDL R18, [R1+0x364] ;  /* 0x0003640001127983 */ /* 0x000f280000100800 */
[----:B------:R0:W4:Y:S02]  /*f640*/  @!P0 LDG.E.U16 R9, [R4.64] ;  /* 0x0000000604098981 */ /* 0x000124000c1e1500 */
[----:B0-----:R-:W-:-:S02]  /*f650*/  IADD3 R4, P1, R21, R2, RZ ;  /* 0x0000000215047210 */ /* 0x001fc40007f3e0ff */
[----:B------:R-:W4:Y:S03]  /*f660*/  LDL R21, [R1+0x1c0] ;  /* 0x0001c00001157983 */ /* 0x000f260000100800 */
[----:B---3--:R-:W-:Y:S02]  /*f670*/  IMAD.X R5, R20, 0x1, R0, P1 ;  /* 0x0000000114057824 */ /* 0x008fe400008e0600 */
[----:B------:R-:W3:Y:S01]  /*f680*/  LDL R20, [R1+0x354] ;  /* 0x0003540001147983 */ /* 0x000ee20000100800 */
[----:B-1----:R-:W-:-:S06]  /*f690*/  PRMT R8, RZ, 0x7610, R8 ;  /* 0x00007610ff087816 */ /* 0x002fcc0000000008 */
[----:B------:R2:W3:Y:S04]  /*f6a0*/  @!P0 LDG.E.U16 R8, [R4.64] ;  /* 0x0000000604088981 */ /* 0x0004e8000c1e1500 */
[----:B------:R0:W-:Y:S02]  /*f6b0*/  STS.U16 [R22+0x3680], R7 ;  /* 0x0036800716007388 */ /* 0x0001e40000000400 */
[----:B0-----:R-:W-:Y:S02]  /*f6c0*/  PRMT R7, RZ, 0x7610, R7 ;  /* 0x00007610ff077816 */ /* 0x001fe40000000007 */
[----:B------:R0:W-:Y:S02]  /*f6d0*/  STS.U16 [R22+0x3880], R6 ;  /* 0x0038800616007388 */ /* 0x0001e40000000400 */
[----:B0-----:R-:W-:-:S02]  /*f6e0*/  PRMT R6, RZ, 0x7610, R6 ;  /* 0x00007610ff067816 */ /* 0x001fc40000000006 */
[----:B------:R0:W-:Y:S02]  /*f6f0*/  STS.U16 [R22+0x3a80], R13 ;  /* 0x003a800d16007388 */ /* 0x0001e40000000400 */
[----:B0-----:R-:W-:Y:S02]  /*f700*/  PRMT R13, RZ, 0x7610, R13 ;  /* 0x00007610ff0d7816 */ /* 0x001fe4000000000d */
[----:B--2---:R-:W-:-:S05]  /*f710*/  IADD3 R4, P1, R27, R2, RZ ;  /* 0x000000021b047210 */ /* 0x004fca0007f3e0ff */
[----:B------:R-:W-:-:S05]  /*f720*/  IMAD.X R5, R25, 0x1, R0, P1 ;  /* 0x0000000119057824 */ /* 0x000fca00008e0600 */
[----:B------:R0:W2:Y:S02]  /*f730*/  @!P0 LDG.E.U16 R7, [R4.64] ;  /* 0x0000000604078981 */ /* 0x0000a4000c1e1500 */
[----:B0-----:R-:W-:-:S05]  /*f740*/  IADD3 R4, P1, R24, R2, RZ ;  /* 0x0000000218047210 */ /* 0x001fca0007f3e0ff */
[--C-:B----4-:R-:W-:Y:S02]  /*f750*/  IMAD.X R5, R23, 0x1, R0.reuse, P1 ;  /* 0x0000000117057824 */ /* 0x110fe400008e0600 */
[----:B------:R-:W4:Y:S04]  /*f760*/  LDL R23, [R1+0x1b0] ;  /* 0x0001b00001177983 */ /* 0x000f280000100800 */
[----:B------:R0:W2:Y:S02]  /*f770*/  @!P0 LDG.E.U16 R6, [R4.64] ;  /* 0x0000000604068981 */ /* 0x0000a4000c1e1500 */
[----:B0-----:R-:W-:Y:S02]  /*f780*/  IADD3 R4, P1, R18, R2, RZ ;  /* 0x0000000212047210 */ /* 0x001fe40007f3e0ff */
[----:B------:R-:W2:Y:S03]  /*f790*/  LDL R18, [R1+0x344] ;  /* 0x0003440001127983 */ /* 0x000ea60000100800 */
[----:B------:R-:W-:-:S02]  /*f7a0*/  IMAD.X R5, R21, 0x1, R0, P1 ;  /* 0x0000000115057824 */ /* 0x000fc400008e0600 */
[----:B------:R-:W4:Y:S04]  /*f7b0*/  LDL R21, [R1+0x334] ;  /* 0x0003340001157983 */ /* 0x000f280000100800 */
[----:B------:R3:W4:Y:S02]  /*f7c0*/  @!P0 LDG.E.U16 R13, [R4.64] ;  /* 0x00000006040d8981 */ /* 0x000724000c1e1500 */
[----:B---3--:R-:W-:Y:S02]  /*f7d0*/  IADD3 R4, P1, R20, R2, RZ ;  /* 0x0000000214047210 */ /* 0x008fe40007f3e0ff */
[----:B------:R-:W3:Y:S03]  /*f7e0*/  LDL R20, [R1+0x1a8] ;  /* 0x0001a80001147983 */ /* 0x000ee60000100800 */
[----:B------:R-:W-:Y:S01]  /*f7f0*/  IMAD.X R5, R3, 0x1, R0, P1 ;  /* 0x0000000103057824 */ /* 0x000fe200008e0600 */
[----:B------:R0:W-:Y:S04]  /*f800*/  STS.U16 [R22+0x3c80], R14 ;  /* 0x003c800e16007388 */ /* 0x0001e80000000400 */
[----:B------:R-:W3:Y:S04]  /*f810*/  LDL.LU R3, [R1+0x4d8] ;  /* 0x0004d80001037983 */ /* 0x000ee80000300800 */
[----:B------:R-:W3:Y:S01]  /*f820*/  LDL.LU R28, [R1+0x3d0] ;  /* 0x0003d000011c7983 */ /* 0x000ee20000300800 */
[----:B0-----:R-:W-:-:S03]  /*f830*/  PRMT R14, RZ, 0x7610, R14 ;  /* 0x00007610ff0e7816 */ /* 0x001fc6000000000e */
[----:B------:R-:W3:Y:S04]  /*f840*/  LDL.LU R29, [R1+0x4e8] ;  /* 0x0004e800011d7983 */ /* 0x000ee80000300800 */
[----:B------:R-:W3:Y:S04]  /*f850*/  LDL R25, [R1+0x324] ;  /* 0x0003240001197983 */ /* 0x000ee80000100800 */
[----:B------:R2:W3:Y:S04]  /*f860*/  @!P0 LDG.E.U16 R14, [R4.64] ;  /* 0x00000006040e8981 */ /* 0x0004e8000c1e1500 */
[----:B------:R-:W3:Y:S04]  /*f870*/  LDL R24, [R1+0x314] ;  /* 0x0003140001187983 */ /* 0x000ee80000100800 */
[----:B------:R0:W-:Y:S02]  /*f880*/  STS.U16 [R22+0x3e80], R16 ;  /* 0x003e801016007388 */ /* 0x0001e40000000400 */
[----:B0-----:R-:W-:-:S02]  /*f890*/  PRMT R16, RZ, 0x7610, R16 ;  /* 0x00007610ff107816 */ /* 0x001fc40000000010 */
[-C--:B--2---:R-:W-:Y:S02]  /*f8a0*/  IADD3 R4, P1, R18, R2.reuse, RZ ;  /* 0x0000000212047210 */ /* 0x084fe40007f3e0ff */
[----:B------:R-:W2:Y:S03]  /*f8b0*/  LDL R18, [R1+0x1a0] ;  /* 0x0001a00001127983 */ /* 0x000ea60000100800 */
[----:B----4-:R-:W-:Y:S02]  /*f8c0*/  IMAD.X R5, R23, 0x1, R0, P1 ;  /* 0x0000000117057824 */ /* 0x010fe400008e0600 */
[----:B------:R-:W4:Y:S04]  /*f8d0*/  LDL R23, [R1+0x198] ;  /* 0x0001980001177983 */ /* 0x000f280000100800 */
[----:B------:R0:W4:Y:S02]  /*f8e0*/  @!P0 LDG.E.U16 R16, [R4.64] ;  /* 0x0000000604108981 */ /* 0x000124000c1e1500 */
[----:B0-----:R-:W-:-:S02]  /*f8f0*/  IADD3 R4, P1, R21, R2, RZ ;  /* 0x0000000215047210 */ /* 0x001fc40007f3e0ff */
[----:B------:R-:W4:Y:S03]  /*f900*/  LDL R21, [R1+0x304] ;  /* 0x0003040001157983 */ /* 0x000f260000100800 */
[----:B---3--:R-:W-:Y:S02]  /*f910*/  IMAD.X R5, R20, 0x1, R0, P1 ;  /* 0x0000000114057824 */ /* 0x008fe400008e0600 */
[----:B------:R-:W3:Y:S04]  /*f920*/  LDL R20, [R1+0x190] ;  /* 0x0001900001147983 */ /* 0x000ee80000100800 */
[----:B------:R-:W0:Y:S02]  /*f930*/  S2R R22, SR_TID.X ;  /* 0x0000000000167919 */ /* 0x000e240000002100 */
[----:B0-----:R-:W-:-:S05]  /*f940*/  IMAD.SHL.U32 R22, R22, 0x2, RZ ;  /* 0x0000000216167824 */ /* 0x001fca00078e00ff */
[----:B------:R-:W-:-:S04]  /*f950*/  LOP3.LUT R22, R22, 0x7e, RZ, 0xc0, !PT ;  /* 0x0000007e16167812 */ /* 0x000fc800078ec0ff */
[----:B------:R-:W-:-:S05]  /*f960*/  LOP3.LUT R22, R22, 0x20, RZ, 0x3c, !PT ;  /* 0x0000002016167812 */ /* 0x000fca00078e3cff */
[----:B------:R0:W-:Y:S02]  /*f970*/  STS.U16 [R22+0x100], R15 ;  /* 0x0001000f16007388 */ /* 0x0001e40000000400 */
[----:B0-----:R-:W-:Y:S02]  /*f980*/  PRMT R15, RZ, 0x7610, R15 ;  /* 0x00007610ff0f7816 */ /* 0x001fe4000000000f */
[----:B------:R0:W-:Y:S04]  /*f990*/  STS.U16 [R22+0x300], R11 ;  /* 0x0003000b16007388 */ /* 0x0001e80000000400 */
[----:B------:R1:W3:Y:S01]  /*f9a0*/  @!P0 LDG.E.U16 R15, [R4.64] ;  /* 0x00000006040f8981 */ /* 0x0002e2000c1e1500 */
[----:B0-----:R-:W-:Y:S02]  /*f9b0*/  PRMT R11, RZ, 0x7610, R11 ;  /* 0x00007610ff0b7816 */ /* 0x001fe4000000000b */
[----:B-1----:R-:W-:-:S02]  /*f9c0*/  IADD3 R4, P1, R25, R2, RZ ;  /* 0x0000000219047210 */ /* 0x002fc40007f3e0ff */
[----:B------:R-:W3:Y:S04]  /*f9d0*/  LDL R25, [R1+0x2f4] ;  /* 0x0002f40001197983 */ /* 0x000ee80000100800 */
[----:B------:R0:W-:Y:S02]  /*f9e0*/  STS.U16 [R22+0x500], R17 ;  /* 0x0005001116007388 */ /* 0x0001e40000000400 */
[----:B0-----:R-:W-:Y:S01]  /*f9f0*/  PRMT R17, RZ, 0x7610, R17 ;  /* 0x00007610ff117816 */ /* 0x001fe20000000011 */
[----:B--2---:R-:W-:Y:S02]  /*fa00*/  IMAD.X R5, R18, 0x1, R0, P1 ;  /* 0x0000000112057824 */ /* 0x004fe400008e0600 */
[----:B------:R-:W2:Y:S04]  /*fa10*/  LDL R18, [R1+0x188] ;  /* 0x0001880001127983 */ /* 0x000ea80000100800 */
[----:B------:R0:W2:Y:S02]  /*fa20*/  @!P0 LDG.E.U16 R11, [R4.64] ;  /* 0x00000006040b8981 */ /* 0x0000a4000c1e1500 */
[----:B0-----:R-:W-:-:S02]  /*fa30*/  IADD3 R4, P1, R24, R2, RZ ;  /* 0x0000000218047210 */ /* 0x001fc40007f3e0ff */
        /* <DEDUP_REMOVED lines=8> */
[----:B------:R0:W-:Y:S02]  /*fac0*/  STS.U16 [R22+0x700], R12 ;  /* 0x0007000c16007388 */ /* 0x0001e40000000400 */
[----:B0-----:R-:W-:-:S02]  /*fad0*/  PRMT R12, RZ, 0x7610, R12 ;  /* 0x00007610ff0c7816 */ /* 0x001fc4000000000c */
[----:B------:R0:W-:Y:S04]  /*fae0*/  STS.U16 [R22+0x900], R10 ;  /* 0x0009000a16007388 */ /* 0x0001e80000000400 */
[----:B------:R1:W3:Y:S01]  /*faf0*/  @!P0 LDG.E.U16 R12, [R4.64] ;  /* 0x00000006040c8981 */ /* 0x0002e2000c1e1500 */
[----:B0-----:R-:W-:-:S03]  /*fb00*/  PRMT R10, RZ, 0x7610, R10 ;  /* 0x00007610ff0a7816 */ /* 0x001fc6000000000a */
[----:B------:R0:W-:Y:S02]  /*fb10*/  STS.U16 [R22+0xb00], R9 ;  /* 0x000b000916007388 */ /* 0x0001e40000000400 */
[----:B0-----:R-:W-:Y:S02]  /*fb20*/  PRMT R9, RZ, 0x7610, R9 ;  /* 0x00007610ff097816 */ /* 0x001fe40000000009 */
[-C--:B-1----:R-:W-:Y:S02]  /*fb30*/  IADD3 R4, P1, R25, R2.reuse, RZ ;  /* 0x0000000219047210 */ /* 0x082fe40007f3e0ff */
[----:B------:R-:W3:Y:S03]  /*fb40*/  LDL R25, [R1+0x2c4] ;  /* 0x0002c40001197983 */ /* 0x000ee60000100800 */
        /* <DEDUP_REMOVED lines=76> */
[----:B0-----:R-:W-:-:S06]  /*10010*/  PRMT R12, RZ, 0x7610, R12 ;  /* 0x00007610ff0c7816 */ /* 0x001fcc000000000c */
[----:B------:R0:W3:Y:S04]  /*10020*/  @!P0 LDG.E.U16 R12, [R4.64] ;  /* 0x00000006040c8981 */ /* 0x0000e8000c1e1500 */
[----:B------:R1:W-:Y:S02]  /*10030*/  STS.U16 [R22+0x2100], R10 ;  /* 0x0021000a16007388 */ /* 0x0003e40000000400 */
[----:B-1----:R-:W-:Y:S02]  /*10040*/  PRMT R10, RZ, 0x7610, R10 ;  /* 0x00007610ff0a7816 */ /* 0x002fe4000000000a */
[----:B0-----:R-:W-:Y:S02]  /*10050*/  IADD3 R4, P1, R25, R2, RZ ;  /* 0x0000000219047210 */ /* 0x001fe40007f3e0ff */
[----:B------:R-:W3:Y:S04]  /*10060*/  LDL R25, [R1+0xc] ;  /* 0x00000c0001197983 */ /* 0x000ee80000100800 */
[----:B------:R0:W-:Y:S02]  /*10070*/  STS.U16 [R22+0x2300], R9 ;  /* 0x0023000916007388 */ /* 0x0001e40000000400 */
[----:B0-----:R-:W-:Y:S01]  /*10080*/  PRMT R9, RZ, 0x7610, R9 ;  /* 0x00007610ff097816 */ /* 0x001fe20000000009 */
[----:B--2---:R-:W-:-:S02]  /*10090*/  IMAD.X R5, R18, 0x1, R0, P1 ;  /* 0x0000000112057824 */ /* 0x004fc400008e0600 */
[----:B------:R-:W2:Y:S04]  /*100a0*/  LDL R18, [R1+0x400] ;  /* 0x0004000001127983 */ /* 0x000ea80000100800 */
[----:B------:R0:W2:Y:S02]  /*100b0*/  @!P0 LDG.E.U16 R10, [R4.64] ;  /* 0x00000006040a8981 */ /* 0x0000a4000c1e1500 */
[----:B0-----:R-:W-:Y:S02]  /*100c0*/  IADD3 R4, P1, R24, R2, RZ ;  /* 0x0000000218047210 */ /* 0x001fe40007f3e0ff */
[----:B------:R-:W2:Y:S03]  /*100d0*/  LDL R24, [R1+0x4f8] ;  /* 0x0004f80001187983 */ /* 0x000ea60000100800 */
[----:B----4-:R-:W-:-:S02]  /*100e0*/  IMAD.X R5, R23, 0x1, R0, P1 ;  /* 0x0000000117057824 */ /* 0x010fc400008e0600 */
[----:B------:R-:W4:Y:S04]  /*100f0*/  LDL R23, [R1+0x3f0] ;  /* 0x0003f00001177983 */ /* 0x000f280000100800 */
[----:B------:R3:W4:Y:S02]  /*10100*/  @!P0 LDG.E.U16 R9, [R4.64] ;  /* 0x0000000604098981 */ /* 0x000724000c1e1500 */
[----:B---3--:R-:W-:Y:S02]  /*10110*/  IADD3 R4, P1, R20, R2, RZ ;  /* 0x0000000214047210 */ /* 0x008fe40007f3e0ff */
[----:B------:R-:W3:Y:S03]  /*10120*/  LDL R20, [R1+0x4f0] ;  /* 0x0004f00001147983 */ /* 0x000ee60000100800 */
[----:B------:R-:W-:-:S02]  /*10130*/  IMAD.X R5, R21, 0x1, R0, P1 ;  /* 0x0000000115057824 */ /* 0x000fc400008e0600 */
[----:B------:R-:W3:Y:S04]  /*10140*/  LDL R21, [R1+0x3e0] ;  /* 0x0003e00001157983 */ /* 0x000ee80000100800 */
[----:B------:R0:W-:Y:S02]  /*10150*/  STS.U16 [R22+0x2500], R8 ;  /* 0x0025000816007388 */ /* 0x0001e40000000400 */
[----:B0-----:R-:W-:Y:S02]  /*10160*/  PRMT R8, RZ, 0x7610, R8 ;  /* 0x00007610ff087816 */ /* 0x001fe40000000008 */
[----:B------:R0:W-:Y:S04]  /*10170*/  STS.U16 [R22+0x2700], R7 ;  /* 0x0027000716007388 */ /* 0x0001e80000000400 */
[----:B------:R2:W3:Y:S01]  /*10180*/  @!P0 LDG.E.U16 R8, [R4.64] ;  /* 0x0000000604088981 */ /* 0x0004e2000c1e1500 */
[----:B0-----:R-:W-:-:S03]  /*10190*/  PRMT R7, RZ, 0x7610, R7 ;  /* 0x00007610ff077816 */ /* 0x001fc60000000007 */
[----:B------:R0:W-:Y:S02]  /*101a0*/  STS.U16 [R22+0x2900], R6 ;  /* 0x0029000616007388 */ /* 0x0001e40000000400 */
[----:B0-----:R-:W-:Y:S02]  /*101b0*/  PRMT R6, RZ, 0x7610, R6 ;  /* 0x00007610ff067816 */ /* 0x001fe40000000006 */
[----:B------:R0:W-:Y:S02]  /*101c0*/  STS.U16 [R22+0x2b00], R13 ;  /* 0x002b000d16007388 */ /* 0x0001e40000000400 */
[----:B0-----:R-:W-:Y:S02]  /*101d0*/  PRMT R13, RZ, 0x7610, R13 ;  /* 0x00007610ff0d7816 */ /* 0x001fe4000000000d */
[----:B--2---:R-:W-:Y:S02]  /*101e0*/  IADD3 R4, P1, R18, R2, RZ ;  /* 0x0000000212047210 */ /* 0x004fe40007f3e0ff */
[----:B------:R-:W2:Y:S03]  /*101f0*/  LDL R18, [R1+0x4e0] ;  /* 0x0004e00001127983 */ /* 0x000ea60000100800 */
[----:B------:R-:W-:-:S05]  /*10200*/  IMAD.X R5, R25, 0x1, R0, P1 ;  /* 0x0000000119057824 */ /* 0x000fca00008e0600 */
[----:B------:R0:W2:Y:S02]  /*10210*/  @!P0 LDG.E.U16 R7, [R4.64] ;  /* 0x0000000604078981 */ /* 0x0000a4000c1e1500 */
[----:B0-----:R-:W-:-:S05]  /*10220*/  IADD3 R4, P1, R24, R2, RZ ;  /* 0x0000000218047210 */ /* 0x001fca0007f3e0ff */
[----:B----4-:R-:W-:-:S05]  /*10230*/  IMAD.X R5, R23, 0x1, R0, P1 ;  /* 0x0000000117057824 */ /* 0x010fca00008e0600 */
[----:B------:R3:W4:Y:S02]  /*10240*/  @!P0 LDG.E.U16 R6, [R4.64] ;  /* 0x0000000604068981 */ /* 0x000724000c1e1500 */
[-C--:B---3--:R-:W-:Y:S02]  /*10250*/  IADD3 R4, P1, R20, R2.reuse, RZ ;  /* 0x0000000214047210 */ /* 0x088fe40007f3e0ff */
[----:B------:R-:W3:Y:S03]  /*10260*/  LDL R20, [R1+0x4d0] ;  /* 0x0004d00001147983 */ /* 0x000ee60000100800 */
[----:B------:R-:W-:Y:S01]  /*10270*/  IMAD.X R5, R21, 0x1, R0, P1 ;  /* 0x0000000115057824 */ /* 0x000fe200008e0600 */
[----:B------:R0:W-:Y:S04]  /*10280*/  STL [R1+0x584], R29 ;  /* 0x0005841d01007387 */ /* 0x0001e80000100800 */
[----:B------:R1:W3:Y:S02]  /*10290*/  @!P0 LDG.E.U16 R13, [R4.64] ;  /* 0x00000006040d8981 */ /* 0x0002e4000c1e1500 */
[----:B-1----:R-:W-:-:S02]  /*102a0*/  IADD3 R4, P1, R29, R2, RZ ;  /* 0x000000021d047210 */ /* 0x002fc40007f3e0ff */
[----:B0-----:R-:W3:Y:S03]  /*102b0*/  LDL.LU R29, [R1+0x3c0] ;  /* 0x0003c000011d7983 */ /* 0x001ee60000300800 */
[----:B------:R-:W-:Y:S01]  /*102c0*/  IMAD.X R5, R28, 0x1, R0, P1 ;  /* 0x000000011c057824 */ /* 0x000fe200008e0600 */
[----:B------:R0:W-:Y:S04]  /*102d0*/  STL [R1+0x590], R28 ;  /* 0x0005901c01007387 */ /* 0x0001e80000100800 */
[----:B0-----:R-:W4:Y:S04]  /*102e0*/  LDL.LU R28, [R1+0x3b0] ;  /* 0x0003b000011c7983 */ /* 0x001f280000300800 */
[----:B------:R0:W-:Y:S02]  /*102f0*/  STS.U16 [R22+0x2d00], R14 ;  /* 0x002d000e16007388 */ /* 0x0001e40000000400 */
[----:B0-----:R-:W-:-:S06]  /*10300*/  PRMT R14, RZ, 0x7610, R14 ;  /* 0x00007610ff0e7816 */ /* 0x001fcc000000000e */
[----:B------:R2:W4:Y:S04]  /*10310*/  @!P0 LDG.E.U16 R14, [R4.64] ;  /* 0x00000006040e8981 */ /* 0x000528000c1e1500 */
[----:B------:R0:W-:Y:S02]  /*10320*/  STS.U16 [R22+0x2f00], R16 ;  /* 0x002f001016007388 */ /* 0x0001e40000000400 */
[----:B0-----:R-:W-:Y:S02]  /*10330*/  PRMT R16, RZ, 0x7610, R16 ;  /* 0x00007610ff107816 */ /* 0x001fe40000000010 */
[-C--:B--2---:R-:W-:Y:S02]  /*10340*/  IADD3 R4, P1, R18, R2.reuse, RZ ;  /* 0x0000000212047210 */ /* 0x084fe40007f3e0ff */
[----:B------:R-:W2:Y:S03]  /*10350*/  LDL R18, [R1+0x4c0] ;  /* 0x0004c00001127983 */ /* 0x000ea60000100800 */
[----:B---3--:R-:W-:Y:S01]  /*10360*/  IMAD.X R5, R29, 0x1, R0, P1 ;  /* 0x000000011d057824 */ /* 0x008fe200008e0600 */
[----:B------:R0:W-:Y:S04]  /*10370*/  STL [R1+0x594], R29 ;  /* 0x0005941d01007387 */ /* 0x0001e80000100800 */
[----:B------:R1:W3:Y:S04]  /*10380*/  @!P0 LDG.E.U16 R16, [R4.64] ;  /* 0x0000000604108981 */ /* 0x0002e8000c1e1500 */
[----:B0-----:R-:W2:Y:S01]  /*10390*/  LDL.LU R29, [R1+0x3a0] ;  /* 0x0003a000011d7983 */ /* 0x001ea20000300800 */
[----:B-1----:R-:W-:-:S03]  /*103a0*/  IADD3 R4, P1, R3, R2, RZ ;  /* 0x0000000203047210 */ /* 0x002fc60007f3e0ff */
[----:B------:R0:W-:Y:S02]  /*103b0*/  STL [R1+0x598], R3 ;  /* 0x0005980301007387 */ /* 0x0001e40000100800 */
[----:B----4-:R-:W-:Y:S02]  /*103c0*/  IMAD.X R5, R28, 0x1, R0, P1 ;  /* 0x000000011c057824 */ /* 0x010fe400008e0600 */
[----:B0-----:R-:W4:Y:S04]  /*103d0*/  LDL.LU R3, [R1+0x4c8] ;  /* 0x0004c80001037983 */ /* 0x001f280000300800 */
[----:B------:R0:W-:Y:S04]  /*103e0*/  STL [R1+0x59c], R28 ;  /* 0x00059c1c01007387 */ /* 0x0001e80000100800 */
[----:B0-----:R-:W3:Y:S04]  /*103f0*/  LDL.LU R28, [R1+0x390] ;  /* 0x00039000011c7983 */ /* 0x001ee80000300800 */
[----:B------:R0:W-:Y:S02]  /*10400*/  STS.U16 [R22+0x3100], R15 ;  /* 0x0031000f16007388 */ /* 0x0001e40000000400 */
[----:B0-----:R-:W-:-:S06]  /*10410*/  PRMT R15, RZ, 0x7610, R15 ;  /* 0x00007610ff0f7816 */ /* 0x001fcc000000000f */
[----:B------:R0:W3:Y:S02]  /*10420*/  @!P0 LDG.E.U16 R15, [R4.64] ;  /* 0x00000006040f8981 */ /* 0x0000e4000c1e1500 */
[-C--:B0-----:R-:W-:Y:S02]  /*10430*/  IADD3 R4, P1, R20, R2.reuse, RZ ;  /* 0x0000000214047210 */ /* 0x081fe40007f3e0ff */
[----:B------:R-:W3:Y:S04]  /*10440*/  LDL R20, [R1+0x4b0] ;  /* 0x0004b00001147983 */ /* 0x000ee80000100800 */
[----:B------:R0:W-:Y:S02]  /*10450*/  STS.U16 [R22+0x3300], R11 ;  /* 0x0033000b16007388 */ /* 0x0001e40000000400 */
[----:B0-----:R-:W-:Y:S01]  /*10460*/  PRMT R11, RZ, 0x7610, R11 ;  /* 0x00007610ff0b7816 */ /* 0x001fe2000000000b */
[----:B--2---:R-:W-:Y:S01]  /*10470*/  IMAD.X R5, R29, 0x1, R0, P1 ;  /* 0x000000011d057824 */ /* 0x004fe200008e0600 */
[----:B------:R0:W-:Y:S04]  /*10480*/  STL [R1+0x5a0], R29 ;  /* 0x0005a01d01007387 */ /* 0x0001e80000100800 */
[----:B------:R4:W2:Y:S04]  /*10490*/  @!P0 LDG.E.U16 R11, [R4.64] ;  /* 0x00000006040b8981 */ /* 0x0008a8000c1e1500 */
[----:B0-----:R-:W2:Y:S01]  /*104a0*/  LDL.LU R29, [R1+0x380] ;  /* 0x00038000011d7983 */ /* 0x001ea20000300800 */
[----:B----4-:R-:W-:-:S03]  /*104b0*/  IADD3 R4, P1, R3, R2, RZ ;  /* 0x0000000203047210 */ /* 0x010fc60007f3e0ff */
[----:B------:R0:W-:Y:S04]  /*104c0*/  STL [R1+0x5a4], R3 ;  /* 0x0005a40301007387 */ /* 0x0001e80000100800 */
[----:B0-----:R-:W4:Y:S01]  /*104d0*/  LDL.LU R3, [R1+0x4b8] ;  /* 0x0004b80001037983 */ /* 0x001f220000300800 */
[----:B---3--:R-:W-:-:S03]  /*104e0*/  IMAD.X R5, R28, 0x1, R0, P1 ;  /* 0x000000011c057824 */ /* 0x008fc600008e0600 */
        /* <DEDUP_REMOVED lines=19> */
[----:B------:R0:W-:Y:S04]  /*10620*/  STS.U16 [R22+0x3900], R10 ;  /* 0x0039000a16007388 */ /* 0x0001e80000000400 */
[----:B------:R-:W3:Y:S01]  /*10630*/  LDL R21, [R1+0x320] ;  /* 0x0003200001157983 */ /* 0x000ee20000100800 */
[----:B0-----:R-:W-:-:S06]  /*10640*/  PRMT R10, RZ, 0x7610, R10 ;  /* 0x00007610ff0a7816 */ /* 0x001fcc000000000a */
[----:B------:R0:W3:Y:S02]  /*10650*/  @!P0 LDG.E.U16 R10, [R4.64] ;  /* 0x00000006040a8981 */ /* 0x0000e4000c1e1500 */
[-C--:B0-----:R-:W-:Y:S02]  /*10660*/  IADD3 R4, P1, R20, R2.reuse, RZ ;  /* 0x0000000214047210 */ /* 0x081fe40007f3e0ff */
        /* <DEDUP_REMOVED lines=12> */
[----:B------:R-:W0:Y:S04]  /*10730*/  S2R R20, SR_TID.X ;  /* 0x0000000000147919 */ /* 0x000e280000002100 */
[----:B------:R1:W-:Y:S02]  /*10740*/  STS.U16 [R22+0x3d00], R8 ;  /* 0x003d000816007388 */ /* 0x0003e40000000400 */
[----:B-1----:R-:W-:-:S06]  /*10750*/  PRMT R8, RZ, 0x7610, R8 ;  /* 0x00007610ff087816 */ /* 0x002fcc0000000008 */
[----:B------:R1:W3:Y:S01]  /*10760*/  @!P0 LDG.E.U16 R8, [R4.64] ;  /* 0x0000000604088981 */ /* 0x0002e2000c1e1500 */
[----:B0-----:R-:W-:Y:S01]  /*10770*/  IMAD.SHL.U32 R20, R20, 0x2, RZ ;  /* 0x0000000214147824 */ /* 0x001fe200078e00ff */
[----:B-1----:R-:W-:-:S04]  /*10780*/  IADD3 R4, P1, R18, R2, RZ ;  /* 0x0000000212047210 */ /* 0x002fc80007f3e0ff */
[----:B------:R-:W-:Y:S01]  /*10790*/  LOP3.LUT R18, R20, 0x7e, RZ, 0xc0, !PT ;  /* 0x0000007e14127812 */ /* 0x000fe200078ec0ff */
[----:B------:R0:W-:Y:S02]  /*107a0*/  STS.U16 [R22+0x3f00], R7 ;  /* 0x003f000716007388 */ /* 0x0001e40000000400 */
[----:B0-----:R-:W-:Y:S02]  /*107b0*/  PRMT R7, RZ, 0x7610, R7 ;  /* 0x00007610ff077816 */ /* 0x001fe40000000007 */
[----:B--2---:R0:W-:Y:S01]  /*107c0*/  STL [R1+0x5c4], R29 ;  /* 0x0005c41d01007387 */ /* 0x0041e20000100800 */
[----:B------:R-:W-:-:S03]  /*107d0*/  IMAD.X R5, R29, 0x1, R0, P1 ;  /* 0x000000011d057824 */ /* 0x000fc600008e0600 */
[----:B------:R-:W2:Y:S04]  /*107e0*/  LDL R20, [R1+0x300] ;  /* 0x0003000001147983 */ /* 0x000ea80000100800 */
[----:B------:R1:W2:Y:S04]  /*107f0*/  @!P0 LDG.E.U16 R7, [R4.64] ;  /* 0x0000000604078981 */ /* 0x0002a8000c1e1500 */
[----:B0-----:R-:W2:Y:S04]  /*10800*/  LDL.LU R29, [R1+0x490] ;  /* 0x00049000011d7983 */ /* 0x001ea80000300800 */
[----:B----4-:R0:W-:Y:S01]  /*10810*/  STL [R1+0x5c8], R3 ;  /* 0x0005c80301007387 */ /* 0x0101e20000100800 */
[----:B-1----:R-:W-:-:S03]  /*10820*/  IADD3 R4, P1, R3, R2, RZ ;  /* 0x0000000203047210 */ /* 0x002fc60007f3e0ff */
[----:B0-----:R-:W4:Y:S02]  /*10830*/  LDL.LU R3, [R1+0x488] ;  /* 0x0004880001037983 */ /* 0x001f240000300800 */
[----:B---3--:R-:W-:Y:S02]  /*10840*/  IMAD.X R5, R28, 0x1, R0, P1 ;  /* 0x000000011c057824 */ /* 0x008fe400008e0600 */
[----:B------:R0:W-:Y:S04]  /*10850*/  STL [R1+0x5cc], R28 ;  /* 0x0005cc1c01007387 */ /* 0x0001e80000100800 */
[----:B0-----:R-:W3:Y:S01]  /*10860*/  LDL.LU R28, [R1+0x310] ;  /* 0x00031000011c7983 */ /* 0x001ee20000300800 */
[----:B------:R-:W-:-:S05]  /*10870*/  LOP3.LUT R18, R18, 0x30, RZ, 0x3c, !PT ;  /* 0x0000003012127812 */ /* 0x000fca00078e3cff */
[----:B------:R0:W-:Y:S02]  /*10880*/  STS.U16 [R18+0x180], R6 ;  /* 0x0001800612007388 */ /* 0x0001e40000000400 */
[----:B0-----:R-:W-:Y:S02]  /*10890*/  PRMT R6, RZ, 0x7610, R6 ;  /* 0x00007610ff067816 */ /* 0x001fe40000000006 */
[----:B------:R0:W-:Y:S04]  /*108a0*/  STS.U16 [R18+0x380], R13 ;  /* 0x0003800d12007388 */ /* 0x0001e80000000400 */
[----:B------:R2:W3:Y:S01]  /*108b0*/  @!P0 LDG.E.U16 R6, [R4.64] ;  /* 0x0000000604068981 */ /* 0x0004e2000c1e1500 */
[----:B0-----:R-:W-:Y:S02]  /*108c0*/  PRMT R13, RZ, 0x7610, R13 ;  /* 0x00007610ff0d7816 */ /* 0x001fe4000000000d */
[----:B--2---:R-:W-:Y:S01]  /*108d0*/  IADD3 R4, P1, R29, R2, RZ ;  /* 0x000000021d047210 */ /* 0x004fe20007f3e0ff */
[----:B------:R0:W-:Y:S04]  /*108e0*/  STL [R1+0x5d0], R29 ;  /* 0x0005d01d01007387 */ /* 0x0001e80000100800 */
[----:B------:R-:W-:-:S05]  /*108f0*/  IMAD.X R5, R21, 0x1, R0, P1 ;  /* 0x0000000115057824 */ /* 0x000fca00008e0600 */
[----:B------:R4:W2:Y:S04]  /*10900*/  @!P0 LDG.E.U16 R13, [R4.64] ;  /* 0x00000006040d8981 */ /* 0x0008a8000c1e1500 */
[----:B0-----:R-:W2:Y:S04]  /*10910*/  LDL.LU R29, [R1+0x480] ;  /* 0x00048000011d7983 */ /* 0x001ea80000300800 */
[----:B------:R-:W2:Y:S01]  /*10920*/  LDL R21, [R1+0x2e0] ;  /* 0x0002e00001157983 */ /* 0x000ea20000100800 */
[----:B----4-:R-:W-:-:S03]  /*10930*/  IADD3 R4, P1, R3, R2, RZ ;  /* 0x0000000203047210 */ /* 0x010fc60007f3e0ff */
[----:B------:R0:W-:Y:S02]  /*10940*/  STL [R1+0x5d4], R3 ;  /* 0x0005d40301007387 */ /* 0x0001e40000100800 */
[----:B---3--:R-:W-:Y:S02]  /*10950*/  IMAD.X R5, R28, 0x1, R0, P1 ;  /* 0x000000011c057824 */ /* 0x008fe400008e0600 */
[----:B0-----:R-:W3:Y:S04]  /*10960*/  LDL.LU R3, [R1+0x478] ;  /* 0x0004780001037983 */ /* 0x001ee80000300800 */
[----:B------:R0:W-:Y:S04]  /*10970*/  STL [R1+0x5d8], R28 ;  /* 0x0005d81c01007387 */ /* 0x0001e80000100800 */
[----:B0-----:R-:W4:Y:S04]  /*10980*/  LDL.LU R28, [R1+0x2f0] ;  /* 0x0002f000011c7983 */ /* 0x001f280000300800 */
[----:B------:R0:W-:Y:S02]  /*10990*/  STS.U16 [R18+0x580], R14 ;  /* 0x0005800e12007388 */ /* 0x0001e40000000400 */
[----:B0-----:R-:W-:-:S02]  /*109a0*/  PRMT R14, RZ, 0x7610, R14 ;  /* 0x00007610ff0e7816 */ /* 0x001fc4000000000e */
[----:B------:R0:W-:Y:S04]  /*109b0*/  STS.U16 [R18+0x780], R16 ;  /* 0x0007801012007388 */ /* 0x0001e80000000400 */
[----:B------:R2:W4:Y:S01]  /*109c0*/  @!P0 LDG.E.U16 R14, [R4.64] ;  /* 0x00000006040e8981 */ /* 0x000522000c1e1500 */
[----:B0-----:R-:W-:Y:S02]  /*109d0*/  PRMT R16, RZ, 0x7610, R16 ;  /* 0x00007610ff107816 */ /* 0x001fe40000000010 */
[----:B--2---:R-:W-:Y:S01]  /*109e0*/  IADD3 R4, P1, R29, R2, RZ ;  /* 0x000000021d047210 */ /* 0x004fe20007f3e0ff */
[----:B------:R0:W-:Y:S04]  /*109f0*/  STL [R1+0x5dc], R29 ;  /* 0x0005dc1d01007387 */ /* 0x0001e80000100800 */
[----:B------:R-:W-:-:S05]  /*10a00*/  IMAD.X R5, R20, 0x1, R0, P1 ;  /* 0x0000000114057824 */ /* 0x000fca00008e0600 */
[----:B------:R3:W2:Y:S04]  /*10a10*/  @!P0 LDG.E.U16 R16, [R4.64] ;  /* 0x0000000604108981 */ /* 0x0006a8000c1e1500 */
[----:B0-----:R-:W2:Y:S04]  /*10a20*/  LDL.LU R29, [R1+0x470] ;  /* 0x00047000011d7983 */ /* 0x001ea80000300800 */
[----:B------:R-:W2:Y:S01]  /*10a30*/  LDL R20, [R1+0x2c0] ;  /* 0x0002c00001147983 */ /* 0x000ea20000100800 */
[----:B---3--:R-:W-:-:S03]  /*10a40*/  IADD3 R4, P1, R3, R2, RZ ;  /* 0x0000000203047210 */ /* 0x008fc60007f3e0ff */
[----:B------:R0:W-:Y:S04]  /*10a50*/  STL [R1+0x5e0], R3 ;  /* 0x0005e00301007387 */ /* 0x0001e80000100800 */
[----:B0-----:R-:W3:Y:S01]  /*10a60*/  LDL.LU R3, [R1+0x468] ;  /* 0x0004680001037983 */ /* 0x001ee20000300800 */
[----:B----4-:R-:W-:-:S03]  /*10a70*/  IMAD.X R5, R28, 0x1, R0, P1 ;  /* 0x000000011c057824 */ /* 0x010fc600008e0600 */
        /* <DEDUP_REMOVED lines=65> */
[----:B------:R-:W3:Y:S04]  /*10e90*/  LDL R20, [R1+0x220] ;  /* 0x0002200001147983 */ /* 0x000ee80000100800 */
[----:B------:R0:W-:Y:S01]  /*10ea0*/  STL [R1+0x610], R3 ;  /* 0x0006100301007387 */ /* 0x0001e20000100800 */
[----:B----4-:R-:W-:-:S03]  /*10eb0*/  IMAD.X R5, R28, 0x1, R0, P1 ;  /* 0x000000011c057824 */ /* 0x010fc600008e0600 */
[----:B0-----:R-:W4:Y:S04]  /*10ec0*/  LDL.LU R3, [R1+0x428] ;  /* 0x0004280001037983 */ /* 0x001f280000300800 */
[----:B------:R0:W-:Y:S04]  /*10ed0*/  STL [R1+0x614], R28 ;  /* 0x0006141c01007387 */ /* 0x0001e80000100800 */
[----:B0-----:R-:W3:Y:S04]  /*10ee0*/  LDL.LU R28, [R1+0x250] ;  /* 0x00025000011c7983 */ /* 0x001ee80000300800 */
[----:B------:R0:W-:Y:S02]  /*10ef0*/  STS.U16 [R18+0x1980], R6 ;  /* 0x0019800612007388 */ /* 0x0001e40000000400 */
[----:B0-----:R-:W-:-:S02]  /*10f00*/  PRMT R6, RZ, 0x7610, R6 ;  /* 0x00007610ff067816 */ /* 0x001fc40000000006 */
[----:B------:R0:W-:Y:S04]  /*10f10*/  STS.U16 [R18+0x1b80], R13 ;  /* 0x001b800d12007388 */ /* 0x0001e80000000400 */
[----:B------:R2:W3:Y:S01]  /*10f20*/  @!P0 LDG.E.U16 R6, [R4.64] ;  /* 0x0000000604068981 */ /* 0x0004e2000c1e1500 */
[----:B0-----:R-:W-:Y:S02]  /*10f30*/  PRMT R13, RZ, 0x7610, R13 ;  /* 0x00007610ff0d7816 */ /* 0x001fe4000000000d */
[----:B--2---:R-:W-:Y:S01]  /*10f40*/  IADD3 R4, P1, R29, R2, RZ ;  /* 0x000000021d047210 */ /* 0x004fe20007f3e0ff */
[----:B------:R0:W-:Y:S04]  /*10f50*/  STL [R1+0x618], R29 ;  /* 0x0006181d01007387 */ /* 0x0001e80000100800 */
[----:B------:R-:W-:-:S05]  /*10f60*/  IMAD.X R5, R22, 0x1, R0, P1 ;  /* 0x0000000116057824 */ /* 0x000fca00008e0600 */
        /* <DEDUP_REMOVED lines=18> */
[----:B----4-:R0:W-:Y:S01]  /*11090*/  STL [R1+0x628], R3 ;  /* 0x0006280301007387 */ /* 0x0101e20000100800 */
[----:B-1----:R-:W-:-:S03]  /*110a0*/  IADD3 R4, P1, R3, R2, RZ ;  /* 0x0000000203047210 */ /* 0x002fc60007f3e0ff */
[----:B0-----:R-:W4:Y:S02]  /*110b0*/  LDL.LU R3, [R1+0x50c] ;  /* 0x00050c0001037983 */ /* 0x001f240000300800 */
[----:B---3--:R-:W-:Y:S02]  /*110c0*/  IMAD.X R5, R28, 0x1, R0, P1 ;  /* 0x000000011c057824 */ /* 0x008fe400008e0600 */
[----:B------:R0:W-:Y:S04]  /*110d0*/  STL [R1+0x62c], R28 ;  /* 0x00062c1c01007387 */ /* 0x0001e80000100800 */
[----:B0-----:R-:W3:Y:S04]  /*110e0*/  LDL.LU R28, [R1+0x214] ;  /* 0x00021400011c7983 */ /* 0x001ee80000300800 */
[----:B------:R0:W-:Y:S02]  /*110f0*/  STS.U16 [R18+0x2180], R15 ;  /* 0x0021800f12007388 */ /* 0x0001e40000000400 */
[----:B0-----:R-:W-:-:S06]  /*11100*/  PRMT R15, RZ, 0x7610, R15 ;  /* 0x00007610ff0f7816 */ /* 0x001fcc000000000f */
[----:B------:R2:W3:Y:S04]  /*11110*/  @!P0 LDG.E.U16 R15, [R4.64] ;  /* 0x00000006040f8981 */ /* 0x0004e8000c1e1500 */
[----:B------:R0:W-:Y:S02]  /*11120*/  STS.U16 [R18+0x2380], R11 ;  /* 0x0023800b12007388 */ /* 0x0001e40000000400 */
[----:B0-----:R-:W-:Y:S02]  /*11130*/  PRMT R11, RZ, 0x7610, R11 ;  /* 0x00007610ff0b7816 */ /* 0x001fe4000000000b */
[----:B------:R0:W-:Y:S02]  /*11140*/  STS.U16 [R18+0x2580], R17 ;  /* 0x0025801112007388 */ /* 0x0001e40000000400 */
[----:B0-----:R-:W-:-:S02]  /*11150*/  PRMT R17, RZ, 0x7610, R17 ;  /* 0x00007610ff117816 */ /* 0x001fc40000000011 */
[----:B--2---:R-:W-:-:S05]  /*11160*/  IADD3 R4, P1, R29, R2, RZ ;  /* 0x000000021d047210 */ /* 0x004fca0007f3e0ff */
[----:B------:R-:W-:-:S05]  /*11170*/  IMAD.X R5, R20, 0x1, R0, P1 ;  /* 0x0000000114057824 */ /* 0x000fca00008e0600 */
[----:B------:R4:W2:Y:S02]  /*11180*/  @!P0 LDG.E.U16 R11, [R4.64] ;  /* 0x00000006040b8981 */ /* 0x0008a4000c1e1500 */
[----:B----4-:R-:W-:-:S05]  /*11190*/  IADD3 R4, P1, R3, R2, RZ ;  /* 0x0000000203047210 */ /* 0x010fca0007f3e0ff */
[----:B---3--:R-:W-:-:S05]  /*111a0*/  IMAD.X R5, R28, 0x1, R0, P1 ;  /* 0x000000011c057824 */ /* 0x008fca00008e0600 */
[----:B------:R-:W3:Y:S04]  /*111b0*/  @!P0 LDG.E.U16 R17, [R4.64] ;  /* 0x0000000604118981 */ /* 0x000ee8000c1e1500 */
[----:B------:R-:W-:Y:S04]  /*111c0*/  STS.U16 [R18+0x3f80], R19 ;  /* 0x003f801312007388 */ /* 0x000fe80000000400 */
[----:B------:R-:W-:Y:S04]  /*111d0*/  STS.U16 [R18+0x2780], R12 ;  /* 0x0027800c12007388 */ /* 0x000fe80000000400 */
[----:B------:R0:W-:Y:S04]  /*111e0*/  STS.U16 [R18+0x2980], R10 ;  /* 0x0029800a12007388 */ /* 0x0001e80000000400 */
[----:B0-----:R-:W4:Y:S04]  /*111f0*/  LDL R10, [R1+0x510] ;  /* 0x00051000010a7983 */ /* 0x001f280000100800 */
[----:B------:R-:W-:Y:S04]  /*11200*/  STS.U16 [R18+0x2b80], R9 ;  /* 0x002b800912007388 */ /* 0x000fe80000000400 */
[----:B------:R-:W-:Y:S04]  /*11210*/  STS.U16 [R18+0x2d80], R8 ;  /* 0x002d800812007388 */ /* 0x000fe80000000400 */
[----:B------:R-:W-:Y:S04]  /*11220*/  STS.U16 [R18+0x2f80], R7 ;  /* 0x002f800712007388 */ /* 0x000fe80000000400 */
[----:B------:R-:W-:Y:S04]  /*11230*/  STS.U16 [R18+0x3180], R6 ;  /* 0x0031800612007388 */ /* 0x000fe80000000400 */
[----:B------:R0:W-:Y:S04]  /*11240*/  STS.U16 [R18+0x3380], R13 ;  /* 0x0033800d12007388 */ /* 0x0001e80000000400 */
[----:B------:R-:W-:Y:S04]  /*11250*/  STS.U16 [R18+0x3580], R14 ;  /* 0x0035800e12007388 */ /* 0x000fe80000000400 */
[----:B------:R-:W-:Y:S04]  /*11260*/  STS.U16 [R18+0x3780], R16 ;  /* 0x0037801012007388 */ /* 0x000fe80000000400 */
[----:B------:R1:W-:Y:S04]  /*11270*/  STS.U16 [R18+0x3980], R15 ;  /* 0x0039800f12007388 */ /* 0x0003e80000000400 */
[----:B0-----:R-:W4:Y:S04]  /*11280*/  LDL.LU.64 R12, [R1+0x110] ;  /* 0x00011000010c7983 */ /* 0x001f280000300a00 */
[----:B-1----:R-:W4:Y:S04]  /*11290*/  LDL.LU.64 R14, [R1+0x118] ;  /* 0x00011800010e7983 */ /* 0x002f280000300a00 */
[----:B------:R-:W0:Y:S04]  /*112a0*/  S2R R21, SR_TID.X ;  /* 0x0000000000157919 */ /* 0x000e280000002100 */
[----:B--2---:R-:W-:Y:S04]  /*112b0*/  STS.U16 [R18+0x3b80], R11 ;  /* 0x003b800b12007388 */ /* 0x004fe80000000400 */
[----:B---3--:R1:W-:Y:S04]  /*112c0*/  STS.U16 [R18+0x3d80], R17 ;  /* 0x003d801112007388 */ /* 0x0083e80000000400 */
[----:B------:R-:W-:Y:S06]  /*112d0*/  BAR.SYNC.DEFER_BLOCKING 0x0 ;  /* 0x0000000000007b1d */ /* 0x000fec0000010000 */
[----:B-1----:R-:W2:Y:S04]  /*112e0*/  LDL.LU.64 R16, [R1+0x100] ;  /* 0x0001000001107983 */ /* 0x002ea80000300a00 */
[----:B------:R-:W2:Y:S01]  /*112f0*/  LDL.LU.64 R18, [R1+0x108] ;  /* 0x0001080001127983 */ /* 0x000ea20000300a00 */
[----:B0-----:R-:W-:-:S02]  /*11300*/  IMAD.SHL.U32 R24, R21, 0x40, RZ ;  /* 0x0000004015187824 */ /* 0x001fc400078e00ff */
[----:B------:R-:W-:-:S03]  /*11310*/  IMAD.SHL.U32 R25, R21, 0x8, RZ ;  /* 0x0000000815197824 */ /* 0x000fc600078e00ff */
[----:B------:R-:W-:Y:S01]  /*11320*/  LOP3.LUT R24, R24, 0x1c0, RZ, 0xc0, !PT ;  /* 0x000001c018187812 */ /* 0x000fe200078ec0ff */
[----:B------:R-:W-:-:S03]  /*11330*/  IMAD.SHL.U32 R20, R21, 0x2, RZ ;  /* 0x0000000215147824 */ /* 0x000fc600078e00ff */
[----:B------:R-:W-:-:S04]  /*11340*/  LOP3.LUT R24, R24, 0x30, R25, 0xf8, !PT ;  /* 0x0000003018187812 */ /* 0x000fc800078ef819 */
[----:B------:R-:W-:Y:S01]  /*11350*/  LOP3.LUT R24, R24, 0x30, R20, 0x78, !PT ;  /* 0x0000003018187812 */ /* 0x000fe200078e7814 */
[----:B----4-:R-:W-:Y:S04]  /*11360*/  LDSM.16.MT88.4 R4, [R10+0x4000] ;  /* 0x004000000a04783b */ /* 0x010fe80000004200 */
[----:B------:R-:W0:Y:S04]  /*11370*/  LDSM.16.M88.4 R20, [R24+UR4] ;  /* 0x000000041814783b */ /* 0x000e280008000200 */
[----:B------:R-:W1:Y:S01]  /*11380*/  LDSM.16.MT88.4 R8, [R10+0x4200] ;  /* 0x004200000a08783b */ /* 0x000e620000004200 */
[----:B0-----:R-:W-:Y:S07]  /*11390*/  HMMA.16816.F32.BF16 R12, R4, R20, R12 ;  /* 0x00000014040c723c */ /* 0x001fee000004180c */
[----:B------:R-:W-:-:S02]  /*113a0*/  IMAD.MOV.U32 R21, RZ, RZ, R26 ;  /* 0x000000ffff157224 */ /* 0x000fc400078e001a */
[----:B------:R-:W2:Y:S11]  /*113b0*/  LDSM.16.M88.4 R24, [R24+UR4+0x400] ;  /* 0x000400041818783b */ /* 0x000eb60008000200 */
[----:B------:R-:W-:Y:S04]  /*113c0*/  @!UPT UIADD3 URZ, URZ, URZ, URZ ;  /* 0x0000003f3f3ff290 */ /* 0x000fe8000fffe03f */
[----:B-1----:R-:W-:Y:S08]  /*113d0*/  HMMA.16816.F32.BF16 R12, R8, R22, R12 ;  /* 0x00000016080c723c */ /* 0x002ff0000004180c */
[----:B--2---:R-:W-:Y:S01]  /*113e0*/  HMMA.16816.F32.BF16 R16, R4, R24, R16 ;  /* 0x000000180410723c */ /* 0x004fe20000041810 */
[----:B------:R-:W2:Y:S06]  /*113f0*/  LDL R25, [R1] ;  /* 0x0000000001197983 */ /* 0x000eac0000100800 */
[----:B------:R-:W-:-:S02]  /*11400*/  IMAD.MOV.U32 R24, RZ, RZ, R21 ;  /* 0x000000ffff187224 */ /* 0x000fc400078e0015 */
[----:B------:R-:W3:Y:S04]  /*11410*/  LDL.LU.64 R20, [R1+0xf0] ;  /* 0x0000f00001147983 */ /* 0x000ee80000300a00 */
[----:B------:R-:W3:Y:S04]  /*11420*/  LDL.LU.64 R22, [R1+0xf8] ;  /* 0x0000f80001167983 */ /* 0x000ee80000300a00 */
[----:B------:R-:W-:Y:S04]  /*11430*/  STL.64 [R1+0x110], R12 ;  /* 0x0001100c01007387 */ /* 0x000fe80000100a00 */
[----:B------:R-:W-:Y:S03]  /*11440*/  STL.64 [R1+0x118], R14 ;  /* 0x0001180e01007387 */ /* 0x000fe60000100a00 */
[----:B------:R-:W-:Y:S01]  /*11450*/  HMMA.16816.F32.BF16 R16, R8, R26, R16 ;  /* 0x0000001a0810723c */ /* 0x000fe20000041810 */
[----:B------:R-:W4:Y:S11]  /*11460*/  LDL.LU R27, [R1+0x500] ;  /* 0x00050000011b7983 */ /* 0x000f360000300800 */
[----:B------:R-:W-:Y:S11]  /*11470*/  @!UPT UIADD3 URZ, URZ, URZ, URZ ;  /* 0x0000003f3f3ff290 */ /* 0x000ff6000fffe03f */
[----:B------:R-:W-:Y:S04]  /*11480*/  STL.64 [R1+0x100], R16 ;  /* 0x0001001001007387 */ /* 0x000fe80000100a00 */
[----:B------:R-:W-:Y:S04]  /*11490*/  STL.64 [R1+0x108], R18 ;  /* 0x0001081201007387 */ /* 0x000fe80000100a00 */
[----:B--2---:R-:W3:Y:S02]  /*114a0*/  LDSM.16.M88.4 R12, [R25+UR4+0x800] ;  /* 0x00080004190c783b */ /* 0x004ee40008000200 */
[----:B---3--:R-:W-:Y:S02]  /*114b0*/  HMMA.16816.F32.BF16 R16, R4, R12, R20 ;  /* 0x0000000c0410723c */ /* 0x008fe40000041814 */
[----:B------:R-:W0:Y:S11]  /*114c0*/  LDSM.16.M88.4 R20, [R25+UR4+0xc00] ;  /* 0x000c00041914783b */ /* 0x000e360008000200 */
[----:B------:R-:W-:Y:S11]  /*114d0*/  @!UPT UIADD3 URZ, URZ, URZ, URZ ;  /* 0x0000003f3f3ff290 */ /* 0x000ff6000fffe03f */
[----:B------:R-:W-:Y:S01]  /*114e0*/  HMMA.16816.F32.BF16 R12, R8, R14, R16 ;  /* 0x0000000e080c723c */ /* 0x000fe20000041810 */
[----:B------:R-:W0:Y:S04]  /*114f0*/  LDL.LU.64 R16, [R1+0xe0] ;  /* 0x0000e00001107983 */ /* 0x000e280000300a00 */
[----:B------:R-:W0:Y:S11]  /*11500*/  LDL.LU.64 R18, [R1+0xe8] ;  /* 0x0000e80001127983 */ /* 0x000e360000300a00 */
[----:B------:R-:W-:Y:S07]  /*11510*/  @!UPT UIADD3 URZ, URZ, URZ, URZ ;  /* 0x0000003f3f3ff290 */ /* 0x000fee000fffe03f */
[----:B------:R-:W-:Y:S04]  /*11520*/  STL.64 [R1+0xf0], R12 ;  /* 0x0000f00c01007387 */ /* 0x000fe80000100a00 */
[----:B------:R-:W-:Y:S04]  /*11530*/  STL.64 [R1+0xf8], R14 ;  /* 0x0000f80e01007387 */ /* 0x000fe80000100a00 */
[----:B------:R-:W1:Y:S01]  /*11540*/  LDSM.16.M88.4 R12, [R25+UR4+0x1000] ;  /* 0x00100004190c783b */ /* 0x000e620008000200 */
[----:B0-----:R-:W-:Y:S11]  /*11550*/  HMMA.16816.F32.BF16 R16, R4, R20, R16 ;  /* 0x000000140410723c */ /* 0x001ff60000041810 */
[----:B------:R-:W-:Y:S11]  /*11560*/  @!UPT UIADD3 URZ, URZ, URZ, URZ ;  /* 0x0000003f3f3ff290 */ /* 0x000ff6000fffe03f */
[----:B------:R-:W-:Y:S02]  /*11570*/  @!UPT UIADD3 URZ, URZ, URZ, URZ ;  /* 0x0000003f3f3ff290 */ /* 0x000fe4000fffe03f */
[----:B------:R-:W-:Y:S01]  /*11580*/  HMMA.16816.F32.BF16 R20, R8, R22, R16 ;  /* 0x000000160814723c */ /* 0x000fe20000041810 */
[----:B------:R-:W1:Y:S04]  /*11590*/  LDL.LU.64 R16, [R1+0xd0] ;  /* 0x0000d00001107983 */ /* 0x000e680000300a00 */
[----:B------:R-:W1:Y:S11]  /*115a0*/  LDL.LU.64 R18, [R1+0xd8] ;  /* 0x0000d80001127983 */ /* 0x000e760000300a00 */
[----:B------:R-:W-:Y:S07]  /*115b0*/  @!UPT UIADD3 URZ, URZ, URZ, URZ ;  /* 0x0000003f3f3ff290 */ /* 0x000fee000fffe03f */
[----:B------:R-:W-:Y:S04]  /*115c0*/  STL.64 [R1+0xe0], R20 ;  /* 0x0000e01401007387 */ /* 0x000fe80000100a00 */
[----:B------:R-:W-:Y:S04]  /*115d0*/  STL.64 [R1+0xe8], R22 ;  /* 0x0000e81601007387 */ /* 0x000fe80000100a00 */
[----:B------:R-:W0:Y:S01]  /*115e0*/  LDSM.16.M88.4 R20, [R25+UR4+0x1400] ;  /* 0x001400041914783b */ /* 0x000e220008000200 */
[----:B-1----:R-:W-:Y:S11]  /*115f0*/  HMMA.16816.F32.BF16 R16, R4, R12, R16 ;  /* 0x0000000c0410723c */ /* 0x002ff60000041810 */
[----:B------:R-:W-:Y:S11]  /*11600*/  @!UPT UIADD3 URZ, URZ, URZ, URZ ;  /* 0x0000003f3f3ff290 */ /* 0x000ff6000fffe03f */
[----:B------:R-:W-:Y:S02]  /*11610*/  @!UPT UIADD3 URZ, URZ, URZ, URZ ;  /* 0x0000003f3f3ff290 */ /* 0x000fe4000fffe03f */
        /* <DEDUP_REMOVED lines=77> */
[----:B-1----:R-:W-:Y:S03]  /*11af0*/  HMMA.16816.F32.BF16 R16, R4, R12, R16 ;  /* 0x0000000c0410723c */ /* 0x002fe60000041810 */
[----:B------:R-:W0:Y:S11]  /*11b00*/  LDL.LU.64 R12, [R1+0x40] ;  /* 0x00004000010c7983 */ /* 0x000e360000300a00 */
[----:B------:R-:W-:Y:S10]  /*11b10*/  @!UPT UIADD3 URZ, URZ, URZ, URZ ;  /* 0x0000003f3f3ff290 */ /* 0x000ff4000fffe03f */
[----:B------:R-:W-:Y:S01]  /*11b20*/  HMMA.16816.F32.BF16 R16, R8, R14, R16 ;  /* 0x0000000e0810723c */ /* 0x000fe20000041810 */
[----:B------:R-:W0:Y:S11]  /*11b30*/  LDL.LU.64 R14, [R1+0x48] ;  /* 0x00004800010e7983 */ /* 0x000e360000300a00 */
[----:B------:R-:W-:Y:S11]  /*11b40*/  @!UPT UIADD3 URZ, URZ, URZ, URZ ;  /* 0x0000003f3f3ff290 */ /* 0x000ff6000fffe03f */
[----:B------:R1:W-:Y:S04]  /*11b50*/  STL.64 [R1+0x50], R16 ;  /* 0x0000501001007387 */ /* 0x0003e80000100a00 */
[----:B------:R2:W-:Y:S04]  /*11b60*/  STL.64 [R1+0x58], R18 ;  /* 0x0000581201007387 */ /* 0x0005e80000100a00 */
[----:B-1----:R-:W3:Y:S04]  /*11b70*/  LDL.LU.64 R16, [R1+0x30] ;  /* 0x0000300001107983 */ /* 0x002ee80000300a00 */
[----:B--2---:R-:W3:Y:S01]  /*11b80*/  LDL.LU.64 R18, [R1+0x38] ;  /* 0x0000380001127983 */ /* 0x004ee20000300a00 */
[----:B0-----:R-:W-:Y:S11]  /*11b90*/  HMMA.16816.F32.BF16 R12, R4, R20, R12 ;  /* 0x00000014040c723c */ /* 0x001ff6000004180c */
[----:B------:R-:W-:Y:S11]  /*11ba0*/  @!UPT UIADD3 URZ, URZ, URZ, URZ ;  /* 0x0000003f3f3ff290 */ /* 0x000ff6000fffe03f */
[----:B------:R-:W-:Y:S02]  /*11bb0*/  @!UPT UIADD3 URZ, URZ, URZ, URZ ;  /* 0x0000003f3f3ff290 */ /* 0x000fe4000fffe03f */
[----:B------:R-:W-:Y:S01]  /*11bc0*/  HMMA.16816.F32.BF16 R12, R8, R22, R12 ;  /* 0x00000016080c723c */ /* 0x000fe2000004180c */
[----:B------:R-:W2:Y:S11]  /*11bd0*/  LDL.LU R23, [R1+0x4fc] ;  /* 0x0004fc0001177983 */ /* 0x000eb60000300800 */
[----:B------:R-:W-:Y:S11]  /*11be0*/  @!UPT UIADD3 URZ, URZ, URZ, URZ ;  /* 0x0000003f3f3ff290 */ /* 0x000ff6000fffe03f */
[----:B------:R0:W-:Y:S04]  /*11bf0*/  STL.64 [R1+0x40], R12 ;  /* 0x0000400c01007387 */ /* 0x0001e80000100a00 */
[----:B------:R1:W-:Y:S04]  /*11c00*/  STL.64 [R1+0x48], R14 ;  /* 0x0000480e01007387 */ /* 0x0003e80000100a00 */
[----:B0-----:R-:W2:Y:S04]  /*11c10*/  LDL.LU R12, [R1+0x3fc] ;  /* 0x0003fc00010c7983 */ /* 0x001ea80000300800 */
[----:B------:R-:W2:Y:S04]  /*11c20*/  LDL.LU R13, [R1+0x208] ;  /* 0x00020800010d7983 */ /* 0x000ea80000300800 */
[----:B-1----:R-:W2:Y:S04]  /*11c30*/  LDL.LU R14, [R1+0x3f8] ;  /* 0x0003f800010e7983 */ /* 0x002ea80000300800 */
[----:B------:R-:W2:Y:S04]  /*11c40*/  LDL R15, [R1] ;  /* 0x00000000010f7983 */ /* 0x000ea80000100800 */
[----:B------:R-:W-:Y:S04]  /*11c50*/  STL.64 [R1+0x638], R10 ;  /* 0x0006380a01007387 */ /* 0x000fe80000100a00 */
[----:B------:R0:W-:Y:S04]  /*11c60*/  STL.64 [R1+0x630], R8 ;  /* 0x0006300801007387 */ /* 0x0001e80000100a00 */
[----:B0-----:R-:W2:Y:S04]  /*11c70*/  LDL.LU.64 R8, [R1+0x20] ;  /* 0x0000200001087983 */ /* 0x001ea80000300a00 */
[----:B------:R-:W2:Y:S01]  /*11c80*/  LDL.LU.64 R10, [R1+0x28] ;  /* 0x00002800010a7983 */ /* 0x000ea20000300a00 */
[----:B----4-:R-:W-:-:S02]  /*11c90*/  IMAD.MOV.U32 R20, RZ, RZ, R27 ;  /* 0x000000ffff147224 */ /* 0x010fc400078e001b */
[----:B------:R-:W-:Y:S02]  /*11ca0*/  IMAD.MOV.U32 R21, RZ, RZ, R24 ;  /* 0x000000ffff157224 */ /* 0x000fe400078e0018 */
[----:B------:R-:W3:Y:S02]  /*11cb0*/  LDSM.16.M88.4 R24, [R25+UR4+0x3800] ;  /* 0x003800041918783b */ /* 0x000ee40008000200 */
[----:B---3--:R-:W-:Y:S01]  /*11cc0*/  HMMA.16816.F32.BF16 R16, R4, R24, R16 ;  /* 0x000000180410723c */ /* 0x008fe20000041810 */
[----:B--2---:R-:W-:Y:S02]  /*11cd0*/  IMAD.MOV.U32 R22, RZ, RZ, R23 ;  /* 0x000000ffff167224 */ /* 0x004fe400078e0017 */
[----:B------:R-:W-:-:S04]  /*11ce0*/  IMAD.MOV.U32 R23, RZ, RZ, R12 ;  /* 0x000000ffff177224 */ /* 0x000fc800078e000c */
[----:B------:R-:W-:Y:S02]  /*11cf0*/  IMAD.MOV.U32 R24, RZ, RZ, R13 ;  /* 0x000000ffff187224 */ /* 0x000fe400078e000d */
[----:B------:R-:W-:Y:S02]  /*11d00*/  IMAD.MOV.U32 R25, RZ, RZ, R14 ;  /* 0x000000ffff197224 */ /* 0x000fe400078e000e */
[----:B------:R-:W0:Y:S02]  /*11d10*/  LDSM.16.M88.4 R12, [R15+UR4+0x3c00] ;  /* 0x003c00040f0c783b */ /* 0x000e240008000200 */
[----:B0-----:R-:W-:Y:S02]  /*11d20*/  HMMA.16816.F32.BF16 R4, R4, R12, R8 ;  /* 0x0000000c0404723c */ /* 0x001fe40000041808 */
[----:B------:R-:W2:Y:S04]  /*11d30*/  LDL.LU.64 R10, [R1+0x638] ;  /* 0x00063800010a7983 */ /* 0x000ea80000300a00 */
[----:B------:R-:W2:Y:S04]  /*11d40*/  LDL.LU.64 R8, [R1+0x630] ;  /* 0x0006300001087983 */ /* 0x000ea80000300a00 */
[----:B------:R-:W3:Y:S01]  /*11d50*/  LDL.LU R13, [R1+0x4f8] ;  /* 0x0004f800010d7983 */ /* 0x000ee20000300800 */
[C---:B--2---:R-:W-:Y:S11]  /*11d60*/  HMMA.16816.F32.BF16 R16, R8.reuse, R26, R16 ;  /* 0x0000001a0810723c */ /* 0x044ff60000041810 */
[----:B------:R-:W-:Y:S02]  /*11d70*/  @!UPT UIADD3 URZ, URZ, URZ, URZ ;  /* 0x0000003f3f3ff290 */ /* 0x000fe4000fffe03f */
[----:B------:R-:W-:Y:S10]  /*11d80*/  HMMA.16816.F32.BF16 R4, R8, R14, R4 ;  /* 0x0000000e0804723c */ /* 0x000ff40000041804 */
[----:B------:R0:W-:Y:S04]  /*11d90*/  STL.64 [R1+0x30], R16 ;  /* 0x0000301001007387 */ /* 0x0001e80000100a00 */
[----:B------:R1:W-:Y:S04]  /*11da0*/  STL.64 [R1+0x38], R18 ;  /* 0x0000381201007387 */ /* 0x0003e80000100a00 */
[----:B0-----:R-:W2:Y:S04]  /*11db0*/  LDL.LU R17, [R1+0x4f4] ;  /* 0x0004f40001117983 */ /* 0x001ea80000300800 */
[----:B------:R-:W4:Y:S04]  /*11dc0*/  LDL.LU R16, [R1+0x3e8] ;  /* 0x0003e80001107983 */ /* 0x000f280000300800 */
[----:B------:R-:W2:Y:S04]  /*11dd0*/  LDL.LU R26, [R1+0x200] ;  /* 0x00020000011a7983 */ /* 0x000ea80000300800 */
[----:B------:R-:W2:Y:S04]  /*11de0*/  LDL.LU R27, [R1+0x3e4] ;  /* 0x0003e400011b7983 */ /* 0x000ea80000300800 */
[----:B-1----:R-:W2:Y:S01]  /*11df0*/  LDL.LU R18, [R1+0x3f0] ;  /* 0x0003f00001127983 */ /* 0x002ea20000300800 */
[----:B------:R-:W-:-:S03]  /*11e00*/  IMAD.MOV.U32 R8, RZ, RZ, R7 ;  /* 0x000000ffff087224 */ /* 0x000fc600078e0007 */
[----:B------:R-:W-:Y:S04]  /*11e10*/  STL.64 [R1+0x20], R4 ;  /* 0x0000200401007387 */ /* 0x000fe80000100a00 */
[----:B------:R0:W-:Y:S04]  /*11e20*/  STL.64 [R1+0x28], R6 ;  /* 0x0000280601007387 */ /* 0x0001e80000100a00 */
[----:B------:R-:W2:Y:S04]  /*11e30*/  LDL.LU R11, [R1+0x3d4] ;  /* 0x0003d400010b7983 */ /* 0x000ea80000300800 */
[----:B0-----:R-:W4:Y:S04]  /*11e40*/  LDL.LU R6, [R1+0x3d8] ;  /* 0x0003d80001067983 */ /* 0x001f280000300800 */
[----:B------:R-:W4:Y:S04]  /*11e50*/  LDL.LU R7, [R1+0x4ec] ;  /* 0x0004ec0001077983 */ /* 0x000f280000300800 */
[----:B------:R-:W4:Y:S04]  /*11e60*/  LDL.LU R15, [R1+0x4f0] ;  /* 0x0004f000010f7983 */ /* 0x000f280000300800 */
[----:B------:R-:W4:Y:S04]  /*11e70*/  LDL.LU R14, [R1+0x3e0] ;  /* 0x0003e000010e7983 */ /* 0x000f280000300800 */
[----:B------:R-:W4:Y:S04]  /*11e80*/  LDL.LU R4, [R1+0x20c] ;  /* 0x00020c0001047983 */ /* 0x000f280000300800 */
[----:B------:R-:W4:Y:S01]  /*11e90*/  LDL.LU R5, [R1+0x504] ;  /* 0x0005040001057983 */ /* 0x000f220000300800 */
[----:B------:R-:W-:-:S02]  /*11ea0*/  IMAD.MOV.U32 R12, RZ, RZ, R19 ;  /* 0x000000ffff0c7224 */ /* 0x000fc400078e0013 */
[----:B---3--:R-:W-:Y:S02]  /*11eb0*/  IMAD.MOV.U32 R19, RZ, RZ, R13 ;  /* 0x000000ffff137224 */ /* 0x008fe400078e000d */
[----:B------:R-:W-:Y:S02]  /*11ec0*/  IMAD.MOV.U32 R13, RZ, RZ, R24 ;  /* 0x000000ffff0d7224 */ /* 0x000fe400078e0018 */
[----:B------:R-:W-:Y:S02]  /*11ed0*/  IMAD.MOV.U32 R24, RZ, RZ, R21 ;  /* 0x000000ffff187224 */ /* 0x000fe400078e0015 */
[----:B------:R-:W-:-:S04]  /*11ee0*/  IMAD.MOV.U32 R21, RZ, RZ, c[0x0][0x18c] ;  /* 0x00006300ff157624 */ /* 0x000fc800078e00ff */
[----:B------:R-:W-:Y:S02]  /*11ef0*/  IMAD.SHL.U32 R21, R21, 0x20, RZ ;  /* 0x0000002015157824 */ /* 0x000fe400078e00ff */
[----:B--2---:R-:W-:Y:S02]  /*11f00*/  IMAD.MOV.U32 R9, RZ, RZ, R11 ;  /* 0x000000ffff097224 */ /* 0x004fe400078e000b */
[----:B----4-:R-:W-:Y:S02]  /*11f10*/  IMAD.MOV.U32 R10, RZ, RZ, R6 ;  /* 0x000000ffff0a7224 */ /* 0x010fe400078e0006 */
[----:B------:R-:W2:Y:S01]  /*11f20*/  LDL.LU R6, [R1+0x210] ;  /* 0x0002100001067983 */ /* 0x000ea20000300800 */
[----:B------:R-:W-:-:S03]  /*11f30*/  IMAD.MOV.U32 R11, RZ, RZ, R7 ;  /* 0x000000ffff0b7224 */ /* 0x000fc600078e0007 */
[----:B------:R-:W2:Y:S01]  /*11f40*/  LDL.LU R7, [R1+0x508] ;  /* 0x0005080001077983 */ /* 0x000ea20000300800 */
[----:B------:R-:W-:-:S04]  /*11f50*/  LOP3.LUT R5, R5, R4, RZ, 0x3c, !PT ;  /* 0x0000000405057212 */ /* 0x000fc800078e3cff */
[----:B------:R-:W-:-:S04]  /*11f60*/  LOP3.LUT R4, R5, R4, RZ, 0x3c, !PT ;  /* 0x0000000405047212 */ /* 0x000fc800078e3cff */
[----:B------:R-:W-:-:S05]  /*11f70*/  LOP3.LUT R5, R5, R4, RZ, 0x3c, !PT ;  /* 0x0000000405057212 */ /* 0x000fca00078e3cff */
[----:B------:R-:W-:-:S05]  /*11f80*/  IMAD.WIDE R4, R21, 0x2, R4 ;  /* 0x0000000215047825 */ /* 0x000fca00078e0204 */
[----:B------:R0:W-:Y:S04]  /*11f90*/  STL [R1+0x504], R4 ;  /* 0x0005040401007387 */ /* 0x0001e80000100800 */
[----:B------:R1:W-:Y:S04]  /*11fa0*/  STL [R1+0x20c], R5 ;  /* 0x00020c0501007387 */ /* 0x0003e80000100800 */
[----:B0-----:R-:W3:Y:S04]  /*11fb0*/  LDL.LU R4, [R1+0xc] ;  /* 0x00000c0001047983 */ /* 0x001ee80000300800 */
[----:B-1----:R-:W3:Y:S02]  /*11fc0*/  LDL.LU R5, [R1+0x400] ;  /* 0x0004000001057983 */ /* 0x002ee40000300800 */
[----:B---3--:R-:W-:-:S04]  /*11fd0*/  LOP3.LUT R5, R5, R4, RZ, 0x3c, !PT ;  /* 0x0000000405057212 */ /* 0x008fc800078e3cff */
[----:B------:R-:W-:-:S04]  /*11fe0*/  LOP3.LUT R4, R5, R4, RZ, 0x3c, !PT ;  /* 0x0000000405047212 */ /* 0x000fc800078e3cff */
[----:B------:R-:W-:-:S05]  /*11ff0*/  LOP3.LUT R5, R5, R4, RZ, 0x3c, !PT ;  /* 0x0000000405057212 */ /* 0x000fca00078e3cff */
[----:B------:R-:W-:-:S05]  /*12000*/  IMAD.WIDE R4, R21, 0x2, R4 ;  /* 0x0000000215047825 */ /* 0x000fca00078e0204 */
[----:B------:R0:W-:Y:S04]  /*12010*/  STL [R1+0x400], R4 ;  /* 0x0004000401007387 */ /* 0x0001e80000100800 */
[----:B------:R1:W-:Y:S04]  /*12020*/  STL [R1+0xc], R5 ;  /* 0x00000c0501007387 */ /* 0x0003e80000100800 */
[----:B0-----:R-:W3:Y:S04]  /*12030*/  LDL.LU R4, [R1+0x10] ;  /* 0x0000100001047983 */ /* 0x001ee80000300800 */
[----:B-1----:R-:W3:Y:S01]  /*12040*/  LDL.LU R5, [R1+0x404] ;  /* 0x0004040001057983 */ /* 0x002ee20000300800 */
[----:B--2---:R-:W-:-:S04]  /*12050*/  LOP3.LUT R7, R7, R6, RZ, 0x3c, !PT ;  /* 0x0000000607077212 */ /* 0x004fc800078e3cff */
[----:B------:R-:W-:-:S04]  /*12060*/  LOP3.LUT R6, R7, R6, RZ, 0x3c, !PT ;  /* 0x0000000607067212 */ /* 0x000fc800078e3cff */
[----:B------:R-:W-:-:S05]  /*12070*/  LOP3.LUT R7, R7, R6, RZ, 0x3c, !PT ;  /* 0x0000000607077212 */ /* 0x000fca00078e3cff */
[----:B------:R-:W-:-:S05]  /*12080*/  IMAD.WIDE R6, R21, 0x2, R6 ;  /* 0x0000000215067825 */ /* 0x000fca00078e0206 */
[----:B------:R0:W-:Y:S04]  /*12090*/  STL [R1+0x508], R6 ;  /* 0x0005080601007387 */ /* 0x0001e80000100800 */
[----:B------:R1:W-:Y:S01]  /*120a0*/  STL [R1+0x210], R7 ;  /* 0x0002100701007387 */ /* 0x0003e20000100800 */
[----:B0-----:R-:W-:Y:S02]  /*120b0*/  IMAD.MOV.U32 R6, RZ, RZ, R3 ;  /* 0x000000ffff067224 */ /* 0x001fe400078e0003 */
[----:B-1----:R-:W-:Y:S02]  /*120c0*/  IMAD.MOV.U32 R7, RZ, RZ, R28 ;  /* 0x000000ffff077224 */ /* 0x002fe400078e001c */
[----:B------:R-:W2:Y:S04]  /*120d0*/  LDL.LU R28, [R1+0x62c] ;  /* 0x00062c00011c7983 */ /* 0x000ea80000300800 */
[----:B------:R-:W4:Y:S01]  /*120e0*/  LDL.LU R3, [R1+0x628] ;  /* 0x0006280001037983 */ /* 0x000f220000300800 */
        /* <DEDUP_REMOVED lines=8> */
[----:B------:R-:W-:-:S05]  /*12170*/  IMAD.WIDE R6, R21, 0x2, R6 ;  /* 0x0000000215067825 */ /* 0x000fca00078e0206 */
[----:B------:R0:W-:Y:S04]  /*12180*/  STL [R1+0x50c], R6 ;  /* 0x00050c0601007387 */ /* 0x0001e80000100800 */
[----:B------:R1:W-:Y:S04]  /*12190*/  STL [R1+0x214], R7 ;  /* 0x0002140701007387 */ /* 0x0003e80000100800 */
[----:B0-----:R-:W2:Y:S04]  /*121a0*/  LDL.LU R6, [R1+0x218] ;  /* 0x0002180001067983 */ /* 0x001ea80000300800 */
[----:B-1----:R-:W2:Y:S01]  /*121b0*/  LDL.LU R7, [R1+0x40c] ;  /* 0x00040c0001077983 */ /* 0x002ea20000300800 */
        /* <DEDUP_REMOVED lines=14> */
[----:B0-----:R-:W-:-:S03]  /*122a0*/  IMAD.MOV.U32 R6, RZ, RZ, R29 ;  /* 0x000000ffff067224 */ /* 0x001fc600078e001d */
[----:B-1----:R-:W2:Y:S04]  /*122b0*/  LDL.LU R7, [R1+0x220] ;  /* 0x0002200001077983 */ /* 0x002ea80000300800 */
        /* <DEDUP_REMOVED lines=9> */
[----:B--2---:R-:W-:-:S05]  /*12350*/  IMAD.WIDE R6, R21, 0x2, R6 ;  /* 0x0000000215067825 */ /* 0x004fca00078e0206 */
        /* <DEDUP_REMOVED lines=18> */
[----:B----4-:R-:W-:Y:S02]  /*12480*/  IMAD.MOV.U32 R6, RZ, RZ, R3 ;  /* 0x000000ffff067224 */ /* 0x010fe400078e0003 */
[----:B0-----:R-:W-:Y:S02]  /*12490*/  IMAD.MOV.U32 R7, RZ, RZ, R28 ;  /* 0x000000ffff077224 */ /* 0x001fe400078e001c */
        /* <DEDUP_REMOVED lines=490> */
[----:B------:R-:W-:Y:S01]  /*14340*/  IMAD.WIDE R6, R21, 0x2, R6 ;  /* 0x0000000215067825 */ /* 0x000fe200078e0206 */
[----:B---3--:R-:W-:-:S04]  /*14350*/  LOP3.LUT R5, R5, R4, RZ, 0x3c, !PT ;  /* 0x0000000405057212 */ /* 0x008fc800078e3cff */
[----:B------:R-:W-:-:S04]  /*14360*/  LOP3.LUT R4, R5, R4, RZ, 0x3c, !PT ;  /* 0x0000000405047212 */ /* 0x000fc800078e3cff */
[----:B------:R-:W-:-:S05]  /*14370*/  LOP3.LUT R5, R5, R4, RZ, 0x3c, !PT ;  /* 0x0000000405057212 */ /* 0x000fca00078e3cff */
[----:B------:R-:W-:-:S05]  /*14380*/  IMAD.WIDE R4, R21, 0x2, R4 ;  /* 0x0000000215047825 */ /* 0x000fca00078e0204 */
[----:B------:R0:W-:Y:S04]  /*14390*/  STL [R1+0x32c], R4 ;  /* 0x00032c0401007387 */ /* 0x0001e80000100800 */
[----:B------:R1:W-:Y:S04]  /*143a0*/  STL [R1+0x1a4], R5 ;  /* 0x0001a40501007387 */ /* 0x0003e80000100800 */
[----:B0-----:R-:W3:Y:S04]  /*143b0*/  LDL.LU R4, [R1+0x1a8] ;  /* 0x0001a80001047983 */ /* 0x001ee80000300800 */
[----:B-1----:R-:W3:Y:S04]  /*143c0*/  LDL.LU R5, [R1+0x334] ;  /* 0x0003340001057983 */ /* 0x002ee80000300800 */
        /* <DEDUP_REMOVED lines=8> */
[----:B------:R0:W-:Y:S01]  /*14450*/  STL [R1+0x334], R4 ;  /* 0x0003340401007387 */ /* 0x0001e20000100800 */
[----:B--2---:R-:W-:-:S03]  /*14460*/  LOP3.LUT R7, R7, R6, RZ, 0x3c, !PT ;  /* 0x0000000607077212 */ /* 0x004fc600078e3cff */
[----:B------:R1:W-:Y:S01]  /*14470*/  STL [R1+0x1a8], R5 ;  /* 0x0001a80501007387 */ /* 0x0003e20000100800 */
[----:B------:R-:W-:-:S03]  /*14480*/  LOP3.LUT R6, R7, R6, RZ, 0x3c, !PT ;  /* 0x0000000607067212 */ /* 0x000fc600078e3cff */
[----:B0-----:R-:W2:Y:S01]  /*14490*/  LDL.LU R4, [R1+0x1ac] ;  /* 0x0001ac0001047983 */ /* 0x001ea20000300800 */
[----:B------:R-:W-:-:S03]  /*144a0*/  LOP3.LUT R7, R7, R6, RZ, 0x3c, !PT ;  /* 0x0000000607077212 */ /* 0x000fc600078e3cff */
[----:B-1----:R-:W2:Y:S02]  /*144b0*/  LDL.LU R5, [R1+0x33c] ;  /* 0x00033c0001057983 */ /* 0x002ea40000300800 */
[----:B------:R-:W-:-:S05]  /*144c0*/  IMAD.WIDE R6, R21, 0x2, R6 ;  /* 0x0000000215067825 */ /* 0x000fca00078e0206 */
[----:B------:R-:W-:Y:S04]  /*144d0*/  STL [R1+0x49c], R6 ;  /* 0x00049c0601007387 */ /* 0x000fe80000100800 */
[----:B------:R0:W-:Y:S04]  /*144e0*/  STL [R1+0x338], R7 ;  /* 0x0003380701007387 */ /* 0x0001e80000100800 */
[----:B0-----:R-:W3:Y:S01]  /*144f0*/  LDL.LU R7, [R1+0x4a0] ;  /* 0x0004a00001077983 */ /* 0x001ee20000300800 */
[----:B--2---:R-:W-:-:S04]  /*14500*/  LOP3.LUT R5, R5, R4, RZ, 0x3c, !PT ;  /* 0x0000000405057212 */ /* 0x004fc800078e3cff */
[----:B------:R-:W-:-:S04]  /*14510*/  LOP3.LUT R4, R5, R4, RZ, 0x3c, !PT ;  /* 0x0000000405047212 */ /* 0x000fc800078e3cff */
[----:B------:R-:W-:-:S05]  /*14520*/  LOP3.LUT R5, R5, R4, RZ, 0x3c, !PT ;  /* 0x0000000405057212 */ /* 0x000fca00078e3cff */
[----:B------:R-:W-:-:S04]  /*14530*/  IMAD.WIDE R4, R21, 0x2, R4 ;  /* 0x0000000215047825 */ /* 0x000fc800078e0204 */
[----:B---3--:R-:W-:Y:S02]  /*14540*/  IMAD.MOV.U32 R6, RZ, RZ, R7 ;  /* 0x000000ffff067224 */ /* 0x008fe400078e0007 */
[----:B------:R-:W-:Y:S02]  /*14550*/  IMAD.MOV.U32 R7, RZ, RZ, R29 ;  /* 0x000000ffff077224 */ /* 0x000fe400078e001d */
[----:B------:R-:W2:Y:S04]  /*14560*/  LDL.LU R29, [R1+0x5b8] ;  /* 0x0005b800011d7983 */ /* 0x000ea80000300800 */
        /* <DEDUP_REMOVED lines=203> */
[----:B0-----:R-:W2:Y:S04]  /*15220*/  LDL.LU R4, [R1+0x1e4] ;  /* 0x0001e40001047983 */ /* 0x001ea80000300800 */
[----:B-1----:R-:W2:Y:S01]  /*15230*/  LDL.LU R5, [R1+0x3ac] ;  /* 0x0003ac0001057983 */ /* 0x002ea20000300800 */
[----:B------:R-:W-:-:S05]  /*15240*/  LOP3.LUT R7, R7, R6, RZ, 0x3c, !PT ;  /* 0x0000000607077212 */ /* 0x000fca00078e3cff */
[----:B------:R-:W-:-:S05]  /*15250*/  IMAD.WIDE R6, R21, 0x2, R6 ;  /* 0x0000000215067825 */ /* 0x000fca00078e0206 */
[----:B------:R4:W-:Y:S04]  /*15260*/  STL [R1+0x4d4], R6 ;  /* 0x0004d40601007387 */ /* 0x0009e80000100800 */
[----:B------:R0:W-:Y:S01]  /*15270*/  STL [R1+0x3a8], R7 ;  /* 0x0003a80701007387 */ /* 0x0001e20000100800 */
[----:B----4-:R-:W-:Y:S02]  /*15280*/  IMAD.MOV.U32 R6, RZ, RZ, R3 ;  /* 0x000000ffff067224 */ /* 0x010fe400078e0003 */
[----:B0-----:R-:W-:Y:S02]  /*15290*/  IMAD.MOV.U32 R7, RZ, RZ, R28 ;  /* 0x000000ffff077224 */ /* 0x001fe400078e001c */
[----:B------:R-:W3:Y:S04]  /*152a0*/  LDL.LU R28, [R1+0x590] ;  /* 0x00059000011c7983 */ /* 0x000ee80000300800 */
[----:B------:R-:W4:Y:S01]  /*152b0*/  LDL.LU R3, [R1+0x58c] ;  /* 0x00058c0001037983 */ /* 0x000f220000300800 */
[----:B------:R-:W-:Y:S01]  /*152c0*/  IMAD.WIDE R6, R21, 0x2, R6 ;  /* 0x0000000215067825 */ /* 0x000fe200078e0206 */
[----:B--2---:R-:W-:-:S04]  /*152d0*/  LOP3.LUT R5, R5, R4, RZ, 0x3c, !PT ;  /* 0x0000000405057212 */ /* 0x004fc800078e3cff */
[----:B------:R-:W-:-:S04]  /*152e0*/  LOP3.LUT R4, R5, R4, RZ, 0x3c, !PT ;  /* 0x0000000405047212 */ /* 0x000fc800078e3cff */
[----:B------:R-:W-:-:S05]  /*152f0*/  LOP3.LUT R5, R5, R4, RZ, 0x3c, !PT ;  /* 0x0000000405057212 */ /* 0x000fca00078e3cff */
[----:B------:R-:W-:-:S05]  /*15300*/  IMAD.WIDE R4, R21, 0x2, R4 ;  /* 0x0000000215047825 */ /* 0x000fca00078e0204 */
[----:B------:R4:W-:Y:S04]  /*15310*/  STL [R1+0x3ac], R4 ;  /* 0x0003ac0401007387 */ /* 0x0009e80000100800 */
[----:B------:R0:W-:Y:S01]  /*15320*/  STL [R1+0x1e4], R5 ;  /* 0x0001e40501007387 */ /* 0x0001e20000100800 */
[----:B----4-:R-:W-:-:S03]  /*15330*/  IMAD.MOV.U32 R4, RZ, RZ, R3 ;  /* 0x000000ffff047224 */ /* 0x010fc600078e0003 */
[----:B------:R-:W2:Y:S04]  /*15340*/  LDL.LU R3, [R1+0x588] ;  /* 0x0005880001037983 */ /* 0x000ea80000300800 */
[----:B0-----:R-:W4:Y:S04]  /*15350*/  LDL.LU R5, [R1+0x3b4] ;  /* 0x0003b40001057983 */ /* 0x001f280000300800 */
[----:B------:R0:W-:Y:S04]  /*15360*/  STL [R1+0x4d8], R6 ;  /* 0x0004d80601007387 */ /* 0x0001e80000100800 */
[----:B------:R1:W-:Y:S04]  /*15370*/  STL [R1+0x3b0], R7 ;  /* 0x0003b00701007387 */ /* 0x0003e80000100800 */
[----:B0-----:R-:W2:Y:S04]  /*15380*/  LDL.LU R6, [R1+0x3b8] ;  /* 0x0003b80001067983 */ /* 0x001ea80000300800 */
[----:B-1----:R-:W2:Y:S01]  /*15390*/  LDL.LU R7, [R1+0x4dc] ;  /* 0x0004dc0001077983 */ /* 0x002ea20000300800 */
[----:B----4-:R-:W-:-:S04]  /*153a0*/  LOP3.LUT R5, R5, R4, RZ, 0x3c, !PT ;  /* 0x0000000405057212 */ /* 0x010fc800078e3cff */
        /* <DEDUP_REMOVED lines=13> */
[----:B0-----:R-:W4:Y:S01]  /*15480*/  LDL.LU R7, [R1+0x4e0] ;  /* 0x0004e00001077983 */ /* 0x001f220000300800 */
[----:B--2---:R-:W-:-:S04]  /*15490*/  LOP3.LUT R5, R5, R4, RZ, 0x3c, !PT ;  /* 0x0000000405057212 */ /* 0x004fc800078e3cff */
[----:B------:R-:W-:-:S04]  /*154a0*/  LOP3.LUT R4, R5, R4, RZ, 0x3c, !PT ;  /* 0x0000000405047212 */ /* 0x000fc800078e3cff */
[----:B------:R-:W-:-:S05]  /*154b0*/  LOP3.LUT R5, R5, R4, RZ, 0x3c, !PT ;  /* 0x0000000405057212 */ /* 0x000fca00078e3cff */
[----:B------:R-:W-:-:S04]  /*154c0*/  IMAD.WIDE R4, R21, 0x2, R4 ;  /* 0x0000000215047825 */ /* 0x000fc800078e0204 */
[----:B----4-:R-:W-:Y:S02]  /*154d0*/  IMAD.MOV.U32 R6, RZ, RZ, R7 ;  /* 0x000000ffff067224 */ /* 0x010fe400078e0007 */
[----:B------:R-:W-:Y:S02]  /*154e0*/  IMAD.MOV.U32 R7, RZ, RZ, R29 ;  /* 0x000000ffff077224 */ /* 0x000fe400078e001d */
[----:B------:R-:W2:Y:S04]  /*154f0*/  LDL.LU R29, [R1+0x584] ;  /* 0x00058400011d7983 */ /* 0x000ea80000300800 */
[----:B------:R0:W-:Y:S04]  /*15500*/  STL [R1+0x3bc], R4 ;  /* 0x0003bc0401007387 */ /* 0x0001e80000100800 */
[----:B------:R1:W-:Y:S01]  /*15510*/  STL [R1+0x1ec], R5 ;  /* 0x0001ec0501007387 */ /* 0x0003e20000100800 */
[----:B0-----:R-:W-:-:S03]  /*15520*/  IMAD.MOV.U32 R4, RZ, RZ, R3 ;  /* 0x000000ffff047224 */ /* 0x001fc600078e0003 */
[----:B------:R-:W4:Y:S04]  /*15530*/  LDL.LU R3, [R1+0x580] ;  /* 0x0005800001037983 */ /* 0x000f280000300800 */
[----:B-1----:R-:W2:Y:S01]  /*15540*/  LDL.LU R5, [R1+0x3c4] ;  /* 0x0003c40001057983 */ /* 0x002ea20000300800 */
        /* <DEDUP_REMOVED lines=18> */
[----:B------:R1:W-:Y:S01]  /*15670*/  STL [R1+0x3c8], R7 ;  /* 0x0003c80701007387 */ /* 0x0003e20000100800 */
[----:B0-----:R-:W-:Y:S02]  /*15680*/  IMAD.MOV.U32 R6, RZ, RZ, R29 ;  /* 0x000000ffff067224 */ /* 0x001fe400078e001d */
[----:B-1----:R-:W-:Y:S02]  /*15690*/  IMAD.MOV.U32 R7, RZ, RZ, R28 ;  /* 0x000000ffff077224 */ /* 0x002fe400078e001c */
[----:B------:R-:W3:Y:S04]  /*156a0*/  LDL.LU R28, [R1+0x57c] ;  /* 0x00057c00011c7983 */ /* 0x000ee80000300800 */
[----:B------:R-:W3:Y:S01]  /*156b0*/  LDL.LU R29, [R1+0x578] ;  /* 0x00057800011d7983 */ /* 0x000ee20000300800 */
[----:B------:R-:W-:Y:S01]  /*156c0*/  IMAD.WIDE R6, R21, 0x2, R6 ;  /* 0x0000000215067825 */ /* 0x000fe200078e0206 */
[----:B--2---:R-:W-:-:S04]  /*156d0*/  LOP3.LUT R5, R5, R4, RZ, 0x3c, !PT ;  /* 0x0000000405057212 */ /* 0x004fc800078e3cff */
[----:B------:R-:W-:-:S04]  /*156e0*/  LOP3.LUT R4, R5, R4, RZ, 0x3c, !PT ;  /* 0x0000000405047212 */ /* 0x000fc800078e3cff */
[----:B------:R-:W-:-:S05]  /*156f0*/  LOP3.LUT R5, R5, R4, RZ, 0x3c, !PT ;  /* 0x0000000405057212 */ /* 0x000fca00078e3cff */
[----:B------:R-:W-:-:S05]  /*15700*/  IMAD.WIDE R4, R21, 0x2, R4 ;  /* 0x0000000215047825 */ /* 0x000fca00078e0204 */
[----:B------:R0:W-:Y:S04]  /*15710*/  STL [R1+0x3cc], R4 ;  /* 0x0003cc0401007387 */ /* 0x0001e80000100800 */
[----:B------:R4:W-:Y:S04]  /*15720*/  STL [R1+0x1f4], R5 ;  /* 0x0001f40501007387 */ /* 0x0009e80000100800 */
[----:B------:R1:W-:Y:S01]  /*15730*/  STL [R1+0x4e8], R6 ;  /* 0x0004e80601007387 */ /* 0x0003e20000100800 */
[----:B0-----:R-:W-:-:S03]  /*15740*/  IMAD.MOV.U32 R4, RZ, RZ, R9 ;  /* 0x000000ffff047224 */ /* 0x001fc600078e0009 */
[----:B------:R0:W-:Y:S01]  /*15750*/  STL [R1+0x3d0], R7 ;  /* 0x0003d00701007387 */ /* 0x0001e20000100800 */
[----:B----4-:R-:W-:-:S04]  /*15760*/  IMAD.MOV.U32 R5, RZ, RZ, R3 ;  /* 0x000000ffff057224 */ /* 0x010fc800078e0003 */
[----:B------:R-:W-:-:S04]  /*15770*/  IMAD.WIDE R4, R21, 0x2, R4 ;  /* 0x0000000215047825 */ /* 0x000fc800078e0204 */
[----:B-1----:R-:W-:Y:S02]  /*15780*/  IMAD.MOV.U32 R6, RZ, RZ, R11 ;  /* 0x000000ffff067224 */ /* 0x002fe400078e000b */
[----:B0-----:R-:W-:Y:S01]  /*15790*/  IMAD.MOV.U32 R7, RZ, RZ, R10 ;  /* 0x000000ffff077224 */ /* 0x001fe200078e000a */
[----:B------:R3:W-:Y:S03]  /*157a0*/  STL [R1+0x3d4], R4 ;  /* 0x0003d40401007387 */ /* 0x0007e60000100800 */
[----:B------:R-:W-:Y:S01]  /*157b0*/  IMAD.WIDE R6, R21, 0x2, R6 ;  /* 0x0000000215067825 */ /* 0x000fe200078e0206 */
[----:B------:R0:W-:Y:S04]  /*157c0*/  STL [R1+0x1f8], R5 ;  /* 0x0001f80501007387 */ /* 0x0001e80000100800 */
[----:B------:R1:W-:Y:S04]  /*157d0*/  STL [R1+0x4ec], R6 ;  /* 0x0004ec0601007387 */ /* 0x0003e80000100800 */
[----:B------:R2:W-:Y:S01]  /*157e0*/  STL [R1+0x3d8], R7 ;  /* 0x0003d80701007387 */ /* 0x0005e20000100800 */
[----:B---3--:R-:W-:-:S02]  /*157f0*/  IMAD.MOV.U32 R4, RZ, RZ, R29 ;  /* 0x000000ffff047224 */ /* 0x008fc400078e001d */
[----:B0-----:R-:W-:Y:S02]  /*15800*/  IMAD.MOV.U32 R5, RZ, RZ, R28 ;  /* 0x000000ffff057224 */ /* 0x001fe400078e001c */
[----:B------:R-:W3:Y:S04]  /*15810*/  LDL.LU R28, [R1+0x574] ;  /* 0x00057400011c7983 */ /* 0x000ee80000300800 */
[----:B------:R-:W4:Y:S01]  /*15820*/  LDL.LU R29, [R1+0x570] ;  /* 0x00057000011d7983 */ /* 0x000f220000300800 */
[----:B-1----:R-:W-:Y:S02]  /*15830*/  IMAD.MOV.U32 R6, RZ, RZ, R15 ;  /* 0x000000ffff067224 */ /* 0x002fe400078e000f */
[----:B--2---:R-:W-:Y:S02]  /*15840*/  IMAD.MOV.U32 R7, RZ, RZ, R14 ;  /* 0x000000ffff077224 */ /* 0x004fe400078e000e */
[----:B------:R-:W-:-:S04]  /*15850*/  IMAD.WIDE R4, R21, 0x2, R4 ;  /* 0x0000000215047825 */ /* 0x000fc800078e0204 */
[----:B------:R-:W-:Y:S01]  /*15860*/  IMAD.WIDE R6, R21, 0x2, R6 ;  /* 0x0000000215067825 */ /* 0x000fe200078e0206 */
[----:B------:R0:W-:Y:S04]  /*15870*/  STL [R1+0x3dc], R4 ;  /* 0x0003dc0401007387 */ /* 0x0001e80000100800 */
[----:B------:R1:W-:Y:S04]  /*15880*/  STL [R1+0x1fc], R5 ;  /* 0x0001fc0501007387 */ /* 0x0003e80000100800 */
[----:B------:R2:W-:Y:S04]  /*15890*/  STL [R1+0x4f0], R6 ;  /* 0x0004f00601007387 */ /* 0x0005e80000100800 */
[----:B------:R-:W4:Y:S01]  /*158a0*/  LDL.LU R9, [R1+0x8] ;  /* 0x0000080001097983 */ /* 0x000f220000300800 */
[----:B0-----:R-:W-:-:S02]  /*158b0*/  IMAD.MOV.U32 R4, RZ, RZ, R27 ;  /* 0x000000ffff047224 */ /* 0x001fc400078e001b */
[----:B-1----:R-:W-:Y:S01]  /*158c0*/  IMAD.MOV.U32 R5, RZ, RZ, R26 ;  /* 0x000000ffff057224 */ /* 0x002fe200078e001a */
[----:B------:R0:W-:Y:S01]  /*158d0*/  STL [R1+0x3e0], R7 ;  /* 0x0003e00701007387 */ /* 0x0001e20000100800 */
[----:B--2---:R-:W-:Y:S02]  /*158e0*/  IMAD.MOV.U32 R6, RZ, RZ, R17 ;  /* 0x000000ffff067224 */ /* 0x004fe400078e0011 */
[----:B------:R-:W-:-:S04]  /*158f0*/  IMAD.WIDE R4, R21, 0x2, R4 ;  /* 0x0000000215047825 */ /* 0x000fc800078e0204 */
[----:B0-----:R-:W-:Y:S01]  /*15900*/  IMAD.MOV.U32 R7, RZ, RZ, R16 ;  /* 0x000000ffff077224 */ /* 0x001fe200078e0010 */
[----:B------:R-:W-:Y:S03]  /*15910*/  STL [R1+0x3e4], R4 ;  /* 0x0003e40401007387 */ /* 0x000fe60000100800 */
[----:B------:R-:W-:Y:S01]  /*15920*/  IMAD.WIDE R6, R21, 0x2, R6 ;  /* 0x0000000215067825 */ /* 0x000fe200078e0206 */
[----:B------:R3:W-:Y:S04]  /*15930*/  STL [R1+0x200], R5 ;  /* 0x0002000501007387 */ /* 0x0007e80000100800 */
[----:B------:R0:W-:Y:S04]  /*15940*/  STL [R1+0x4f4], R6 ;  /* 0x0004f40601007387 */ /* 0x0001e80000100800 */
[----:B------:R1:W-:Y:S01]  /*15950*/  STL [R1+0x3e8], R7 ;  /* 0x0003e80701007387 */ /* 0x0003e20000100800 */
[----:B---3--:R-:W-:-:S03]  /*15960*/  IMAD.MOV.U32 R5, RZ, RZ, R28 ;  /* 0x000000ffff057224 */ /* 0x008fc600078e001c */
[----:B------:R-:W2:Y:S01]  /*15970*/  LDL.LU R28, [R1+0x56c] ;  /* 0x00056c00011c7983 */ /* 0x000ea20000300800 */
[----:B----4-:R-:W-:-:S03]  /*15980*/  IMAD.MOV.U32 R4, RZ, RZ, R29 ;  /* 0x000000ffff047224 */ /* 0x010fc600078e001d */
[----:B------:R-:W2:Y:S01]  /*15990*/  LDL.LU R29, [R1+0x568] ;  /* 0x00056800011d7983 */ /* 0x000ea20000300800 */
[----:B------:R-:W-:-:S03]  /*159a0*/  IMAD.WIDE R4, R21, 0x2, R4 ;  /* 0x0000000215047825 */ /* 0x000fc600078e0204 */
[----:B------:R-:W3:Y:S01]  /*159b0*/  S2R R3, SR_TID.X ;  /* 0x0000000000037919 */ /* 0x000ee20000002100 */
[----:B0-----:R-:W-:Y:S02]  /*159c0*/  IMAD.MOV.U32 R6, RZ, RZ, R19 ;  /* 0x000000ffff067224 */ /* 0x001fe400078e0013 */
[----:B-1----:R-:W-:Y:S01]  /*159d0*/  IMAD.MOV.U32 R7, RZ, RZ, R18 ;  /* 0x000000ffff077224 */ /* 0x002fe200078e0012 */
[----:B------:R0:W-:Y:S03]  /*159e0*/  STL [R1+0x3ec], R4 ;  /* 0x0003ec0401007387 */ /* 0x0001e60000100800 */
[----:B------:R-:W-:Y:S01]  /*159f0*/  IMAD.WIDE R6, R21, 0x2, R6 ;  /* 0x0000000215067825 */ /* 0x000fe200078e0206 */
[----:B------:R1:W-:Y:S03]  /*15a00*/  STL [R1+0x204], R5 ;  /* 0x0002040501007387 */ /* 0x0003e60000100800 */
[----:B0-----:R-:W-:-:S02]  /*15a10*/  IMAD.MOV.U32 R4, RZ, RZ, R24 ;  /* 0x000000ffff047224 */ /* 0x001fc400078e0018 */
[----:B-1----:R-:W-:Y:S01]  /*15a20*/  IMAD.MOV.U32 R5, RZ, RZ, R13 ;  /* 0x000000ffff057224 */ /* 0x002fe200078e000d */
[----:B------:R-:W-:Y:S01]  /*15a30*/  IADD3 R9, R9, -0x1, RZ ;  /* 0xffffffff09097810 */ /* 0x000fe20007ffe0ff */
[----:B------:R0:W-:Y:S02]  /*15a40*/  STL [R1+0x4f8], R6 ;  /* 0x0004f80601007387 */ /* 0x0001e40000100800 */
[----:B------:R-:W-:Y:S01]  /*15a50*/  IMAD.WIDE R4, R21, 0x2, R4 ;  /* 0x0000000215047825 */ /* 0x000fe200078e0204 */
[----:B------:R-:W-:Y:S01]  /*15a60*/  ISETP.NE.U32.AND P0, PT, R9, RZ, PT ;  /* 0x000000ff0900720c */ /* 0x000fe20003f05070 */
[----:B------:R1:W-:Y:S04]  /*15a70*/  STL [R1+0x3f0], R7 ;  /* 0x0003f00701007387 */ /* 0x0003e80000100800 */
[----:B------:R4:W-:Y:S01]  /*15a80*/  STL [R1+0x3f4], R4 ;  /* 0x0003f40401007387 */ /* 0x0009e20000100800 */
[----:B0-----:R-:W-:-:S02]  /*15a90*/  IMAD.MOV.U32 R6, RZ, RZ, R22 ;  /* 0x000000ffff067224 */ /* 0x001fc400078e0016 */
[----:B-1----:R-:W-:Y:S01]  /*15aa0*/  IMAD.MOV.U32 R7, RZ, RZ, R25 ;  /* 0x000000ffff077224 */ /* 0x002fe200078e0019 */
[----:B------:R0:W-:Y:S01]  /*15ab0*/  STL [R1+0x208], R5 ;  /* 0x0002080501007387 */ /* 0x0001e20000100800 */
[----:B------:R-:W-:Y:S02]  /*15ac0*/  IMAD.MOV.U32 R22, RZ, RZ, c[0x0][0x188] ;  /* 0x00006200ff167624 */ /* 0x000fe400078e00ff */
[----:B------:R-:W-:-:S04]  /*15ad0*/  IMAD.WIDE R6, R21, 0x2, R6 ;  /* 0x0000000215067825 */ /* 0x000fc800078e0206 */
[----:B----4-:R-:W-:Y:S02]  /*15ae0*/  IMAD.MOV.U32 R4, RZ, RZ, R20 ;  /* 0x000000ffff047224 */ /* 0x010fe400078e0014 */
[----:B0-----:R-:W-:Y:S02]  /*15af0*/  IMAD.MOV.U32 R5, RZ, RZ, R23 ;  /* 0x000000ffff057224 */ /* 0x001fe400078e0017 */
[----:B------:R-:W-:Y:S01]  /*15b00*/  IMAD.SHL.U32 R10, R22, 0x20, RZ ;  /* 0x00000020160a7824 */ /* 0x000fe200078e00ff */
[----:B------:R-:W-:Y:S01]  /*15b10*/  STL [R1+0x4fc], R6 ;  /* 0x0004fc0601007387 */ /* 0x000fe20000100800 */
[----:B------:R-:W-:Y:S01]  /*15b20*/  IMAD.WIDE R4, R21, 0x2, R4 ;  /* 0x0000000215047825 */ /* 0x000fe200078e0204 */
[----:B------:R-:W-:Y:S02]  /*15b30*/  UIADD3 UR5, UR5, -0x20, URZ ;  /* 0xffffffe005057890 */ /* 0x000fe4000fffe03f */
[----:B------:R2:W-:Y:S01]  /*15b40*/  STL [R1+0x3f8], R7 ;  /* 0x0003f80701007387 */ /* 0x0005e20000100800 */
[----:B---3--:R-:W-:-:S03]  /*15b50*/  IMAD.SHL.U32 R3, R3, 0x2, RZ ;  /* 0x0000000203037824 */ /* 0x008fc600078e00ff */
[----:B------:R-:W-:Y:S02]  /*15b60*/  STL [R1+0x8], R9 ;  /* 0x0000080901007387 */ /* 0x000fe40000100800 */
[----:B------:R-:W-:Y:S02]  /*15b70*/  LOP3.LUT R3, R3, 0x7e, RZ, 0xc0, !PT ;  /* 0x0000007e03037812 */ /* 0x000fe400078ec0ff */
[----:B------:R0:W-:Y:S04]  /*15b80*/  STL [R1+0x500], R4 ;  /* 0x0005000401007387 */ /* 0x0001e80000100800 */
[----:B------:R1:W-:Y:S01]  /*15b90*/  STL [R1+0x3fc], R5 ;  /* 0x0003fc0501007387 */ /* 0x0003e20000100800 */
[----:B--2---:R-:W-:-:S04]  /*15ba0*/  IMAD.WIDE R6, R10, 0x2, R28 ;  /* 0x000000020a067825 */ /* 0x004fc800078e021c */
[----:B0-----:R-:W-:Y:S02]  /*15bb0*/  IMAD.MOV.U32 R4, RZ, RZ, R6 ;  /* 0x000000ffff047224 */ /* 0x001fe400078e0006 */
[----:B-1----:R-:W-:Y:S01]  /*15bc0*/  IMAD.MOV.U32 R5, RZ, RZ, R7 ;  /* 0x000000ffff057224 */ /* 0x002fe200078e0007 */
[----:B------:R-:W-:Y:S01]  /*15bd0*/  @!P0 CALL.REL.NOINC `(.L_x_2) ;  /* 0x0000001000008944 */ /* 0x000fe20003c00000 */
[----:B------:R-:W-:Y:S05]  /*15be0*/  BRA `(.L_x_3) ;  /* 0xffff74f000007947 */ /* 0x000fea000383ffff */
.L_x_2:
[----:B------:R-:W2:Y:S04]  /*15bf0*/  LDL.LU R7, [R1+0x34] ;  /* 0x0000340001077983 */ /* 0x000ea80000300800 */
[----:B--2---:R0:W-:Y:S04]  /*15c00*/  STL [R1+0x5b4], R7 ;  /* 0x0005b40701007387 */ /* 0x0041e80000100800 */
[----:B0-----:R-:W2:Y:S04]  /*15c10*/  LDL.LU R7, [R1+0x98] ;  /* 0x0000980001077983 */ /* 0x001ea80000300800 */
        /* <DEDUP_REMOVED lines=13> */
[----:B------:R-:W2:Y:S01]  /*15cf0*/  LDL.LU R6, [R1+0x54] ;  /* 0x0000540001067983 */ /* 0x000ea20000300800 */
[----:B0-----:R-:W-:-:S03]  /*15d00*/  IMAD.MOV.U32 R7, RZ, RZ, R12 ;  /* 0x000000ffff077224 */ /* 0x001fc600078e000c */
        /* <DEDUP_REMOVED lines=16> */
[----:B--2---:R-:W-:Y:S04]  /*15e10*/  STL [R1+0x5f0], R6 ;  /* 0x0005f00601007387 */ /* 0x004fe80000100800 */
[----:B------:R-:W2:Y:S04]  /*15e20*/  LDL.LU R5, [R1+0x74] ;  /* 0x0000740001057983 */ /* 0x000ea80000300800 */
[----:B--2---:R0:W-:Y:S04]  /*15e30*/  STL [R1+0x5ac], R5 ;  /* 0x0005ac0501007387 */ /* 0x0041e80000100800 */
[----:B0-----:R-:W2:Y:S04]  /*15e40*/  LDL.LU R5, [R1+0x44] ;  /* 0x0000440001057983 */ /* 0x001ea80000300800 */
[----:B------:R-:W3:Y:S04]  /*15e50*/  LDL.LU R4, [R1+0x94] ;  /* 0x0000940001047983 */ /* 0x000ee80000300800 */
[----:B---3--:R0:W-:Y:S04]  /*15e60*/  STL [R1+0x5a8], R4 ;  /* 0x0005a80401007387 */ /* 0x0081e80000100800 */
[----:B0-----:R-:W3:Y:S04]  /*15e70*/  LDL.LU R4, [R1+0x64] ;  /* 0x0000640001047983 */ /* 0x001ee80000300800 */
[----:B------:R-:W4:Y:S04]  /*15e80*/  LDL.LU R11, [R1+0x30] ;  /* 0x00003000010b7983 */ /* 0x000f280000300800 */
[----:B----4-:R0:W-:Y:S04]  /*15e90*/  STL [R1+0x5a4], R11 ;  /* 0x0005a40b01007387 */ /* 0x0101e80000100800 */
[----:B0-----:R-:W4:Y:S04]  /*15ea0*/  LDL.LU R11, [R1+0x84] ;  /* 0x00008400010b7983 */ /* 0x001f280000300800 */
[----:B------:R-:W5:Y:S04]  /*15eb0*/  LDL.LU R10, [R1+0x50] ;  /* 0x00005000010a7983 */ /* 0x000f680000300800 */
[----:B-----5:R0:W-:Y:S04]  /*15ec0*/  STL [R1+0x5a0], R10 ;  /* 0x0005a00a01007387 */ /* 0x0201e80000100800 */
[----:B0-----:R-:W5:Y:S04]  /*15ed0*/  LDL.LU R10, [R1+0x20] ;  /* 0x00002000010a7983 */ /* 0x001f680000300800 */
[----:B------:R-:W2:Y:S01]  /*15ee0*/  LDL.LU R9, [R1+0x70] ;  /* 0x0000700001097983 */ /* 0x000ea20000300800 */
[----:B------:R-:W-:-:S03]  /*15ef0*/  IMAD.MOV.U32 R6, RZ, RZ, R8 ;  /* 0x000000ffff067224 */ /* 0x000fc600078e0008 */
[----:B--2---:R0:W-:Y:S04]  /*15f00*/  STL [R1+0x59c], R9 ;  /* 0x00059c0901007387 */ /* 0x0041e80000100800 */
[----:B0-----:R-:W2:Y:S04]  /*15f10*/  LDL.LU R9, [R1+0x40] ;  /* 0x0000400001097983 */ /* 0x001ea80000300800 */
[----:B------:R-:W2:Y:S04]  /*15f20*/  LDL.LU R8, [R1+0x90] ;  /* 0x0000900001087983 */ /* 0x000ea80000300800 */
        /* <DEDUP_REMOVED lines=35> */
[----:B------:R-:W2:Y:S01]  /*16160*/  LDL.LU R3, [R1+0x104] ;  /* 0x0001040001037983 */ /* 0x000ea20000300800 */
[----:B------:R-:W-:-:S03]  /*16170*/  F2FP.BF16.PACK_AB R7, R6, R7 ;  /* 0x000000070607723e */ /* 0x000fc600000010ff */
[----:B--2---:R0:W-:Y:S04]  /*16180*/  STL [R1+0x568], R3 ;  /* 0x0005680301007387 */ /* 0x0041e80000100800 */
[----:B0-----:R-:W2:Y:S04]  /*16190*/  LDL.LU R3, [R1+0xe4] ;  /* 0x0000e40001037983 */ /* 0x001ea80000300800 */
        /* <DEDUP_REMOVED lines=11> */
[----:B0-----:R-:W2:Y:S02]  /*16250*/  LDL.LU R7, [R1+0x5ec] ;  /* 0x0005ec0001077983 */ /* 0x001ea40000300800 */
[----:B--2---:R-:W-:-:S02]  /*16260*/  F2FP.BF16.PACK_AB R7, R6, R7 ;  /* 0x000000070607723e */ /* 0x004fc400000010ff */
        /* <DEDUP_REMOVED lines=25> */
[----:B------:R0:W-:Y:S04]  /*16400*/  STL [R1], R7 ;  /* 0x0000000701007387 */ /* 0x0001e80000100800 */
[----:B0-----:R-:W2:Y:S02]  /*16410*/  LDL.LU R7, [R1+0x5b4] ;  /* 0x0005b40001077983 */ /* 0x001ea40000300800 */
[----:B--2---:R-:W-:-:S02]  /*16420*/  F2FP.BF16.PACK_AB R7, R6, R7 ;  /* 0x000000070607723e */ /* 0x004fc400000010ff */
[----:B------:R-:W2:Y:S02]  /*16430*/  LDL.LU R6, [R1+0x5b0] ;  /* 0x0005b00001067983 */ /* 0x000ea40000300800 */
[----:B--2---:R-:W-:Y:S02]  /*16440*/  F2FP.BF16.PACK_AB R6, R5, R6 ;  /* 0x000000060506723e */ /* 0x004fe400000010ff */
[----:B------:R-:W3:Y:S02]  /*16450*/  LDL.LU R5, [R1+0x5ac] ;  /* 0x0005ac0001057983 */ /* 0x000ee40000300800 */
[----:B---3--:R-:W-:Y:S02]  /*16460*/  F2FP.BF16.PACK_AB R5, R4, R5 ;  /* 0x000000050405723e */ /* 0x008fe400000010ff */
[----:B------:R-:W4:Y:S02]  /*16470*/  LDL.LU R4, [R1+0x5a8] ;  /* 0x0005a80001047983 */ /* 0x000f240000300800 */
[----:B----4-:R-:W-:-:S02]  /*16480*/  F2FP.BF16.PACK_AB R4, R11, R4 ;  /* 0x000000040b04723e */ /* 0x010fc400000010ff */
[----:B------:R-:W5:Y:S02]  /*16490*/  LDL.LU R11, [R1+0x5a4] ;  /* 0x0005a400010b7983 */ /* 0x000f640000300800 */
[----:B-----5:R-:W-:Y:S02]  /*164a0*/  F2FP.BF16.PACK_AB R11, R10, R11 ;  /* 0x0000000b0a0b723e */ /* 0x020fe400000010ff */
[----:B------:R-:W2:Y:S02]  /*164b0*/  LDL.LU R10, [R1+0x5a0] ;  /* 0x0005a000010a7983 */ /* 0x000ea40000300800 */
[----:B--2---:R-:W-:Y:S02]  /*164c0*/  F2FP.BF16.PACK_AB R10, R9, R10 ;  /* 0x0000000a090a723e */ /* 0x004fe400000010ff */
[----:B------:R-:W2:Y:S02]  /*164d0*/  LDL.LU R9, [R1+0x59c] ;  /* 0x00059c0001097983 */ /* 0x000ea40000300800 */
[----:B--2---:R-:W-:-:S02]  /*164e0*/  F2FP.BF16.PACK_AB R9, R8, R9 ;  /* 0x000000090809723e */ /* 0x004fc400000010ff */
[----:B------:R-:W2:Y:S02]  /*164f0*/  LDL.LU R8, [R1+0x598] ;  /* 0x0005980001087983 */ /* 0x000ea40000300800 */
[----:B--2---:R-:W-:Y:S02]  /*16500*/  F2FP.BF16.PACK_AB R8, R15, R8 ;  /* 0x000000080f08723e */ /* 0x004fe400000010ff */
        /* <DEDUP_REMOVED lines=22> */
[----:B------:R-:W2:Y:S01]  /*16670*/  LDL.LU R3, [R1+0x568] ;  /* 0x0005680001037983 */ /* 0x000ea20000300800 */
[----:B------:R-:W-:Y:S02]  /*16680*/  F2FP.BF16.PACK_AB R27, R0, R27 ;  /* 0x0000001b001b723e */ /* 0x000fe400000010ff */
[----:B------:R-:W-:Y:S02]  /*16690*/  F2FP.BF16.PACK_AB R26, R2, R26 ;  /* 0x0000001a021a723e */ /* 0x000fe400000010ff */
[----:B------:R-:W-:Y:S02]  /*166a0*/  F2FP.BF16.PACK_AB R25, R28, R25 ;  /* 0x000000191c19723e */ /* 0x000fe400000010ff */
[----:B------:R-:W-:Y:S02]  /*166b0*/  F2FP.BF16.PACK_AB R24, R29, R24 ;  /* 0x000000181d18723e */ /* 0x000fe400000010ff */
[----:B--2---:R-:W-:Y:S02]  /*166c0*/  F2FP.BF16.PACK_AB R20, R3, R20 ;  /* 0x000000140314723e */ /* 0x004fe400000010ff */
.L_x_1:
[----:B------:R1:W-:Y:S04]  /*166d0*/  STL [R1+0x5b4], R6 ;  /* 0x0005b40601007387 */ /* 0x0003e80000100800 */
[----:B-1----:R-:W2:Y:S04]  /*166e0*/  LDL.LU R6, [R1+0x524] ;  /* 0x0005240001067983 */ /* 0x002ea80000300800 */
[----:B------:R-:W1:Y:S04]  /*166f0*/  S2R R29, SR_TID.X ;  /* 0x00000000001d7919 */ /* 0x000e680000002100 */
[----:B------:R3:W-:Y:S04]  /*16700*/  STL [R1+0x5b0], R7 ;  /* 0x0005b00701007387 */ /* 0x0007e80000100800 */
[----:B------:R-:W4:Y:S04]  /*16710*/  LDL R28, [R1+0x528] ;  /* 0x00052800011c7983 */ /* 0x000f280000100800 */
[----:B---3--:R-:W3:Y:S01]  /*16720*/  S2R R7, SR_TID.X ;  /* 0x0000000000077919 */ /* 0x008ee20000002100 */
[----:B01----:R-:W-:-:S02]  /*16730*/  IMAD.SHL.U32 R0, R29, 0x80, RZ ;  /* 0x000000801d007824 */ /* 0x003fc400078e00ff */
[C---:B------:R-:W-:Y:S02]  /*16740*/  IMAD.SHL.U32 R2, R29.reuse, 0x4, RZ ;  /* 0x000000041d027824 */ /* 0x040fe400078e00ff */
[----:B------:R-:W-:Y:S01]  /*16750*/  IMAD.SHL.U32 R3, R29, 0x200, RZ ;  /* 0x000002001d037824 */ /* 0x000fe200078e00ff */
[----:B------:R-:W-:Y:S01]  /*16760*/  BAR.SYNC.DEFER_BLOCKING 0x0 ;  /* 0x0000000000007b1d */ /* 0x000fe20000010000 */
[----:B--2---:R-:W-:-:S05]  /*16770*/  LOP3.LUT R0, R6, 0xc00, R0, 0xf8, !PT ;  /* 0x00000c0006007812 */ /* 0x004fca00078ef800 */
[----:B------:R-:W2:Y:S01]  /*16780*/  LDL.LU R6, [R1+0x5b4] ;  /* 0x0005b40001067983 */ /* 0x000ea20000300800 */
[----:B------:R-:W-:Y:S02]  /*16790*/  LOP3.LUT R3, R3, 0xc00, RZ, 0xc0, !PT ;  /* 0x00000c0003037812 */ /* 0x000fe400078ec0ff */
[----:B------:R-:W-:Y:S02]  /*167a0*/  LOP3.LUT R0, R0, 0x70, R2, 0x78, !PT ;  /* 0x0000007000007812 */ /* 0x000fe400078e7802 */
[----:B------:R-:W5:Y:S01]  /*167b0*/  LDL.LU R2, [R1+0x120] ;  /* 0x0001200001027983 */ /* 0x000f620000300800 */
[----:B---3--:R-:W-:-:S03]  /*167c0*/  LOP3.LUT R7, R7, 0x1f, RZ, 0xc0, !PT ;  /* 0x0000001f07077812 */ /* 0x008fc600078ec0ff */
[----:B------:R-:W-:Y:S04]  /*167d0*/  STS.128 [R0+UR4], R24 ;  /* 0x0000001800007988 */ /* 0x000fe80008000c04 */
[----:B------:R0:W-:Y:S04]  /*167e0*/  STS.128 [R0+UR4+0x100], R20 ;  /* 0x0001001400007988 */ /* 0x0001e80008000c04 */
[----:B------:R-:W-:Y:S01]  /*167f0*/  STS.128 [R0+UR4+0x80], R16 ;  /* 0x0000801000007988 */ /* 0x000fe20008000c04 */
[----:B------:R-:W-:-:S03]  /*16800*/  IMAD R3, R7, 0x10, R3 ;  /* 0x0000001007037824 */ /* 0x000fc600078e0203 */
[----:B------:R5:W-:Y:S04]  /*16810*/  STS.128 [R0+UR4+0x180], R12 ;  /* 0x0001800c00007988 */ /* 0x000be80008000c04 */
[----:B------:R-:W2:Y:S01]  /*16820*/  LDL.LU R7, [R1+0x5b0] ;  /* 0x0005b00001077983 */ /* 0x000ea20000300800 */
[----:B0-----:R-:W-:-:S03]  /*16830*/  SHF.R.U32.HI R23, RZ, 0x4, R29 ;  /* 0x00000004ff177819 */ /* 0x001fc6000001161d */
[----:B------:R-:W-:Y:S01]  /*16840*/  STL [R1+0x30], R0 ;  /* 0x0000300001007387 */ /* 0x000fe20000100800 */
[----:B------:R-:W-:Y:S02]  /*16850*/  SGXT.U32 R23, R23, 0x2 ;  /* 0x000000021717781a */ /* 0x000fe40000000000 */
[----:B------:R-:W-:Y:S01]  /*16860*/  LOP3.LUT R3, R3, 0x20, R29, 0x78, !PT ;  /* 0x0000002003037812 */ /* 0x000fe200078e781d */
[----:B------:R-:W-:Y:S03]  /*16870*/  BAR.SYNC.DEFER_BLOCKING 0x0 ;  /* 0x0000000000007b1d */ /* 0x000fe60000010000 */
[----:B------:R-:W-:-:S05]  /*16880*/  LOP3.LUT R20, R3, 0x40, RZ, 0x3c, !PT ;  /* 0x0000004003147812 */ /* 0x000fca00078e3cff */
[----:B------:R-:W-:Y:S01]  /*16890*/  LDS.128 R16, [R20] ;  /* 0x0000000014107984 */ /* 0x000fe20000000c00 */
[----:B----4-:R-:W-:-:S03]  /*168a0*/  ISETP.GE.AND P0, PT, R28, c[0x0][0x178], PT ;  /* 0x00005e001c007a0c */ /* 0x010fc60003f06270 */
[----:B------:R-:W-:Y:S01]  /*168b0*/  LDS.128 R24, [R3+0x200] ;  /* 0x0002000003187984 */ /* 0x000fe20000000c00 */
[----:B-----5:R-:W-:-:S05]  /*168c0*/  LEA.HI R12, R29, R2, RZ, 0x1c ;  /* 0x000000021d0c7211 */ /* 0x020fca00078fe0ff */
[----:B------:R0:W-:Y:S01]  /*168d0*/  STL [R1+0x44], R12 ;  /* 0x0000440c01007387 */ /* 0x0001e20000100800 */
[C-C-:B------:R-:W-:Y:S02]  /*168e0*/  LOP3.LUT R13, R2.reuse, 0xf0, R23.reuse, 0xfe, !PT ;  /* 0x000000f0020d7812 */ /* 0x140fe400078efe17 */
[----:B0-----:R-:W-:-:S05]  /*168f0*/  LOP3.LUT R12, R2, 0xf8, R23, 0xfe, !PT ;  /* 0x000000f8020c7812 */ /* 0x001fca00078efe17 */
[----:B------:R0:W-:Y:S01]  /*16900*/  STL [R1+0x108], R12 ;  /* 0x0001080c01007387 */ /* 0x0001e20000100800 */
[----:B------:R-:W-:-:S03]  /*16910*/  LOP3.LUT R14, R2, 0xe8, R23, 0xfe, !PT ;  /* 0x000000e8020e7812 */ /* 0x000fc600078efe17 */
[----:B------:R1:W-:Y:S01]  /*16920*/  STL [R1+0x104], R13 ;  /* 0x0001040d01007387 */ /* 0x0003e20000100800 */
[C-C-:B0-----:R-:W-:Y:S02]  /*16930*/  LOP3.LUT R12, R2.reuse, 0xec, R23.reuse, 0xfe, !PT ;  /* 0x000000ec020c7812 */ /* 0x141fe400078efe17 */
[----:B-1----:R-:W-:-:S03]  /*16940*/  LOP3.LUT R13, R2, 0xe4, R23, 0xfe, !PT ;  /* 0x000000e4020d7812 */ /* 0x002fc600078efe17 */
[----:B------:R0:W-:Y:S04]  /*16950*/  STL [R1+0x100], R12 ;  /* 0x0001000c01007387 */ /* 0x0001e80000100800 */
[----:B------:R1:W-:Y:S01]  /*16960*/  STL [R1+0xfc], R14 ;  /* 0x0000fc0e01007387 */ /* 0x0003e20000100800 */
[----:B0-----:R-:W-:-:S03]  /*16970*/  LOP3.LUT R12, R2, 0xe0, R23, 0xfe, !PT ;  /* 0x000000e0020c7812 */ /* 0x001fc600078efe17 */
[----:B------:R0:W-:Y:S01]  /*16980*/  STL [R1+0x90], R13 ;  /* 0x0000900d01007387 */ /* 0x0001e20000100800 */
[----:B-1----:R-:W-:-:S03]  /*16990*/  LOP3.LUT R14, R2, 0xdc, R23, 0xfe, !PT ;  /* 0x000000dc020e7812 */ /* 0x002fc600078efe17 */
[----:B------:R1:W-:Y:S01]  /*169a0*/  STL [R1+0xf8], R12 ;  /* 0x0000f80c01007387 */ /* 0x0003e20000100800 */
[----:B0-----:R-:W-:-:S03]  /*169b0*/  LOP3.LUT R13, R2, 0xd8, R23, 0xfe, !PT ;  /* 0x000000d8020d7812 */ /* 0x001fc600078efe17 */
[----:B------:R0:W-:Y:S01]  /*169c0*/  STL [R1+0xf4], R14 ;  /* 0x0000f40e01007387 */ /* 0x0001e20000100800 */
[----:B-1----:R-:W-:-:S03]  /*169d0*/  LOP3.LUT R12, R2, 0xd4, R23, 0xfe, !PT ;  /* 0x000000d4020c7812 */ /* 0x002fc600078efe17 */
[----:B------:R1:W-:Y:S04]  /*169e0*/  STL [R1+0xf0], R13 ;  /* 0x0000f00d01007387 */ /* 0x0003e80000100800 */
[----:B------:R3:W-:Y:S01]  /*169f0*/  STL [R1+0xec], R12 ;  /* 0x0000ec0c01007387 */ /* 0x0007e20000100800 */
[C-C-:B0-----:R-:W-:Y:S02]  /*16a00*/  LOP3.LUT R14, R2.reuse, 0xd0, R23.reuse, 0xfe, !PT ;  /* 0x000000d0020e7812 */ /* 0x141fe400078efe17 */
[----:B-1----:R-:W-:-:S03]  /*16a10*/  LOP3.LUT R13, R2, 0xcc, R23, 0xfe, !PT ;  /* 0x000000cc020d7812 */ /* 0x002fc600078efe17 */
[----:B------:R0:W-:Y:S01]  /*16a20*/  STL [R1+0xe8], R14 ;  /* 0x0000e80e01007387 */ /* 0x0001e20000100800 */
[----:B---3--:R-:W-:-:S03]  /*16a30*/  LOP3.LUT R12, R2, 0xc8, R23, 0xfe, !PT ;  /* 0x000000c8020c7812 */ /* 0x008fc600078efe17 */
        /* <DEDUP_REMOVED lines=64> */
[----:B------:R-:W-:Y:S01]  /*16e40*/  STL [R1+0x60], R14 ;  /* 0x0000600e01007387 */ /* 0x000fe20000100800 */
[----:B---3--:R-:W-:-:S03]  /*16e50*/  LOP3.LUT R12, R2, 0x38, R23, 0xfe, !PT ;  /* 0x00000038020c7812 */ /* 0x008fc600078efe17 */
[----:B------:R-:W-:Y:S04]  /*16e60*/  STL [R1+0x5c], R13 ;  /* 0x00005c0d01007387 */ /* 0x000fe80000100800 */
[----:B------:R-:W-:Y:S04]  /*16e70*/  STL [R1+0x58], R12 ;  /* 0x0000580c01007387 */ /* 0x000fe80000100800 */
[----:B------:R-:W0:Y:S04]  /*16e80*/  LDS.128 R12, [R3] ;  /* 0x00000000030c7984 */ /* 0x000e280000000c00 */
[----:B0-----:R0:W-:Y:S04]  /*16e90*/  STL [R1+0x598], R12 ;  /* 0x0005980c01007387 */ /* 0x0011e80000100800 */
[----:B0-----:R-:W3:Y:S04]  /*16ea0*/  LDL.LU R12, [R1+0x30] ;  /* 0x00003000010c7983 */ /* 0x001ee80000300800 */
[----:B------:R0:W-:Y:S04]  /*16eb0*/  STL [R1+0x574], R13 ;  /* 0x0005740d01007387 */ /* 0x0001e80000100800 */
[----:B------:R-:W-:Y:S04]  /*16ec0*/  STL [R1+0x56c], R14 ;  /* 0x00056c0e01007387 */ /* 0x000fe80000100800 */
[----:B------:R1:W-:Y:S01]  /*16ed0*/  STL [R1+0x568], R15 ;  /* 0x0005680f01007387 */ /* 0x0003e20000100800 */
[----:B0-----:R-:W-:-:S02]  /*16ee0*/  LOP3.LUT R13, R2, 0x34, R23, 0xfe, !PT ;  /* 0x00000034020d7812 */ /* 0x001fc400078efe17 */
[C-C-:B-1----:R-:W-:Y:S02]  /*16ef0*/  LOP3.LUT R15, R2.reuse, 0x30, R23.reuse, 0xfe, !PT ;  /* 0x00000030020f7812 */ /* 0x142fe400078efe17 */
[----:B------:R-:W-:-:S03]  /*16f00*/  LOP3.LUT R14, R2, 0x2c, R23, 0xfe, !PT ;  /* 0x0000002c020e7812 */ /* 0x000fc600078efe17 */
[----:B------:R-:W-:Y:S04]  /*16f10*/  STL [R1+0x570], R15 ;  /* 0x0005700f01007387 */ /* 0x000fe80000100800 */
[----:B------:R-:W-:Y:S04]  /*16f20*/  STL [R1+0x54], R13 ;  /* 0x0000540d01007387 */ /* 0x000fe80000100800 */
[----:B------:R0:W-:Y:S04]  /*16f30*/  STL [R1+0x580], R17 ;  /* 0x0005801101007387 */ /* 0x0001e80000100800 */
[----:B------:R1:W-:Y:S04]  /*16f40*/  STL [R1+0x57c], R18 ;  /* 0x00057c1201007387 */ /* 0x0003e80000100800 */
[----:B------:R4:W-:Y:S04]  /*16f50*/  STL [R1+0x578], R19 ;  /* 0x0005781301007387 */ /* 0x0009e80000100800 */
[----:B------:R5:W-:Y:S01]  /*16f60*/  STL [R1+0x584], R14 ;  /* 0x0005840e01007387 */ /* 0x000be20000100800 */
[----:B0-----:R-:W-:-:S02]  /*16f70*/  LOP3.LUT R17, R2, 0x14, R23, 0xfe, !PT ;  /* 0x0000001402117812 */ /* 0x001fc400078efe17 */
[C-C-:B-1----:R-:W-:Y:S02]  /*16f80*/  LOP3.LUT R18, R2.reuse, 0x18, R23.reuse, 0xfe, !PT ;  /* 0x0000001802127812 */ /* 0x142fe400078efe17 */
[C-C-:B----4-:R-:W-:Y:S02]  /*16f90*/  LOP3.LUT R19, R2.reuse, 0x1c, R23.reuse, 0xfe, !PT ;  /* 0x0000001c02137812 */ /* 0x150fe400078efe17 */
[----:B-----5:R-:W-:-:S05]  /*16fa0*/  LOP3.LUT R14, R2, 0x28, R23, 0xfe, !PT ;  /* 0x00000028020e7812 */ /* 0x020fca00078efe17 */
[----:B------:R-:W-:Y:S04]  /*16fb0*/  STL [R1+0x48], R14 ;  /* 0x0000480e01007387 */ /* 0x000fe80000100800 */
[----:B------:R-:W-:Y:S04]  /*16fc0*/  STL.64 [R1+0x590], R18 ;  /* 0x0005901201007387 */ /* 0x000fe80000100a00 */
[----:B------:R0:W-:Y:S04]  /*16fd0*/  STL.64 [R1+0x588], R16 ;  /* 0x0005881001007387 */ /* 0x0001e80000100a00 */
[----:B0-----:R-:W4:Y:S04]  /*16fe0*/  LDL.LU R16, [R1+0x10] ;  /* 0x0000100001107983 */ /* 0x001f280000300800 */
[----:B------:R-:W4:Y:S04]  /*16ff0*/  LDL.LU R17, [R1+0x14] ;  /* 0x0000140001117983 */ /* 0x000f280000300800 */
[----:B------:R-:W5:Y:S04]  /*17000*/  LDL.LU R18, [R1+0x18] ;  /* 0x0000180001127983 */ /* 0x000f680000300800 */
[----:B------:R-:W5:Y:S01]  /*17010*/  LDL.LU R19, [R1+0x1c] ;  /* 0x00001c0001137983 */ /* 0x000f620000300800 */
[----:B------:R-:W-:-:S02]  /*17020*/  LOP3.LUT R21, R2, 0xc, R23, 0xfe, !PT ;  /* 0x0000000c02157812 */ /* 0x000fc400078efe17 */
[C---:B------:R-:W-:Y:S02]  /*17030*/  LOP3.LUT R0, R2.reuse, R23, RZ, 0xfc, !PT ;  /* 0x0000001702007212 */ /* 0x040fe400078efcff */
[C-C-:B------:R-:W-:Y:S02]  /*17040*/  LOP3.LUT R28, R2.reuse, 0xf4, R23.reuse, 0xfe, !PT ;  /* 0x000000f4021c7812 */ /* 0x140fe400078efe17 */
[C-C-:B------:R-:W-:Y:S02]  /*17050*/  LOP3.LUT R15, R2.reuse, 0x24, R23.reuse, 0xfe, !PT ;  /* 0x00000024020f7812 */ /* 0x140fe400078efe17 */
[C-C-:B------:R-:W-:Y:S02]  /*17060*/  LOP3.LUT R13, R2.reuse, 0x20, R23.reuse, 0xfe, !PT ;  /* 0x00000020020d7812 */ /* 0x140fe400078efe17 */
[C-C-:B------:R-:W-:Y:S02]  /*17070*/  LOP3.LUT R14, R2.reuse, 0x10, R23.reuse, 0xfe, !PT ;  /* 0x00000010020e7812 */ /* 0x140fe400078efe17 */
[----:B------:R-:W-:-:S02]  /*17080*/  LOP3.LUT R29, R2, 0x8, R23, 0xfe, !PT ;  /* 0x00000008021d7812 */ /* 0x000fc400078efe17 */
[----:B------:R-:W-:Y:S01]  /*17090*/  LOP3.LUT R2, R2, 0x4, R23, 0xfe, !PT ;  /* 0x0000000402027812 */ /* 0x000fe200078efe17 */
[----:B-----5:R-:W-:Y:S04]  /*170a0*/  STL.64 [R1+0x5a8], R18 ;  /* 0x0005a81201007387 */ /* 0x020fe80000100a00 */
[----:B----4-:R0:W-:Y:S04]  /*170b0*/  STL.64 [R1+0x5a0], R16 ;  /* 0x0005a01001007387 */ /* 0x0101e80000100a00 */
[----:B0-----:R-:W4:Y:S04]  /*170c0*/  LDL.LU R16, [R1] ;  /* 0x0000000001107983 */ /* 0x001f280000300800 */
[----:B------:R-:W4:Y:S04]  /*170d0*/  LDL.LU R17, [R1+0x4] ;  /* 0x0000040001117983 */ /* 0x000f280000300800 */
[----:B------:R-:W4:Y:S04]  /*170e0*/  LDL.LU R18, [R1+0x8] ;  /* 0x0000080001127983 */ /* 0x000f280000300800 */
[----:B------:R-:W4:Y:S04]  /*170f0*/  LDL.LU R19, [R1+0xc] ;  /* 0x00000c0001137983 */ /* 0x000f280000300800 */
[----:B------:R-:W-:Y:S04]  /*17100*/  STL [R1+0x20], R21 ;  /* 0x0000201501007387 */ /* 0x000fe80000100800 */
[----:B------:R-:W0:Y:S04]  /*17110*/  LDS.128 R20, [R20+0x200] ;  /* 0x0002000014147984 */ /* 0x000e280000000c00 */
[----:B------:R-:W-:Y:S01]  /*17120*/  BAR.SYNC.DEFER_BLOCKING 0x0 ;  /* 0x0000000000007b1d */ /* 0x000fe20000010000 */
[----:B------:R-:W-:-:S05]  /*17130*/  ISETP.LT.AND P2, PT, R28, c[0x0][0x17c], !P0 ;  /* 0x00005f001c007a0c */ /* 0x000fca0004741270 */
[----:B------:R-:W5:Y:S04]  /*17140*/  LDL.LU R28, [R1+0x528] ;  /* 0x00052800011c7983 */ /* 0x000f680000300800 */
[----:B---3--:R-:W-:Y:S04]  /*17150*/  STS.128 [R12+UR4], R8 ;  /* 0x000000080c007988 */ /* 0x008fe80008000c04 */
[----:B--2---:R1:W-:Y:S04]  /*17160*/  STS.128 [R12+UR4+0x100], R4 ;  /* 0x000100040c007988 */ /* 0x0043e80008000c04 */
[----:B-1----:R-:W2:Y:S04]  /*17170*/  LDL.LU R7, [R1+0x20] ;  /* 0x0000200001077983 */ /* 0x002ea80000300800 */
[----:B----4-:R1:W-:Y:S04]  /*17180*/  STS.128 [R12+UR4+0x80], R16 ;  /* 0x000080100c007988 */ /* 0x0103e80008000c04 */
[----:B-1----:R-:W3:Y:S04]  /*17190*/  LDL.LU.64 R18, [R1+0x5a8] ;  /* 0x0005a80001127983 */ /* 0x002ee80000300a00 */
[----:B------:R-:W3:Y:S01]  /*171a0*/  LDL.LU.64 R16, [R1+0x5a0] ;  /* 0x0005a00001107983 */ /* 0x000ee20000300a00 */
[----:B-----5:R-:W-:Y:S01]  /*171b0*/  IMAD R28, R28, c[0x0][0x194], RZ ;  /* 0x000065001c1c7a24 */ /* 0x020fe200078e02ff */
[C---:B------:R-:W-:Y:S01]  /*171c0*/  ISETP.LT.AND P1, PT, R0.reuse, c[0x0][0x17c], !P0 ;  /* 0x00005f0000007a0c */ /* 0x040fe20004721270 */
[----:B------:R-:W-:-:S03]  /*171d0*/  IMAD R10, R0, c[0x0][0x198], RZ ;  /* 0x00006600000a7a24 */ /* 0x000fc600078e02ff */
[----:B------:R-:W-:Y:S01]  /*171e0*/  LEA R0, P4, R28, c[0x0][0x170], 0x1 ;  /* 0x00005c001c007a11 */ /* 0x000fe200078808ff */
[C---:B------:R-:W-:Y:S01]  /*171f0*/  IMAD R9, R2.reuse, c[0x0][0x198], RZ ;  /* 0x0000660002097a24 */ /* 0x040fe200078e02ff */
[----:B------:R-:W-:Y:S02]  /*17200*/  ISETP.LT.AND P3, PT, R2, c[0x0][0x17c], !P0 ;  /* 0x00005f0002007a0c */ /* 0x000fe40004761270 */
[----:B------:R-:W-:Y:S02]  /*17210*/  LEA.HI.X.SX32 R2, R28, c[0x0][0x174], 0x1, P4 ;  /* 0x00005d001c027a11 */ /* 0x000fe400020f0eff */
[----:B------:R-:W4:Y:S04]  /*17220*/  LDL.LU R28, [R1+0x38] ;  /* 0x00003800011c7983 */ /* 0x000f280000300800 */
[----:B---3--:R1:W-:Y:S04]  /*17230*/  STS.128 [R12+UR4+0x180], R16 ;  /* 0x000180100c007988 */ /* 0x0083e80008000c04 */
[----:B-1----:R-:W3:Y:S04]  /*17240*/  LDL.LU R12, [R1+0x598] ;  /* 0x00059800010c7983 */ /* 0x002ee80000300800 */
[----:B------:R-:W5:Y:S04]  /*17250*/  LDL.LU.64 R18, [R1+0x590] ;  /* 0x0005900001127983 */ /* 0x000f680000300a00 */
[----:B------:R-:W4:Y:S04]  /*17260*/  LDL.LU.64 R16, [R1+0x588] ;  /* 0x0005880001107983 */ /* 0x000f280000300a00 */
[----:B------:R-:W-:Y:S01]  /*17270*/  BAR.SYNC.DEFER_BLOCKING 0x0 ;  /* 0x0000000000007b1d */ /* 0x000fe20000010000 */
[-C--:B------:R-:W-:Y:S01]  /*17280*/  LEA R4, P4, R10, R0.reuse, 0x1 ;  /* 0x000000000a047211 */ /* 0x080fe200078808ff */
[----:B------:R-:W-:Y:S01]  /*17290*/  IMAD R6, R29, c[0x0][0x198], RZ ;  /* 0x000066001d067a24 */ /* 0x000fe200078e02ff */
[----:B------:R-:W-:-:S02]  /*172a0*/  LEA R8, P6, R9, R0, 0x1 ;  /* 0x0000000009087211 */ /* 0x000fc400078c08ff */
[-C--:B------:R-:W-:Y:S02]  /*172b0*/  LEA.HI.X.SX32 R5, R10, R2.reuse, 0x1, P4 ;  /* 0x000000020a057211 */ /* 0x080fe400020f0eff */
[----:B------:R-:W-:Y:S02]  /*172c0*/  ISETP.LT.AND P5, PT, R29, c[0x0][0x17c], !P0 ;  /* 0x00005f001d007a0c */ /* 0x000fe400047a1270 */
[C---:B--2---:R-:W-:Y:S01]  /*172d0*/  ISETP.LT.AND P4, PT, R7.reuse, c[0x0][0x17c], !P0 ;  /* 0x00005f0007007a0c */ /* 0x044fe20004781270 */
[----:B------:R-:W-:Y:S01]  /*172e0*/  IMAD R7, R7, c[0x0][0x198], RZ ;  /* 0x0000660007077a24 */ /* 0x000fe200078e02ff */
[----:B------:R-:W-:Y:S01]  /*172f0*/  LEA.HI.X.SX32 R9, R9, R2, 0x1, P6 ;  /* 0x0000000209097211 */ /* 0x000fe200030f0eff */
[----:B---3--:R1:W-:Y:S04]  /*17300*/  @P1 STG.E.U16 [R4.64], R12 ;  /* 0x0000000c04001986 */ /* 0x0083e8000c101506 */
[----:B----4-:R2:W-:Y:S01]  /*17310*/  @P3 STG.E.U16 [R8.64], R16 ;  /* 0x0000001008003986 */ /* 0x0105e2000c101506 */
[----:B-1----:R-:W-:-:S04]  /*17320*/  LEA R4, P1, R6, R0, 0x1 ;  /* 0x0000000006047211 */ /* 0x002fc800078208ff */
[----:B------:R-:W-:Y:S02]  /*17330*/  LEA.HI.X.SX32 R5, R6, R2, 0x1, P1 ;  /* 0x0000000206057211 */ /* 0x000fe400008f0eff */
[C---:B--2---:R-:W-:Y:S01]  /*17340*/  LEA R8, P6, R7.reuse, R0, 0x1 ;  /* 0x0000000007087211 */ /* 0x044fe200078c08ff */
[C---:B------:R-:W-:Y:S01]  /*17350*/  IMAD R6, R14.reuse, c[0x0][0x198], RZ ;  /* 0x000066000e067a24 */ /* 0x040fe200078e02ff */
[----:B------:R-:W-:Y:S01]  /*17360*/  ISETP.LT.AND P3, PT, R14, c[0x0][0x17c], !P0 ;  /* 0x00005f000e007a0c */ /* 0x000fe20004761270 */
[----:B------:R1:W-:Y:S01]  /*17370*/  @P5 STG.E.U16 [R4.64], R24 ;  /* 0x0000001804005986 */ /* 0x0003e2000c101506 */
[----:B------:R-:W-:Y:S01]  /*17380*/  LEA.HI.X.SX32 R9, R7, R2, 0x1, P6 ;  /* 0x0000000207097211 */ /* 0x000fe200030f0eff */
[C---:B------:R-:W-:Y:S01]  /*17390*/  IMAD R7, R17.reuse, c[0x0][0x198], RZ ;  /* 0x0000660011077a24 */ /* 0x040fe200078e02ff */
[----:B------:R-:W-:Y:S01]  /*173a0*/  ISETP.LT.AND P5, PT, R17, c[0x0][0x17c], !P0 ;  /* 0x00005f0011007a0c */ /* 0x000fe200047a1270 */
[----:B------:R-:W2:Y:S04]  /*173b0*/  LDL.LU R14, [R1+0x584] ;  /* 0x00058400010e7983 */ /* 0x000ea80000300800 */
[----:B0-----:R0:W-:Y:S01]  /*173c0*/  @P4 STG.E.U16 [R8.64], R20 ;  /* 0x0000001408004986 */ /* 0x0011e2000c101506 */
[----:B-1----:R-:W-:-:S03]  /*173d0*/  LEA R4, P6, R6, R0, 0x1 ;  /* 0x0000000006047211 */ /* 0x002fc600078c08ff */
[----:B------:R-:W3:Y:S01]  /*173e0*/  LDL.LU R17, [R1+0x580] ;  /* 0x0005800001117983 */ /* 0x000ee20000300800 */
[----:B------:R-:W-:Y:S02]  /*173f0*/  PRMT R12, R12, 0x7632, R12 ;  /* 0x000076320c0c7816 */ /* 0x000fe4000000000c */
[----:B------:R-:W-:Y:S02]  /*17400*/  LEA.HI.X.SX32 R5, R6, R2, 0x1, P6 ;  /* 0x0000000206057211 */ /* 0x000fe400030f0eff */
[C---:B0-----:R-:W-:Y:S01]  /*17410*/  LEA R8, P4, R7.reuse, R0, 0x1 ;  /* 0x0000000007087211 */ /* 0x041fe200078808ff */
[----:B-----5:R-:W-:Y:S01]  /*17420*/  IMAD R6, R18, c[0x0][0x198], RZ ;  /* 0x0000660012067a24 */ /* 0x020fe200078e02ff */
[----:B------:R-:W-:Y:S02]  /*17430*/  PRMT R16, R16, 0x7632, R16 ;  /* 0x0000763210107816 */ /* 0x000fe40000000010 */
[----:B------:R-:W-:Y:S01]  /*17440*/  LEA.HI.X.SX32 R9, R7, R2, 0x1, P4 ;  /* 0x0000000207097211 */ /* 0x000fe200020f0eff */
[----:B------:R0:W-:Y:S01]  /*17450*/  @P3 STG.E.U16 [R4.64], R12 ;  /* 0x0000000c04003986 */ /* 0x0001e2000c101506 */
[----:B------:R-:W-:-:S03]  /*17460*/  ISETP.LT.AND P4, PT, R18, c[0x0][0x17c], !P0 ;  /* 0x00005f0012007a0c */ /* 0x000fc60004781270 */
[----:B------:R1:W-:Y:S04]  /*17470*/  @P5 STG.E.U16 [R8.64], R16 ;  /* 0x0000001008005986 */ /* 0x0003e8000c101506 */
[----:B------:R-:W4:Y:S01]  /*17480*/  LDL.LU R18, [R1+0x57c] ;  /* 0x00057c0001127983 */ /* 0x000f220000300800 */
[C---:B0-----:R-:W-:Y:S01]  /*17490*/  LEA R4, P5, R6.reuse, R0, 0x1 ;  /* 0x0000000006047211 */ /* 0x041fe200078a08ff */
[C---:B------:R-:W-:Y:S02]  /*174a0*/  IMAD R7, R19.reuse, c[0x0][0x198], RZ ;  /* 0x0000660013077a24 */ /* 0x040fe400078e02ff */
[----:B-1----:R-:W5:Y:S01]  /*174b0*/  LDL.LU R9, [R1+0x48] ;  /* 0x0000480001097983 */ /* 0x002f620000300800 */
[----:B------:R-:W-:Y:S02]  /*174c0*/  ISETP.LT.AND P3, PT, R19, c[0x0][0x17c], !P0 ;  /* 0x00005f0013007a0c */ /* 0x000fe40004761270 */
[----:B------:R-:W-:Y:S01]  /*174d0*/  LEA.HI.X.SX32 R5, R6, R2, 0x1, P5 ;  /* 0x0000000206057211 */ /* 0x000fe200028f0eff */
[----:B------:R-:W3:Y:S01]  /*174e0*/  LDL.LU R19, [R1+0x578] ;  /* 0x0005780001137983 */ /* 0x000ee20000300800 */
[----:B------:R-:W-:-:S03]  /*174f0*/  ISETP.LT.AND P5, PT, R13, c[0x0][0x17c], !P0 ;  /* 0x00005f000d007a0c */ /* 0x000fc600047a1270 */
[----:B------:R-:W3:Y:S01]  /*17500*/  LDL.LU R13, [R1+0x574] ;  /* 0x00057400010d7983 */ /* 0x000ee20000300800 */
[----:B------:R-:W-:-:S03]  /*17510*/  PRMT R24, R24, 0x7632, R24 ;  /* 0x0000763218187816 */ /* 0x000fc60000000018 */
[----:B------:R-:W4:Y:S04]  /*17520*/  LDL.LU R12, [R1+0x54] ;  /* 0x00005400010c7983 */ /* 0x000f280000300800 */
[----:B------:R0:W-:Y:S01]  /*17530*/  @P4 STG.E.U16 [R4.64], R24 ;  /* 0x0000001804004986 */ /* 0x0001e2000c101506 */
[----:B------:R-:W-:-:S03]  /*17540*/  ISETP.LT.AND P4, PT, R15, c[0x0][0x17c], !P0 ;  /* 0x00005f000f007a0c */ /* 0x000fc60004781270 */
[----:B------:R-:W4:Y:S04]  /*17550*/  LDL.LU R29, [R1+0x44] ;  /* 0x00004400011d7983 */ /* 0x000f280000300800 */
[----:B------:R-:W4:Y:S01]  /*17560*/  LDL.LU R15, [R1+0x570] ;  /* 0x00057000010f7983 */ /* 0x000f220000300800 */
[----:B------:R-:W-:Y:S01]  /*17570*/  ISETP.LT.AND P1, PT, R28, c[0x0][0x17c], !P0 ;  /* 0x00005f001c007a0c */ /* 0x000fe20004721270 */
[----:B------:R-:W-:Y:S01]  /*17580*/  IMAD.MOV.U32 R28, RZ, RZ, c[0x0][0x198] ;  /* 0x00006600ff1c7624 */ /* 0x000fe200078e00ff */
[----:B------:R-:W-:-:S03]  /*17590*/  LEA R6, P6, R7, R0, 0x1 ;  /* 0x0000000007067211 */ /* 0x000fc600078c08ff */
[----:B------:R-:W-:Y:S01]  /*175a0*/  IMAD R10, R28, 0x20, R10 ;  /* 0x000000201c0a7824 */ /* 0x000fe200078e020a */
[----:B------:R-:W-:-:S04]  /*175b0*/  LEA.HI.X.SX32 R7, R7, R2, 0x1, P6 ;  /* 0x0000000207077211 */ /* 0x000fc800030f0eff */
[----:B0-----:R-:W-:Y:S01]  /*175c0*/  LEA R4, P6, R10, R0, 0x1 ;  /* 0x000000000a047211 */ /* 0x001fe200078c08ff */
[----:B------:R-:W-:-:S03]  /*175d0*/  IMAD R8, R28, 0x4, R10 ;  /* 0x000000041c087824 */ /* 0x000fc600078e020a */
[----:B------:R-:W-:Y:S02]  /*175e0*/  LEA.HI.X.SX32 R5, R10, R2, 0x1, P6 ;  /* 0x000000020a057211 */ /* 0x000fe400030f0eff */
[----:B------:R-:W4:Y:S01]  /*175f0*/  LDL.LU R10, [R1+0x58] ;  /* 0x00005800010a7983 */ /* 0x000f220000300800 */
[----:B------:R-:W-:-:S05]  /*17600*/  PRMT R20, R20, 0x7632, R20 ;  /* 0x0000763214147816 */ /* 0x000fca0000000014 */
[----:B------:R0:W-:Y:S02]  /*17610*/  @P3 STG.E.U16 [R6.64], R20 ;  /* 0x0000001406003986 */ /* 0x0001e4000c101506 */
[----:B0-----:R-:W-:-:S04]  /*17620*/  LEA R6, P6, R8, R0, 0x1 ;  /* 0x0000000008067211 */ /* 0x001fc800078c08ff */
[----:B------:R-:W-:Y:S02]  /*17630*/  LEA.HI.X.SX32 R7, R8, R2, 0x1, P6 ;  /* 0x0000000208077211 */ /* 0x000fe400030f0eff */
[----:B--2---:R-:W-:Y:S02]  /*17640*/  ISETP.LT.AND P6, PT, R14, c[0x0][0x17c], !P0 ;  /* 0x00005f000e007a0c */ /* 0x004fe400047c1270 */
[----:B------:R-:W2:Y:S04]  /*17650*/  LDL.LU R14, [R1+0x56c] ;  /* 0x00056c00010e7983 */ /* 0x000ea80000300800 */
[----:B------:R-:W2:Y:S01]  /*17660*/  LDL.LU R24, [R1+0x5c] ;  /* 0x00005c0001187983 */ /* 0x000ea20000300800 */
[----:B-----5:R-:W-:Y:S01]  /*17670*/  ISETP.LT.AND P3, PT, R9, c[0x0][0x17c], !P0 ;  /* 0x00005f0009007a0c */ /* 0x020fe20004761270 */
[----:B------:R-:W-:-:S04]  /*17680*/  IMAD R9, R28, 0x4, R8 ;  /* 0x000000041c097824 */ /* 0x000fc800078e0208 */
[----:B------:R-:W-:Y:S01]  /*17690*/  IMAD R8, R28, 0x4, R9 ;  /* 0x000000041c087824 */ /* 0x000fe200078e0209 */
[----:B---3--:R0:W-:Y:S04]  /*176a0*/  @P5 STG.E.U16 [R4.64], R13 ;  /* 0x0000000d04005986 */ /* 0x0081e8000c101506 */
[----:B------:R1:W-:Y:S01]  /*176b0*/  @P4 STG.E.U16 [R6.64], R17 ;  /* 0x0000001106004986 */ /* 0x0003e2000c101506 */
[----:B0-----:R-:W-:-:S04]  /*176c0*/  LEA R4, P5, R9, R0, 0x1 ;  /* 0x0000000009047211 */ /* 0x001fc800078a08ff */
[----:B------:R-:W-:Y:S02]  /*176d0*/  LEA.HI.X.SX32 R5, R9, R2, 0x1, P5 ;  /* 0x0000000209057211 */ /* 0x000fe400028f0eff */
[C---:B-1----:R-:W-:Y:S02]  /*176e0*/  LEA R6, P5, R8.reuse, R0, 0x1 ;  /* 0x0000000008067211 */ /* 0x042fe400078a08ff */
[----:B----4-:R-:W-:Y:S02]  /*176f0*/  ISETP.LT.AND P4, PT, R15, c[0x0][0x17c], !P0 ;  /* 0x00005f000f007a0c */ /* 0x010fe40004781270 */
[----:B------:R-:W3:Y:S01]  /*17700*/  LDL.LU R15, [R1+0x568] ;  /* 0x00056800010f7983 */ /* 0x000ee20000300800 */
[----:B------:R-:W-:Y:S02]  /*17710*/  LEA.HI.X.SX32 R7, R8, R2, 0x1, P5 ;  /* 0x0000000208077211 */ /* 0x000fe400028f0eff */
[----:B------:R-:W-:Y:S01]  /*17720*/  ISETP.LT.AND P5, PT, R12, c[0x0][0x17c], !P0 ;  /* 0x00005f000c007a0c */ /* 0x000fe200047a1270 */
[----:B------:R-:W4:Y:S04]  /*17730*/  LDL.LU R16, [R1+0x60] ;  /* 0x0000600001107983 */ /* 0x000f280000300800 */
[----:B------:R-:W5:Y:S01]  /*17740*/  LDL.LU R12, [R1+0x64] ;  /* 0x00006400010c7983 */ /* 0x000f620000300800 */
[----:B------:R-:W-:-:S03]  /*17750*/  IMAD R9, R28, 0x4, R8 ;  /* 0x000000041c097824 */ /* 0x000fc600078e0208 */
[----:B------:R0:W-:Y:S01]  /*17760*/  @P3 STG.E.U16 [R4.64], R25 ;  /* 0x0000001904003986 */ /* 0x0001e2000c101506 */
[----:B------:R-:W-:Y:S01]  /*17770*/  PRMT R13, R13, 0x7632, R13 ;  /* 0x000076320d0d7816 */ /* 0x000fe2000000000d */
[----:B------:R-:W-:Y:S02]  /*17780*/  IMAD R8, R28, 0x4, R9 ;  /* 0x000000041c087824 */ /* 0x000fe400078e0209 */
[----:B------:R1:W-:Y:S04]  /*17790*/  @P6 STG.E.U16 [R6.64], R21 ;  /* 0x0000001506006986 */ /* 0x0003e8000c101506 */
[----:B------:R-:W3:Y:S01]  /*177a0*/  LDL.LU R20, [R1+0x6c] ;  /* 0x00006c0001147983 */ /* 0x000ee20000300800 */
[----:B0-----:R-:W-:-:S04]  /*177b0*/  LEA R4, P3, R9, R0, 0x1 ;  /* 0x0000000009047211 */ /* 0x001fc800078608ff */
[----:B------:R-:W-:Y:S02]  /*177c0*/  LEA.HI.X.SX32 R5, R9, R2, 0x1, P3 ;  /* 0x0000000209057211 */ /* 0x000fe400018f0eff */
[----:B------:R-:W-:Y:S02]  /*177d0*/  ISETP.LT.AND P3, PT, R10, c[0x0][0x17c], !P0 ;  /* 0x00005f000a007a0c */ /* 0x000fe40004761270 */
[----:B------:R-:W3:Y:S04]  /*177e0*/  LDL.LU R10, [R1+0x70] ;  /* 0x00007000010a7983 */ /* 0x000ee80000300800 */
[----:B------:R0:W-:Y:S01]  /*177f0*/  @P4 STG.E.U16 [R4.64], R13 ;  /* 0x0000000d04004986 */ /* 0x0001e2000c101506 */
[----:B------:R-:W-:Y:S01]  /*17800*/  IMAD R9, R28, 0x4, R8 ;  /* 0x000000041c097824 */ /* 0x000fe200078e0208 */
[----:B-1----:R-:W-:-:S02]  /*17810*/  LEA R6, P6, R8, R0, 0x1 ;  /* 0x0000000008067211 */ /* 0x002fc400078c08ff */
[----:B0-----:R-:W3:Y:S01]  /*17820*/  LDL.LU R13, [R1+0x68] ;  /* 0x00006800010d7983 */ /* 0x001ee20000300800 */
[----:B------:R-:W-:Y:S02]  /*17830*/  IADD3 R5, R29, 0x3c, RZ ;  /* 0x0000003c1d057810 */ /* 0x000fe40007ffe0ff */
[----:B------:R-:W-:Y:S02]  /*17840*/  LEA R4, P4, R9, R0, 0x1 ;  /* 0x0000000009047211 */ /* 0x000fe400078808ff */
[-C--:B------:R-:W-:Y:S01]  /*17850*/  LEA.HI.X.SX32 R7, R8, R2.reuse, 0x1, P6 ;  /* 0x0000000208077211 */ /* 0x080fe200030f0eff */
[----:B------:R-:W-:Y:S01]  /*17860*/  IMAD R8, R5, c[0x0][0x198], RZ ;  /* 0x0000660005087a24 */ /* 0x000fe200078e02ff */
[----:B------:R-:W-:Y:S02]  /*17870*/  PRMT R17, R17, 0x7632, R17 ;  /* 0x0000763211117816 */ /* 0x000fe40000000011 */
[----:B------:R-:W-:Y:S02]  /*17880*/  ISETP.LT.AND P6, PT, R5, c[0x0][0x17c], !P0 ;  /* 0x00005f0005007a0c */ /* 0x000fe400047c1270 */
[----:B------:R-:W-:Y:S01]  /*17890*/  LEA.HI.X.SX32 R5, R9, R2, 0x1, P4 ;  /* 0x0000000209057211 */ /* 0x000fe200020f0eff */
[----:B------:R-:W-:Y:S01]  /*178a0*/  IMAD R9, R28, 0x8, R9 ;  /* 0x000000081c097824 */ /* 0x000fe200078e0209 */
[----:B------:R-:W-:Y:S01]  /*178b0*/  PRMT R25, R25, 0x7632, R25 ;  /* 0x0000763219197816 */ /* 0x000fe20000000019 */
[----:B------:R0:W-:Y:S04]  /*178c0*/  @P5 STG.E.U16 [R6.64], R17 ;  /* 0x0000001106005986 */ /* 0x0001e8000c101506 */
[----:B------:R1:W-:Y:S01]  /*178d0*/  @P3 STG.E.U16 [R4.64], R25 ;  /* 0x0000001904003986 */ /* 0x0003e2000c101506 */
[----:B0-----:R-:W-:-:S02]  /*178e0*/  LEA R6, P5, R8, R0, 0x1 ;  /* 0x0000000008067211 */ /* 0x001fc400078a08ff */
[C---:B-1----:R-:W-:Y:S02]  /*178f0*/  LEA R4, P3, R9.reuse, R0, 0x1 ;  /* 0x0000000009047211 */ /* 0x042fe400078608ff */
[-C--:B------:R-:W-:Y:S02]  /*17900*/  LEA.HI.X.SX32 R7, R8, R2.reuse, 0x1, P5 ;  /* 0x0000000208077211 */ /* 0x080fe400028f0eff */
[----:B------:R-:W-:Y:S02]  /*17910*/  LEA.HI.X.SX32 R5, R9, R2, 0x1, P3 ;  /* 0x0000000209057211 */ /* 0x000fe400018f0eff */
[----:B--2---:R-:W-:Y:S02]  /*17920*/  ISETP.LT.AND P4, PT, R24, c[0x0][0x17c], !P0 ;  /* 0x00005f0018007a0c */ /* 0x004fe40004781270 */
[----:B------:R-:W2:Y:S01]  /*17930*/  LDL.LU R24, [R1+0x74] ;  /* 0x0000740001187983 */ /* 0x000ea20000300800 */
[----:B----4-:R-:W-:-:S03]  /*17940*/  ISETP.LT.AND P5, PT, R16, c[0x0][0x17c], !P0 ;  /* 0x00005f0010007a0c */ /* 0x010fc600047a1270 */
[----:B------:R-:W4:Y:S01]  /*17950*/  LDL.LU R16, [R1+0x78] ;  /* 0x0000780001107983 */ /* 0x000f220000300800 */
[----:B-----5:R-:W-:-:S03]  /*17960*/  ISETP.LT.AND P3, PT, R12, c[0x0][0x17c], !P0 ;  /* 0x00005f000c007a0c */ /* 0x020fc60004761270 */
[----:B------:R-:W5:Y:S01]  /*17970*/  LDL.LU R12, [R1+0x7c] ;  /* 0x00007c00010c7983 */ /* 0x000f620000300800 */
[----:B------:R-:W-:Y:S01]  /*17980*/  PRMT R21, R21, 0x7632, R21 ;  /* 0x0000763215157816 */ /* 0x000fe20000000015 */
[----:B------:R-:W-:-:S04]  /*17990*/  IMAD R8, R28, 0x4, R9 ;  /* 0x000000041c087824 */ /* 0x000fc800078e0209 */
[----:B------:R0:W-:Y:S01]  /*179a0*/  @P6 STG.E.U16 [R6.64], R21 ;  /* 0x0000001506006986 */ /* 0x0001e2000c101506 */
[----:B------:R-:W-:-:S03]  /*179b0*/  IMAD R9, R28, 0x4, R8 ;  /* 0x000000041c097824 */ /* 0x000fc600078e0208 */
[----:B------:R1:W-:Y:S01]  /*179c0*/  @P4 STG.E.U16 [R4.64], R14 ;  /* 0x0000000e04004986 */ /* 0x0003e2000c101506 */
[----:B0-----:R-:W-:-:S04]  /*179d0*/  LEA R6, P6, R8, R0, 0x1 ;  /* 0x0000000008067211 */ /* 0x001fc800078c08ff */
[----:B------:R-:W-:Y:S01]  /*179e0*/  LEA.HI.X.SX32 R7, R8, R2, 0x1, P6 ;  /* 0x0000000208077211 */ /* 0x000fe200030f0eff */
[----:B------:R-:W-:Y:S01]  /*179f0*/  IMAD R8, R28, 0x4, R9 ;  /* 0x000000041c087824 */ /* 0x000fe200078e0209 */
[----:B-1----:R-:W-:-:S03]  /*17a00*/  LEA R4, P4, R9, R0, 0x1 ;  /* 0x0000000009047211 */ /* 0x002fc600078808ff */
[----:B------:R0:W-:Y:S01]  /*17a10*/  @P5 STG.E.U16 [R6.64], R18 ;  /* 0x0000001206005986 */ /* 0x0001e2000c101506 */
[----:B------:R-:W-:Y:S01]  /*17a20*/  LEA.HI.X.SX32 R5, R9, R2, 0x1, P4 ;  /* 0x0000000209057211 */ /* 0x000fe200020f0eff */
[----:B------:R-:W-:Y:S01]  /*17a30*/  IMAD R9, R28, 0x4, R8 ;  /* 0x000000041c097824 */ /* 0x000fe200078e0208 */
[----:B---3--:R-:W-:Y:S02]  /*17a40*/  ISETP.LT.AND P6, PT, R13, c[0x0][0x17c], !P0 ;  /* 0x00005f000d007a0c */ /* 0x008fe400047c1270 */
[----:B0-----:R-:W-:Y:S01]  /*17a50*/  LEA R6, P5, R8, R0, 0x1 ;  /* 0x0000000008067211 */ /* 0x001fe200078a08ff */
[----:B------:R0:W-:Y:S01]  /*17a60*/  @P3 STG.E.U16 [R4.64], R26 ;  /* 0x0000001a04003986 */ /* 0x0001e2000c101506 */
[----:B------:R-:W-:Y:S02]  /*17a70*/  ISETP.LT.AND P4, PT, R20, c[0x0][0x17c], !P0 ;  /* 0x00005f0014007a0c */ /* 0x000fe40004781270 */
[----:B------:R-:W-:Y:S01]  /*17a80*/  LEA.HI.X.SX32 R7, R8, R2, 0x1, P5 ;  /* 0x0000000208077211 */ /* 0x000fe200028f0eff */
[----:B------:R-:W3:Y:S01]  /*17a90*/  LDL.LU R13, [R1+0x84] ;  /* 0x00008400010d7983 */ /* 0x000ee20000300800 */
[----:B------:R-:W-:Y:S01]  /*17aa0*/  IMAD R8, R28, 0x4, R9 ;  /* 0x000000041c087824 */ /* 0x000fe200078e0209 */
[----:B------:R-:W-:-:S02]  /*17ab0*/  ISETP.LT.AND P5, PT, R10, c[0x0][0x17c], !P0 ;  /* 0x00005f000a007a0c */ /* 0x000fc400047a1270 */
[----:B------:R-:W3:Y:S01]  /*17ac0*/  LDL.LU R20, [R1+0x80] ;  /* 0x0000800001147983 */ /* 0x000ee20000300800 */
[----:B0-----:R-:W-:-:S03]  /*17ad0*/  LEA R4, P3, R9, R0, 0x1 ;  /* 0x0000000009047211 */ /* 0x001fc600078608ff */
[----:B------:R0:W-:Y:S01]  /*17ae0*/  @P6 STG.E.U16 [R6.64], R22 ;  /* 0x0000001606006986 */ /* 0x0001e2000c101506 */
[----:B------:R-:W-:-:S03]  /*17af0*/  LEA.HI.X.SX32 R5, R9, R2, 0x1, P3 ;  /* 0x0000000209057211 */ /* 0x000fc600018f0eff */
[----:B------:R-:W3:Y:S01]  /*17b00*/  LDL.LU R10, [R1+0x90] ;  /* 0x00009000010a7983 */ /* 0x000ee20000300800 */
[----:B------:R-:W-:Y:S02]  /*17b10*/  PRMT R14, R14, 0x7632, R14 ;  /* 0x000076320e0e7816 */ /* 0x000fe4000000000e */
[----:B------:R-:W-:Y:S02]  /*17b20*/  PRMT R18, R18, 0x7632, R18 ;  /* 0x0000763212127816 */ /* 0x000fe40000000012 */
[----:B0-----:R-:W-:-:S04]  /*17b30*/  LEA R6, P6, R8, R0, 0x1 ;  /* 0x0000000008067211 */ /* 0x001fc800078c08ff */
[----:B------:R-:W-:Y:S01]  /*17b40*/  LEA.HI.X.SX32 R7, R8, R2, 0x1, P6 ;  /* 0x0000000208077211 */ /* 0x000fe200030f0eff */
[----:B------:R0:W-:Y:S04]  /*17b50*/  @P4 STG.E.U16 [R4.64], R14 ;  /* 0x0000000e04004986 */ /* 0x0001e8000c101506 */
[----:B------:R1:W-:Y:S01]  /*17b60*/  @P5 STG.E.U16 [R6.64], R18 ;  /* 0x0000001206005986 */ /* 0x0003e2000c101506 */
[----:B--2---:R-:W-:-:S03]  /*17b70*/  ISETP.LT.AND P3, PT, R24, c[0x0][0x17c], !P0 ;  /* 0x00005f0018007a0c */ /* 0x004fc60004761270 */
[----:B------:R-:W2:Y:S01]  /*17b80*/  LDL.LU R24, [R1+0x88] ;  /* 0x0000880001187983 */ /* 0x000ea20000300800 */
[----:B----4-:R-:W-:-:S03]  /*17b90*/  ISETP.LT.AND P4, PT, R16, c[0x0][0x17c], !P0 ;  /* 0x00005f0010007a0c */ /* 0x010fc60004781270 */
[----:B------:R-:W4:Y:S01]  /*17ba0*/  LDL.LU R16, [R1+0x8c] ;  /* 0x00008c0001107983 */ /* 0x000f220000300800 */
[----:B-----5:R-:W-:-:S03]  /*17bb0*/  ISETP.LT.AND P5, PT, R12, c[0x0][0x17c], !P0 ;  /* 0x00005f000c007a0c */ /* 0x020fc600047a1270 */
[----:B------:R-:W5:Y:S04]  /*17bc0*/  LDL.LU R12, [R1+0x94] ;  /* 0x00009400010c7983 */ /* 0x000f680000300800 */
[----:B------:R-:W5:Y:S01]  /*17bd0*/  LDL.LU R25, [R1+0x9c] ;  /* 0x00009c0001197983 */ /* 0x000f620000300800 */
[----:B0-----:R-:W-:-:S04]  /*17be0*/  IMAD R5, R28, 0x4, R8 ;  /* 0x000000041c057824 */ /* 0x001fc800078e0208 */
[----:B------:R-:W-:Y:S01]  /*17bf0*/  IMAD R8, R28, 0x4, R5 ;  /* 0x000000041c087824 */ /* 0x000fe200078e0205 */
[C---:B------:R-:W-:Y:S02]  /*17c00*/  LEA R4, P6, R5.reuse, R0, 0x1 ;  /* 0x0000000005047211 */ /* 0x040fe400078c08ff */
[----:B------:R-:W-:Y:S02]  /*17c10*/  PRMT R26, R26, 0x7632, R26 ;  /* 0x000076321a1a7816 */ /* 0x000fe4000000001a */
[----:B------:R-:W-:Y:S01]  /*17c20*/  LEA.HI.X.SX32 R5, R5, R2, 0x1, P6 ;  /* 0x0000000205057211 */ /* 0x000fe200030f0eff */
[----:B------:R-:W-:Y:S01]  /*17c30*/  IMAD R9, R28, 0x4, R8 ;  /* 0x000000041c097824 */ /* 0x000fe200078e0208 */
[----:B-1----:R-:W-:Y:S02]  /*17c40*/  LEA R6, P6, R8, R0, 0x1 ;  /* 0x0000000008067211 */ /* 0x002fe400078c08ff */
[----:B------:R-:W-:Y:S02]  /*17c50*/  PRMT R22, R22, 0x7632, R22 ;  /* 0x0000763216167816 */ /* 0x000fe40000000016 */
[----:B------:R-:W-:Y:S01]  /*17c60*/  LEA.HI.X.SX32 R7, R8, R2, 0x1, P6 ;  /* 0x0000000208077211 */ /* 0x000fe200030f0eff */
[----:B------:R-:W-:Y:S01]  /*17c70*/  IMAD R8, R28, 0x4, R9 ;  /* 0x000000041c087824 */ /* 0x000fe200078e0209 */
[----:B------:R0:W-:Y:S04]  /*17c80*/  @P3 STG.E.U16 [R4.64], R26 ;  /* 0x0000001a04003986 */ /* 0x0001e8000c101506 */
[----:B------:R1:W-:Y:S01]  /*17c90*/  @P4 STG.E.U16 [R6.64], R22 ;  /* 0x0000001606004986 */ /* 0x0003e2000c101506 */
[----:B0-----:R-:W-:-:S02]  /*17ca0*/  LEA R4, P3, R9, R0, 0x1 ;  /* 0x0000000009047211 */ /* 0x001fc400078608ff */
[----:B-1----:R-:W-:Y:S02]  /*17cb0*/  LEA R6, P6, R8, R0, 0x1 ;  /* 0x0000000008067211 */ /* 0x002fe400078c08ff */
[-C--:B------:R-:W-:Y:S01]  /*17cc0*/  LEA.HI.X.SX32 R5, R9, R2.reuse, 0x1, P3 ;  /* 0x0000000209057211 */ /* 0x080fe200018f0eff */
[----:B------:R-:W-:Y:S01]  /*17cd0*/  IMAD R9, R28, 0x4, R8 ;  /* 0x000000041c097824 */ /* 0x000fe200078e0208 */
[----:B------:R-:W-:-:S03]  /*17ce0*/  LEA.HI.X.SX32 R7, R8, R2, 0x1, P6 ;  /* 0x0000000208077211 */ /* 0x000fc600030f0eff */
[----:B------:R0:W-:Y:S01]  /*17cf0*/  @P5 STG.E.U16 [R4.64], R15 ;  /* 0x0000000f04005986 */ /* 0x0001e2000c101506 */
[----:B------:R-:W-:Y:S01]  /*17d00*/  IMAD R8, R28, 0x4, R9 ;  /* 0x000000041c087824 */ /* 0x000fe200078e0209 */
[----:B---3--:R-:W-:Y:S02]  /*17d10*/  ISETP.LT.AND P4, PT, R20, c[0x0][0x17c], !P0 ;  /* 0x00005f0014007a0c */ /* 0x008fe40004781270 */
[----:B------:R-:W-:Y:S01]  /*17d20*/  ISETP.LT.AND P3, PT, R13, c[0x0][0x17c], !P0 ;  /* 0x00005f000d007a0c */ /* 0x000fe20004761270 */
[----:B------:R1:W-:Y:S01]  /*17d30*/  @P1 STG.E.U16 [R6.64], R19 ;  /* 0x0000001306001986 */ /* 0x0003e2000c101506 */
[C---:B0-----:R-:W-:Y:S02]  /*17d40*/  LEA R4, P5, R9.reuse, R0, 0x1 ;  /* 0x0000000009047211 */ /* 0x041fe400078a08ff */
[----:B------:R-:W-:Y:S01]  /*17d50*/  ISETP.LT.AND P1, PT, R10, c[0x0][0x17c], !P0 ;  /* 0x00005f000a007a0c */ /* 0x000fe20004721270 */
[----:B------:R-:W-:Y:S01]  /*17d60*/  IMAD R10, R28, 0x4, R8 ;  /* 0x000000041c0a7824 */ /* 0x000fe200078e0208 */
[----:B------:R-:W-:-:S02]  /*17d70*/  LEA.HI.X.SX32 R5, R9, R2, 0x1, P5 ;  /* 0x0000000209057211 */ /* 0x000fc400028f0eff */
[----:B-1----:R-:W-:-:S04]  /*17d80*/  LEA R6, P6, R8, R0, 0x1 ;  /* 0x0000000008067211 */ /* 0x002fc800078c08ff */
[----:B------:R-:W-:Y:S02]  /*17d90*/  LEA.HI.X.SX32 R7, R8, R2, 0x1, P6 ;  /* 0x0000000208077211 */ /* 0x000fe400030f0eff */
[C---:B------:R-:W-:Y:S01]  /*17da0*/  LEA R8, P6, R10.reuse, R0, 0x1 ;  /* 0x000000000a087211 */ /* 0x040fe200078c08ff */
[----:B------:R-:W-:Y:S01]  /*17db0*/  @P4 STG.E.U16 [R4.64], R27 ;  /* 0x0000001b04004986 */ /* 0x000fe2000c101506 */
[----:B------:R-:W-:Y:S02]  /*17dc0*/  PRMT R11, R15, 0x7632, R11 ;  /* 0x000076320f0b7816 */ /* 0x000fe4000000000b */
[----:B------:R-:W-:Y:S01]  /*17dd0*/  LEA.HI.X.SX32 R9, R10, R2, 0x1, P6 ;  /* 0x000000020a097211 */ /* 0x000fe200030f0eff */
[----:B------:R0:W-:Y:S01]  /*17de0*/  @P3 STG.E.U16 [R6.64], R23 ;  /* 0x0000001706003986 */ /* 0x0001e2000c101506 */
[----:B------:R-:W-:-:S03]  /*17df0*/  IMAD R10, R28, 0x4, R10 ;  /* 0x000000041c0a7824 */ /* 0x000fc600078e020a */
[----:B------:R-:W1:Y:S01]  /*17e00*/  LDS.128 R4, [R3] ;  /* 0x0000000003047984 */ /* 0x000e620000000c00 */
[----:B0-----:R-:W-:Y:S02]  /*17e10*/  PRMT R23, R19, 0x7632, R23 ;  /* 0x0000763213177816 */ /* 0x001fe40000000017 */
[----:B------:R-:W-:Y:S02]  /*17e20*/  PRMT R27, R27, 0x7632, R27 ;  /* 0x000076321b1b7816 */ /* 0x000fe4000000001b */
[----:B--2---:R-:W-:Y:S02]  /*17e30*/  ISETP.LT.AND P5, PT, R24, c[0x0][0x17c], !P0 ;  /* 0x00005f0018007a0c */ /* 0x004fe400047a1270 */
[----:B------:R-:W-:-:S11]  /*17e40*/  LOP3.LUT R24, R3, 0x40, RZ, 0x3c, !PT ;  /* 0x0000004003187812 */ /* 0x000fd600078e3cff */
[----:B------:R-:W-:Y:S01]  /*17e50*/  @P5 STG.E.U16 [R8.64], R11 ;  /* 0x0000000b08005986 */ /* 0x000fe2000c101506 */
[----:B------:R-:W-:-:S04]  /*17e60*/  LEA R20, P5, R10, R0, 0x1 ;  /* 0x000000000a147211 */ /* 0x000fc800078a08ff */
[----:B------:R-:W-:Y:S02]  /*17e70*/  LEA.HI.X.SX32 R21, R10, R2, 0x1, P5 ;  /* 0x000000020a157211 */ /* 0x000fe400028f0eff */
[----:B----4-:R-:W-:Y:S02]  /*17e80*/  ISETP.LT.AND P4, PT, R16, c[0x0][0x17c], !P0 ;  /* 0x00005f0010007a0c */ /* 0x010fe40004781270 */
[----:B------:R0:W-:Y:S01]  /*17e90*/  LDS.128 R16, [R3+0x200] ;  /* 0x0002000003107984 */ /* 0x0001e20000000c00 */
[----:B-----5:R-:W-:-:S03]  /*17ea0*/  ISETP.LT.AND P3, PT, R12, c[0x0][0x17c], !P0 ;  /* 0x00005f000c007a0c */ /* 0x020fc60004761270 */
[----:B------:R-:W2:Y:S01]  /*17eb0*/  LDS.128 R12, [R24] ;  /* 0x00000000180c7984 */ /* 0x000ea20000000c00 */
[----:B0-----:R-:W-:-:S03]  /*17ec0*/  IMAD R3, R28, 0x4, R10 ;  /* 0x000000041c037824 */ /* 0x001fc600078e020a */
[----:B------:R0:W3:Y:S06]  /*17ed0*/  LDS.128 R8, [R24+0x200] ;  /* 0x0002000018087984 */ /* 0x0000ec0000000c00 */
[----:B------:R-:W-:Y:S01]  /*17ee0*/  @P3 STG.E.U16 [R20.64], R23 ;  /* 0x0000001714003986 */ /* 0x000fe2000c101506 */
[----:B0-----:R-:W-:Y:S02]  /*17ef0*/  LEA R24, P6, R3, R0, 0x1 ;  /* 0x0000000003187211 */ /* 0x001fe400078c08ff */
[----:B------:R-:W-:Y:S02]  /*17f00*/  ISETP.LT.AND P3, PT, R25, c[0x0][0x17c], !P0 ;  /* 0x00005f0019007a0c */ /* 0x000fe40004761270 */
[----:B------:R-:W-:-:S05]  /*17f10*/  LEA.HI.X.SX32 R25, R3, R2, 0x1, P6 ;  /* 0x0000000203197211 */ /* 0x000fca00030f0eff */
[----:B------:R0:W-:Y:S04]  /*17f20*/  @P4 STG.E.U16 [R24.64], R27 ;  /* 0x0000001b18004986 */ /* 0x0001e8000c101506 */
[----:B0-----:R-:W4:Y:S04]  /*17f30*/  LDL.LU R24, [R1+0xa0] ;  /* 0x0000a00001187983 */ /* 0x001f280000300800 */
[----:B------:R-:W5:Y:S01]  /*17f40*/  LDL.LU R25, [R1+0xa4] ;  /* 0x0000a40001197983 */ /* 0x000f620000300800 */
[----:B------:R-:W-:Y:S01]  /*17f50*/  IADD3 R22, R29, 0x7c, RZ ;  /* 0x0000007c1d167810 */ /* 0x000fe20007ffe0ff */
[----:B------:R-:W-:Y:S01]  /*17f60*/  IMAD R3, R28, 0x8, R3 ;  /* 0x000000081c037824 */ /* 0x000fe200078e0203 */
[----:B------:R-:W-:Y:S01]  /*17f70*/  PRMT R26, R23, 0x7632, R26 ;  /* 0x00007632171a7816 */ /* 0x000fe2000000001a */
[----:B------:R-:W2:Y:S01]  /*17f80*/  LDL.LU R27, [R1+0xb8] ;  /* 0x0000b800011b7983 */ /* 0x000ea20000300800 */
[C---:B------:R-:W-:Y:S01]  /*17f90*/  ISETP.LT.AND P5, PT, R22.reuse, c[0x0][0x17c], !P0 ;  /* 0x00005f0016007a0c */ /* 0x040fe200047a1270 */
[----:B------:R-:W-:-:S05]  /*17fa0*/  IMAD R22, R22, c[0x0][0x198], RZ ;  /* 0x0000660016167a24 */ /* 0x000fca00078e02ff */
[----:B------:R-:W-:-:S04]  /*17fb0*/  LEA R20, P6, R22, R0, 0x1 ;  /* 0x0000000016147211 */ /* 0x000fc800078c08ff */
[----:B------:R-:W-:Y:S02]  /*17fc0*/  LEA.HI.X.SX32 R21, R22, R2, 0x1, P6 ;  /* 0x0000000216157211 */ /* 0x000fe400030f0eff */
[----:B------:R-:W-:-:S03]  /*17fd0*/  LEA R22, P6, R3, R0, 0x1 ;  /* 0x0000000003167211 */ /* 0x000fc600078c08ff */
[----:B------:R0:W-:Y:S01]  /*17fe0*/  @P5 STG.E.U16 [R20.64], R26 ;  /* 0x0000001a14005986 */ /* 0x0001e2000c101506 */
[----:B------:R-:W-:-:S03]  /*17ff0*/  LEA.HI.X.SX32 R23, R3, R2, 0x1, P6 ;  /* 0x0000000203177211 */ /* 0x000fc600030f0eff */
[----:B0-----:R-:W2:Y:S01]  /*18000*/  LDL.LU R26, [R1+0xb4] ;  /* 0x0000b400011a7983 */ /* 0x001ea20000300800 */
[----:B----4-:R-:W-:Y:S01]  /*18010*/  ISETP.LT.AND P4, PT, R24, c[0x0][0x17c], !P0 ;  /* 0x00005f0018007a0c */ /* 0x010fe20004781270 */
[----:B------:R-:W-:-:S05]  /*18020*/  IMAD R24, R28, 0x4, R3 ;  /* 0x000000041c187824 */ /* 0x000fca00078e0203 */
[----:B------:R-:W-:Y:S01]  /*18030*/  LEA R20, P6, R24, R0, 0x1 ;  /* 0x0000000018147211 */ /* 0x000fe200078c08ff */
[----:B------:R-:W-:Y:S01]  /*18040*/  IMAD R3, R28, 0x4, R24 ;  /* 0x000000041c037824 */ /* 0x000fe200078e0218 */
[----:B-----5:R-:W-:Y:S02]  /*18050*/  ISETP.LT.AND P5, PT, R25, c[0x0][0x17c], !P0 ;  /* 0x00005f0019007a0c */ /* 0x020fe400047a1270 */
[----:B------:R-:W4:Y:S01]  /*18060*/  LDL.LU R25, [R1+0xbc] ;  /* 0x0000bc0001197983 */ /* 0x000f220000300800 */
[----:B------:R-:W-:-:S03]  /*18070*/  LEA.HI.X.SX32 R21, R24, R2, 0x1, P6 ;  /* 0x0000000218157211 */ /* 0x000fc600030f0eff */
[----:B------:R-:W5:Y:S04]  /*18080*/  LDL.LU R24, [R1+0xa8] ;  /* 0x0000a80001187983 */ /* 0x000f680000300800 */
[----:B-1----:R0:W-:Y:S02]  /*18090*/  @P3 STG.E.U16 [R22.64], R4 ;  /* 0x0000000416003986 */ /* 0x0021e4000c101506 */
[----:B0-----:R-:W-:-:S04]  /*180a0*/  LEA R22, P6, R3, R0, 0x1 ;  /* 0x0000000003167211 */ /* 0x001fc800078c08ff */
[----:B------:R-:W-:Y:S02]  /*180b0*/  LEA.HI.X.SX32 R23, R3, R2, 0x1, P6 ;  /* 0x0000000203177211 */ /* 0x000fe400030f0eff */
[----:B-----5:R-:W-:Y:S01]  /*180c0*/  ISETP.LT.AND P3, PT, R24, c[0x0][0x17c], !P0 ;  /* 0x00005f0018007a0c */ /* 0x020fe20004761270 */
[----:B------:R-:W-:Y:S02]  /*180d0*/  IMAD R24, R28, 0x4, R3 ;  /* 0x000000041c187824 */ /* 0x000fe400078e0203 */
[----:B------:R-:W5:Y:S04]  /*180e0*/  LDL.LU R3, [R1+0xac] ;  /* 0x0000ac0001037983 */ /* 0x000f680000300800 */
[----:B--2---:R0:W-:Y:S02]  /*180f0*/  @P4 STG.E.U16 [R20.64], R12 ;  /* 0x0000000c14004986 */ /* 0x0041e4000c101506 */
[----:B0-----:R-:W-:-:S04]  /*18100*/  LEA R20, P6, R24, R0, 0x1 ;  /* 0x0000000018147211 */ /* 0x001fc800078c08ff */
[----:B------:R-:W-:Y:S02]  /*18110*/  LEA.HI.X.SX32 R21, R24, R2, 0x1, P6 ;  /* 0x0000000218157211 */ /* 0x000fe400030f0eff */
[----:B-----5:R-:W-:Y:S01]  /*18120*/  ISETP.LT.AND P4, PT, R3, c[0x0][0x17c], !P0 ;  /* 0x00005f0003007a0c */ /* 0x020fe20004781270 */
[----:B------:R-:W-:Y:S02]  /*18130*/  IMAD R3, R28, 0x4, R24 ;  /* 0x000000041c037824 */ /* 0x000fe400078e0218 */
[----:B------:R-:W2:Y:S04]  /*18140*/  LDL.LU R24, [R1+0xb0] ;  /* 0x0000b00001187983 */ /* 0x000ea80000300800 */
[----:B------:R0:W-:Y:S01]  /*18150*/  @P5 STG.E.U16 [R22.64], R16 ;  /* 0x0000001016005986 */ /* 0x0001e2000c101506 */
[----:B------:R-:W-:-:S03]  /*18160*/  PRMT R4, R4, 0x7632, R4 ;  /* 0x0000763204047816 */ /* 0x000fc60000000004 */
[----:B---3--:R1:W-:Y:S01]  /*18170*/  @P3 STG.E.U16 [R20.64], R8 ;  /* 0x0000000814003986 */ /* 0x0083e2000c101506 */
[----:B------:R-:W-:Y:S02]  /*18180*/  ISETP.LT.AND P3, PT, R26, c[0x0][0x17c], !P0 ;  /* 0x00005f001a007a0c */ /* 0x000fe40004761270 */
[----:B------:R-:W-:Y:S01]  /*18190*/  PRMT R12, R12, 0x7632, R12 ;  /* 0x000076320c0c7816 */ /* 0x000fe2000000000c */
[----:B------:R-:W3:Y:S01]  /*181a0*/  LDL.LU R26, [R1+0xcc] ;  /* 0x0000cc00011a7983 */ /* 0x000ee20000300800 */
[----:B0-----:R-:W-:-:S04]  /*181b0*/  LEA R22, P6, R3, R0, 0x1 ;  /* 0x0000000003167211 */ /* 0x001fc800078c08ff */
[----:B------:R-:W-:-:S05]  /*181c0*/  LEA.HI.X.SX32 R23, R3, R2, 0x1, P6 ;  /* 0x0000000203177211 */ /* 0x000fca00030f0eff */
[----:B------:R0:W-:Y:S01]  /*181d0*/  @P4 STG.E.U16 [R22.64], R4 ;  /* 0x0000000416004986 */ /* 0x0001e2000c101506 */
[----:B------:R-:W-:Y:S02]  /*181e0*/  PRMT R16, R16, 0x7632, R16 ;  /* 0x0000763210107816 */ /* 0x000fe40000000010 */
[----:B------:R-:W-:Y:S02]  /*181f0*/  ISETP.LT.AND P4, PT, R27, c[0x0][0x17c], !P0 ;  /* 0x00005f001b007a0c */ /* 0x000fe40004781270 */
[----:B--2---:R-:W-:Y:S01]  /*18200*/  ISETP.LT.AND P5, PT, R24, c[0x0][0x17c], !P0 ;  /* 0x00005f0018007a0c */ /* 0x004fe200047a1270 */
[----:B------:R-:W-:-:S04]  /*18210*/  IMAD R24, R28, 0x4, R3 ;  /* 0x000000041c187824 */ /* 0x000fc800078e0203 */
[----:B------:R-:W-:Y:S01]  /*18220*/  IMAD R3, R28, 0x4, R24 ;  /* 0x000000041c037824 */ /* 0x000fe200078e0218 */
[----:B-1----:R-:W-:-:S04]  /*18230*/  LEA R20, P6, R24, R0, 0x1 ;  /* 0x0000000018147211 */ /* 0x002fc800078c08ff */
[----:B------:R-:W-:Y:S01]  /*18240*/  LEA.HI.X.SX32 R21, R24, R2, 0x1, P6 ;  /* 0x0000000218157211 */ /* 0x000fe200030f0eff */
[C---:B0-----:R-:W-:Y:S01]  /*18250*/  IMAD R4, R28.reuse, 0x4, R3 ;  /* 0x000000041c047824 */ /* 0x041fe200078e0203 */
[C---:B------:R-:W-:Y:S01]  /*18260*/  LEA R22, P6, R3.reuse, R0, 0x1 ;  /* 0x0000000003167211 */ /* 0x040fe200078c08ff */
[----:B------:R-:W2:Y:S03]  /*18270*/  LDL.LU R24, [R1+0xc8] ;  /* 0x0000c80001187983 */ /* 0x000ea60000300800 */
[----:B------:R-:W-:Y:S01]  /*18280*/  LEA.HI.X.SX32 R23, R3, R2, 0x1, P6 ;  /* 0x0000000203177211 */ /* 0x000fe200030f0eff */
[----:B------:R0:W-:Y:S01]  /*18290*/  @P5 STG.E.U16 [R20.64], R12 ;  /* 0x0000000c14005986 */ /* 0x0001e2000c101506 */
[----:B----4-:R-:W-:Y:S01]  /*182a0*/  ISETP.LT.AND P5, PT, R25, c[0x0][0x17c], !P0 ;  /* 0x00005f0019007a0c */ /* 0x010fe200047a1270 */
[----:B------:R-:W-:Y:S02]  /*182b0*/  IMAD R3, R28, 0x4, R4 ;  /* 0x000000041c037824 */ /* 0x000fe400078e0204 */
[----:B------:R-:W4:Y:S04]  /*182c0*/  LDL.LU R27, [R1+0xd0] ;  /* 0x0000d000011b7983 */ /* 0x000f280000300800 */
[----:B------:R-:W5:Y:S01]  /*182d0*/  LDL.LU R25, [R1+0xd4] ;  /* 0x0000d40001197983 */ /* 0x000f620000300800 */
[----:B0-----:R-:W-:-:S03]  /*182e0*/  LEA R20, P6, R4, R0, 0x1 ;  /* 0x0000000004147211 */ /* 0x001fc600078c08ff */
[----:B------:R0:W-:Y:S01]  /*182f0*/  @P3 STG.E.U16 [R22.64], R16 ;  /* 0x0000001016003986 */ /* 0x0001e2000c101506 */
[----:B------:R-:W-:-:S03]  /*18300*/  LEA.HI.X.SX32 R21, R4, R2, 0x1, P6 ;  /* 0x0000000204157211 */ /* 0x000fc600030f0eff */
[----:B0-----:R-:W3:Y:S04]  /*18310*/  LDL.LU R16, [R1+0xc4] ;  /* 0x0000c40001107983 */ /* 0x001ee80000300800 */
[----:B------:R-:W3:Y:S01]  /*18320*/  LDL.LU R4, [R1+0xc0] ;  /* 0x0000c00001047983 */ /* 0x000ee20000300800 */
[----:B------:R-:W-:Y:S02]  /*18330*/  PRMT R8, R8, 0x7632, R8 ;  /* 0x0000763208087816 */ /* 0x000fe40000000008 */
[----:B------:R-:W-:-:S03]  /*18340*/  LEA R22, P6, R3, R0, 0x1 ;  /* 0x0000000003167211 */ /* 0x000fc600078c08ff */
[----:B------:R0:W-:Y:S01]  /*18350*/  @P4 STG.E.U16 [R20.64], R8 ;  /* 0x0000000814004986 */ /* 0x0001e2000c101506 */
[----:B------:R-:W-:-:S05]  /*18360*/  LEA.HI.X.SX32 R23, R3, R2, 0x1, P6 ;  /* 0x0000000203177211 */ /* 0x000fca00030f0eff */
[----:B------:R1:W-:Y:S01]  /*18370*/  @P5 STG.E.U16 [R22.64], R5 ;  /* 0x0000000516005986 */ /* 0x0003e2000c101506 */
[----:B--2---:R-:W-:Y:S02]  /*18380*/  ISETP.LT.AND P5, PT, R24, c[0x0][0x17c], !P0 ;  /* 0x00005f0018007a0c */ /* 0x004fe400047a1270 */
[----:B---3--:R-:W-:Y:S01]  /*18390*/  ISETP.LT.AND P3, PT, R4, c[0x0][0x17c], !P0 ;  /* 0x00005f0004007a0c */ /* 0x008fe20004761270 */
[----:B------:R-:W-:-:S05]  /*183a0*/  IMAD R4, R28, 0x4, R3 ;  /* 0x000000041c047824 */ /* 0x000fca00078e0203 */
[----:B0-----:R-:W-:-:S04]  /*183b0*/  LEA R20, P6, R4, R0, 0x1 ;  /* 0x0000000004147211 */ /* 0x001fc800078c08ff */
[----:B------:R-:W-:Y:S02]  /*183c0*/  LEA.HI.X.SX32 R21, R4, R2, 0x1, P6 ;  /* 0x0000000204157211 */ /* 0x000fe400030f0eff */
[----:B------:R-:W-:Y:S02]  /*183d0*/  ISETP.LT.AND P4, PT, R16, c[0x0][0x17c], !P0 ;  /* 0x00005f0010007a0c */ /* 0x000fe40004781270 */
[----:B------:R-:W2:Y:S04]  /*183e0*/  LDL.LU R16, [R1+0xd8] ;  /* 0x0000d80001107983 */ /* 0x000ea80000300800 */
[----:B------:R0:W-:Y:S01]  /*183f0*/  @P3 STG.E.U16 [R20.64], R13 ;  /* 0x0000000d14003986 */ /* 0x0001e2000c101506 */
[----:B------:R-:W-:-:S03]  /*18400*/  ISETP.LT.AND P3, PT, R26, c[0x0][0x17c], !P0 ;  /* 0x00005f001a007a0c */ /* 0x000fc60004761270 */
[----:B------:R-:W3:Y:S04]  /*18410*/  LDL.LU R24, [R1+0xdc] ;  /* 0x0000dc0001187983 */ /* 0x000ee80000300800 */
[----:B------:R-:W3:Y:S01]  /*18420*/  LDL.LU R26, [R1+0xe0] ;  /* 0x0000e000011a7983 */ /* 0x000ee20000300800 */
[----:B------:R-:W-:-:S04]  /*18430*/  IMAD R3, R28, 0x4, R4 ;  /* 0x000000041c037824 */ /* 0x000fc800078e0204 */
[----:B------:R-:W-:Y:S01]  /*18440*/  IMAD R4, R28, 0x4, R3 ;  /* 0x000000041c047824 */ /* 0x000fe200078e0203 */
[----:B-1----:R-:W-:-:S04]  /*18450*/  LEA R22, P6, R3, R0, 0x1 ;  /* 0x0000000003167211 */ /* 0x002fc800078c08ff */
[----:B------:R-:W-:Y:S01]  /*18460*/  LEA.HI.X.SX32 R23, R3, R2, 0x1, P6 ;  /* 0x0000000203177211 */ /* 0x000fe200030f0eff */
[----:B------:R-:W-:Y:S01]  /*18470*/  IMAD R3, R28, 0x4, R4 ;  /* 0x000000041c037824 */ /* 0x000fe200078e0204 */
[----:B0-----:R-:W-:-:S04]  /*18480*/  LEA R20, P6, R4, R0, 0x1 ;  /* 0x0000000004147211 */ /* 0x001fc800078c08ff */
[----:B------:R-:W-:Y:S02]  /*18490*/  LEA.HI.X.SX32 R21, R4, R2, 0x1, P6 ;  /* 0x0000000204157211 */ /* 0x000fe400030f0eff */
[----:B------:R-:W-:Y:S02]  /*184a0*/  LEA R4, P6, R3, R0, 0x1 ;  /* 0x0000000003047211 */ /* 0x000fe400078c08ff */
[----:B------:R-:W-:Y:S01]  /*184b0*/  PRMT R12, R5, 0x7632, R12 ;  /* 0x00007632050c7816 */ /* 0x000fe2000000000c */
[C---:B------:R-:W-:Y:S01]  /*184c0*/  IMAD R8, R28.reuse, 0x4, R3 ;  /* 0x000000041c087824 */ /* 0x040fe200078e0203 */
[----:B------:R-:W-:Y:S01]  /*184d0*/  LEA.HI.X.SX32 R5, R3, R2, 0x1, P6 ;  /* 0x0000000203057211 */ /* 0x000fe200030f0eff */
[----:B------:R0:W-:Y:S01]  /*184e0*/  @P4 STG.E.U16 [R22.64], R17 ;  /* 0x0000001116004986 */ /* 0x0001e2000c101506 */
[----:B----4-:R-:W-:Y:S01]  /*184f0*/  ISETP.LT.AND P4, PT, R27, c[0x0][0x17c], !P0 ;  /* 0x00005f001b007a0c */ /* 0x010fe20004781270 */
[----:B------:R-:W-:Y:S02]  /*18500*/  IMAD R3, R28, 0x4, R8 ;  /* 0x000000041c037824 */ /* 0x000fe400078e0208 */
[----:B------:R1:W-:Y:S01]  /*18510*/  @P5 STG.E.U16 [R20.64], R9 ;  /* 0x0000000914005986 */ /* 0x0003e2000c101506 */
[----:B-----5:R-:W-:-:S03]  /*18520*/  ISETP.LT.AND P5, PT, R25, c[0x0][0x17c], !P0 ;  /* 0x00005f0019007a0c */ /* 0x020fc600047a1270 */
[----:B------:R4:W-:Y:S04]  /*18530*/  @P3 STG.E.U16 [R4.64], R12 ;  /* 0x0000000c04003986 */ /* 0x0009e8000c101506 */
[----:B0-----:R-:W5:Y:S01]  /*18540*/  LDL.LU R23, [R1+0xe4] ;  /* 0x0000e40001177983 */ /* 0x001f620000300800 */
[----:B-1----:R-:W-:-:S03]  /*18550*/  LEA R20, P6, R8, R0, 0x1 ;  /* 0x0000000008147211 */ /* 0x002fc600078c08ff */
[----:B------:R-:W5:Y:S01]  /*18560*/  LDL.LU R27, [R1+0xe8] ;  /* 0x0000e800011b7983 */ /* 0x000f620000300800 */
[----:B----4-:R-:W-:-:S03]  /*18570*/  IADD3 R5, R29, 0xbc, RZ ;  /* 0x000000bc1d057810 */ /* 0x010fc60007ffe0ff */
[----:B------:R-:W4:Y:S01]  /*18580*/  LDL.LU R25, [R1+0xec] ;  /* 0x0000ec0001197983 */ /* 0x000f220000300800 */
[----:B------:R-:W-:Y:S02]  /*18590*/  LEA.HI.X.SX32 R21, R8, R2, 0x1, P6 ;  /* 0x0000000208157211 */ /* 0x000fe400030f0eff */
[----:B------:R-:W-:Y:S01]  /*185a0*/  LEA R4, P6, R3, R0, 0x1 ;  /* 0x0000000003047211 */ /* 0x000fe200078c08ff */
[C---:B------:R-:W-:Y:S01]  /*185b0*/  IMAD R8, R5.reuse, c[0x0][0x198], RZ ;  /* 0x0000660005087a24 */ /* 0x040fe200078e02ff */
[----:B------:R-:W-:Y:S02]  /*185c0*/  ISETP.LT.AND P3, PT, R5, c[0x0][0x17c], !P0 ;  /* 0x00005f0005007a0c */ /* 0x000fe40004761270 */
[----:B------:R-:W-:Y:S02]  /*185d0*/  PRMT R13, R13, 0x7632, R13 ;  /* 0x000076320d0d7816 */ /* 0x000fe4000000000d */
[----:B------:R-:W-:Y:S02]  /*185e0*/  LEA.HI.X.SX32 R5, R3, R2, 0x1, P6 ;  /* 0x0000000203057211 */ /* 0x000fe400030f0eff */
[----:B------:R-:W-:Y:S01]  /*185f0*/  LEA R12, P6, R8, R0, 0x1 ;  /* 0x00000000080c7211 */ /* 0x000fe200078c08ff */
[----:B------:R0:W-:Y:S01]  /*18600*/  @P4 STG.E.U16 [R20.64], R13 ;  /* 0x0000000d14004986 */ /* 0x0001e2000c101506 */
[----:B------:R-:W-:-:S05]  /*18610*/  PRMT R17, R17, 0x7632, R17 ;  /* 0x0000763211117816 */ /* 0x000fca0000000011 */
[----:B------:R1:W-:Y:S01]  /*18620*/  @P5 STG.E.U16 [R4.64], R17 ;  /* 0x0000001104005986 */ /* 0x0003e2000c101506 */
[----:B0-----:R-:W-:Y:S02]  /*18630*/  LEA.HI.X.SX32 R13, R8, R2, 0x1, P6 ;  /* 0x00000002080d7211 */ /* 0x001fe400030f0eff */
[----:B------:R-:W-:-:S05]  /*18640*/  PRMT R8, R9, 0x7632, R8 ;  /* 0x0000763209087816 */ /* 0x000fca0000000008 */
[----:B------:R0:W-:Y:S01]  /*18650*/  @P3 STG.E.U16 [R12.64], R8 ;  /* 0x000000080c003986 */ /* 0x0001e2000c101506 */
[----:B--2---:R-:W-:-:S03]  /*18660*/  ISETP.LT.AND P4, PT, R16, c[0x0][0x17c], !P0 ;  /* 0x00005f0010007a0c */ /* 0x004fc60004781270 */
[----:B------:R-:W2:Y:S01]  /*18670*/  LDL.LU R16, [R1+0xf0] ;  /* 0x0000f00001107983 */ /* 0x000ea20000300800 */
[----:B---3--:R-:W-:-:S03]  /*18680*/  ISETP.LT.AND P5, PT, R24, c[0x0][0x17c], !P0 ;  /* 0x00005f0018007a0c */ /* 0x008fc600047a1270 */
[----:B------:R-:W3:Y:S01]  /*18690*/  LDL.LU R24, [R1+0xf4] ;  /* 0x0000f40001187983 */ /* 0x000ee20000300800 */
[----:B------:R-:W-:-:S03]  /*186a0*/  ISETP.LT.AND P3, PT, R26, c[0x0][0x17c], !P0 ;  /* 0x00005f001a007a0c */ /* 0x000fc60004761270 */
[----:B------:R-:W2:Y:S01]  /*186b0*/  LDL.LU R26, [R1+0xf8] ;  /* 0x0000f800011a7983 */ /* 0x000ea20000300800 */
[----:B------:R-:W-:-:S04]  /*186c0*/  IMAD R3, R28, 0x8, R3 ;  /* 0x000000081c037824 */ /* 0x000fc800078e0203 */
[----:B------:R-:W-:Y:S01]  /*186d0*/  IMAD R9, R28, 0x4, R3 ;  /* 0x000000041c097824 */ /* 0x000fe200078e0203 */
[----:B-1----:R-:W-:-:S04]  /*186e0*/  LEA R4, P6, R3, R0, 0x1 ;  /* 0x0000000003047211 */ /* 0x002fc800078c08ff */
[----:B------:R-:W-:Y:S01]  /*186f0*/  LEA.HI.X.SX32 R5, R3, R2, 0x1, P6 ;  /* 0x0000000203057211 */ /* 0x000fe200030f0eff */
[----:B------:R-:W-:Y:S01]  /*18700*/  IMAD R3, R28, 0x4, R9 ;  /* 0x000000041c037824 */ /* 0x000fe200078e0209 */
[----:B0-----:R-:W-:-:S03]  /*18710*/  LEA R8, P6, R9, R0, 0x1 ;  /* 0x0000000009087211 */ /* 0x001fc600078c08ff */
[----:B------:R0:W-:Y:S01]  /*18720*/  @P4 STG.E.U16 [R4.64], R6 ;  /* 0x0000000604004986 */ /* 0x0001e2000c101506 */
[----:B------:R-:W-:Y:S01]  /*18730*/  LEA.HI.X.SX32 R9, R9, R2, 0x1, P6 ;  /* 0x0000000209097211 */ /* 0x000fe200030f0eff */
[----:B------:R-:W-:Y:S01]  /*18740*/  IMAD R17, R28, 0x4, R3 ;  /* 0x000000041c117824 */ /* 0x000fe200078e0203 */
[----:B0-----:R-:W-:-:S04]  /*18750*/  LEA R4, P6, R3, R0, 0x1 ;  /* 0x0000000003047211 */ /* 0x001fc800078c08ff */
[----:B------:R-:W-:Y:S02]  /*18760*/  LEA.HI.X.SX32 R5, R3, R2, 0x1, P6 ;  /* 0x0000000203057211 */ /* 0x000fe400030f0eff */
[----:B-----5:R-:W-:Y:S01]  /*18770*/  ISETP.LT.AND P4, PT, R23, c[0x0][0x17c], !P0 ;  /* 0x00005f0017007a0c */ /* 0x020fe20004781270 */
[----:B------:R0:W-:Y:S01]  /*18780*/  @P5 STG.E.U16 [R8.64], R14 ;  /* 0x0000000e08005986 */ /* 0x0001e2000c101506 */
[----:B------:R-:W-:Y:S01]  /*18790*/  IMAD R3, R28, 0x4, R17 ;  /* 0x000000041c037824 */ /* 0x000fe200078e0211 */
[----:B------:R-:W-:Y:S02]  /*187a0*/  ISETP.LT.AND P5, PT, R27, c[0x0][0x17c], !P0 ;  /* 0x00005f001b007a0c */ /* 0x000fe400047a1270 */
[----:B------:R1:W-:Y:S01]  /*187b0*/  @P3 STG.E.U16 [R4.64], R18 ;  /* 0x0000001204003986 */ /* 0x0003e2000c101506 */
[----:B----4-:R-:W-:-:S03]  /*187c0*/  ISETP.LT.AND P3, PT, R25, c[0x0][0x17c], !P0 ;  /* 0x00005f0019007a0c */ /* 0x010fc60004761270 */
[----:B------:R-:W4:Y:S01]  /*187d0*/  LDL.LU R27, [R1+0x100] ;  /* 0x00010000011b7983 */ /* 0x000f220000300800 */
[----:B0-----:R-:W-:-:S03]  /*187e0*/  LEA R8, P6, R17, R0, 0x1 ;  /* 0x0000000011087211 */ /* 0x001fc600078c08ff */
[----:B------:R-:W5:Y:S01]  /*187f0*/  LDL.LU R25, [R1+0xfc] ;  /* 0x0000fc0001197983 */ /* 0x000f620000300800 */
[----:B------:R-:W-:Y:S01]  /*18800*/  IMAD R13, R28, 0x4, R3 ;  /* 0x000000041c0d7824 */ /* 0x000fe200078e0203 */
[----:B------:R-:W-:Y:S02]  /*18810*/  LEA.HI.X.SX32 R9, R17, R2, 0x1, P6 ;  /* 0x0000000211097211 */ /* 0x000fe400030f0eff */
[----:B-1----:R-:W-:-:S03]  /*18820*/  LEA R4, P6, R3, R0, 0x1 ;  /* 0x0000000003047211 */ /* 0x002fc600078c08ff */
[----:B------:R0:W-:Y:S01]  /*18830*/  @P4 STG.E.U16 [R8.64], R10 ;  /* 0x0000000a08004986 */ /* 0x0001e2000c101506 */
[----:B------:R-:W-:Y:S02]  /*18840*/  LEA.HI.X.SX32 R5, R3, R2, 0x1, P6 ;  /* 0x0000000203057211 */ /* 0x000fe400030f0eff */
[----:B------:R-:W-:Y:S02]  /*18850*/  PRMT R6, R6, 0x7632, R6 ;  /* 0x0000763206067816 */ /* 0x000fe40000000006 */
[----:B------:R-:W-:Y:S02]  /*18860*/  PRMT R14, R14, 0x7632, R14 ;  /* 0x000076320e0e7816 */ /* 0x000fe4000000000e */
[C---:B0-----:R-:W-:Y:S01]  /*18870*/  LEA R8, P6, R13.reuse, R0, 0x1 ;  /* 0x000000000d087211 */ /* 0x041fe200078c08ff */
[----:B------:R0:W-:Y:S03]  /*18880*/  @P5 STG.E.U16 [R4.64], R6 ;  /* 0x0000000604005986 */ /* 0x0001e6000c101506 */
[----:B------:R-:W-:-:S05]  /*18890*/  LEA.HI.X.SX32 R9, R13, R2, 0x1, P6 ;  /* 0x000000020d097211 */ /* 0x000fca00030f0eff */
[----:B------:R1:W-:Y:S01]  /*188a0*/  @P3 STG.E.U16 [R8.64], R14 ;  /* 0x0000000e08003986 */ /* 0x0003e2000c101506 */
[----:B---3--:R-:W-:-:S03]  /*188b0*/  ISETP.LT.AND P5, PT, R24, c[0x0][0x17c], !P0 ;  /* 0x00005f0018007a0c */ /* 0x008fc600047a1270 */
[----:B------:R-:W3:Y:S01]  /*188c0*/  LDL.LU R24, [R1+0x104] ;  /* 0x0001040001187983 */ /* 0x000ee20000300800 */
[----:B--2---:R-:W-:-:S03]  /*188d0*/  ISETP.LT.AND P3, PT, R26, c[0x0][0x17c], !P0 ;  /* 0x00005f001a007a0c */ /* 0x004fc60004761270 */
[----:B------:R-:W2:Y:S01]  /*188e0*/  LDL.LU R26, [R1+0x108] ;  /* 0x00010800011a7983 */ /* 0x000ea20000300800 */
[----:B------:R-:W-:Y:S01]  /*188f0*/  IMAD R3, R28, 0x4, R13 ;  /* 0x000000041c037824 */ /* 0x000fe200078e020d */
[----:B------:R-:W-:-:S03]  /*18900*/  ISETP.LT.AND P4, PT, R16, c[0x0][0x17c], !P0 ;  /* 0x00005f0010007a0c */ /* 0x000fc60004781270 */
[----:B------:R-:W-:Y:S01]  /*18910*/  IMAD R13, R28, 0x4, R3 ;  /* 0x000000041c0d7824 */ /* 0x000fe200078e0203 */
[----:B0-----:R-:W-:-:S04]  /*18920*/  LEA R4, P6, R3, R0, 0x1 ;  /* 0x0000000003047211 */ /* 0x001fc800078c08ff */
[----:B------:R-:W-:Y:S01]  /*18930*/  LEA.HI.X.SX32 R5, R3, R2, 0x1, P6 ;  /* 0x0000000203057211 */ /* 0x000fe200030f0eff */
[----:B------:R-:W-:Y:S01]  /*18940*/  IMAD R3, R28, 0x4, R13 ;  /* 0x000000041c037824 */ /* 0x000fe200078e020d */
[----:B------:R-:W-:Y:S02]  /*18950*/  PRMT R18, R18, 0x7632, R18 ;  /* 0x0000763212127816 */ /* 0x000fe40000000012 */
[C---:B------:R-:W-:Y:S01]  /*18960*/  LEA R12, P6, R13.reuse, R0, 0x1 ;  /* 0x000000000d0c7211 */ /* 0x040fe200078c08ff */
[C---:B------:R-:W-:Y:S02]  /*18970*/  IMAD R21, R28.reuse, 0x4, R3 ;  /* 0x000000041c157824 */ /* 0x040fe400078e0203 */
[----:B------:R0:W-:Y:S01]  /*18980*/  @P4 STG.E.U16 [R4.64], R18 ;  /* 0x0000001204004986 */ /* 0x0001e2000c101506 */
[----:B------:R-:W-:Y:S01]  /*18990*/  LEA.HI.X.SX32 R13, R13, R2, 0x1, P6 ;  /* 0x000000020d0d7211 */ /* 0x000fe200030f0eff */
[----:B-1----:R-:W-:Y:S01]  /*189a0*/  IMAD R9, R28, 0x4, R21 ;  /* 0x000000041c097824 */ /* 0x002fe200078e0215 */
[----:B------:R-:W-:-:S02]  /*189b0*/  LEA R16, P4, R3, R0, 0x1 ;  /* 0x0000000003107211 */ /* 0x000fc400078808ff */
[----:B------:R-:W-:Y:S02]  /*189c0*/  PRMT R6, R10, 0x7632, R6 ;  /* 0x000076320a067816 */ /* 0x000fe40000000006 */
[----:B------:R-:W-:Y:S01]  /*189d0*/  LEA R20, P6, R21, R0, 0x1 ;  /* 0x0000000015147211 */ /* 0x000fe200078c08ff */
[----:B------:R-:W-:Y:S01]  /*189e0*/  IMAD R23, R28, 0x4, R9 ;  /* 0x000000041c177824 */ /* 0x000fe200078e0209 */
[-C--:B------:R-:W-:Y:S01]  /*189f0*/  LEA.HI.X.SX32 R17, R3, R2.reuse, 0x1, P4 ;  /* 0x0000000203117211 */ /* 0x080fe200020f0eff */
[----:B------:R1:W-:Y:S01]  /*18a00*/  @P5 STG.E.U16 [R12.64], R6 ;  /* 0x000000060c005986 */ /* 0x0003e2000c101506 */
[----:B------:R-:W-:-:S03]  /*18a10*/  LEA.HI.X.SX32 R21, R21, R2, 0x1, P6 ;  /* 0x0000000215157211 */ /* 0x000fc600030f0eff */
[----:B------:R-:W-:Y:S04]  /*18a20*/  @P3 STG.E.U16 [R16.64], R7 ;  /* 0x0000000710003986 */ /* 0x000fe8000c101506 */
[----:B------:R1:W-:Y:S01]  /*18a30*/  @P1 STG.E.U16 [R20.64], R15 ;  /* 0x0000000f14001986 */ /* 0x0003e2000c101506 */
[----:B0-----:R-:W-:Y:S02]  /*18a40*/  LEA R4, P1, R9, R0, 0x1 ;  /* 0x0000000009047211 */ /* 0x001fe400078208ff */
[----:B----4-:R-:W-:Y:S02]  /*18a50*/  ISETP.LT.AND P4, PT, R27, c[0x0][0x17c], !P0 ;  /* 0x00005f001b007a0c */ /* 0x010fe40004781270 */
[----:B-----5:R-:W-:Y:S01]  /*18a60*/  ISETP.LT.AND P5, PT, R25, c[0x0][0x17c], !P0 ;  /* 0x00005f0019007a0c */ /* 0x020fe200047a1270 */
[----:B------:R-:W-:Y:S01]  /*18a70*/  IMAD R25, R28, 0x4, R23 ;  /* 0x000000041c197824 */ /* 0x000fe200078e0217 */
[----:B------:R-:W-:-:S03]  /*18a80*/  IADD3 R3, R29, 0xfc, RZ ;  /* 0x000000fc1d037810 */ /* 0x000fc60007ffe0ff */
[C---:B------:R-:W-:Y:S01]  /*18a90*/  IMAD R27, R28.reuse, 0x4, R25 ;  /* 0x000000041c1b7824 */ /* 0x040fe200078e0219 */
[----:B------:R-:W-:Y:S02]  /*18aa0*/  LEA.HI.X.SX32 R5, R9, R2, 0x1, P1 ;  /* 0x0000000209057211 */ /* 0x000fe400008f0eff */
[-C--:B-1----:R-:W-:Y:S01]  /*18ab0*/  LEA R12, P1, R25, R0.reuse, 0x1 ;  /* 0x00000000190c7211 */ /* 0x082fe200078208ff */
[----:B------:R-:W-:Y:S01]  /*18ac0*/  IMAD R29, R28, 0x4, R27 ;  /* 0x000000041c1d7824 */ /* 0x000fe200078e021b */
[----:B------:R-:W-:Y:S02]  /*18ad0*/  LEA R8, P3, R23, R0, 0x1 ;  /* 0x0000000017087211 */ /* 0x000fe400078608ff */
[----:B------:R-:W-:Y:S01]  /*18ae0*/  LEA.HI.X.SX32 R13, R25, R2, 0x1, P1 ;  /* 0x00000002190d7211 */ /* 0x000fe200008f0eff */
[----:B------:R-:W-:Y:S01]  /*18af0*/  IMAD R6, R3, c[0x0][0x198], RZ ;  /* 0x0000660003067a24 */ /* 0x000fe200078e02ff */
[-C--:B------:R-:W-:Y:S02]  /*18b00*/  LEA R20, P1, R29, R0.reuse, 0x1 ;  /* 0x000000001d147211 */ /* 0x080fe400078208ff */
[----:B------:R-:W-:-:S02]  /*18b10*/  LEA R16, P6, R27, R0, 0x1 ;  /* 0x000000001b107211 */ /* 0x000fc400078c08ff */
[-C--:B------:R-:W-:Y:S02]  /*18b20*/  LEA.HI.X.SX32 R9, R23, R2.reuse, 0x1, P3 ;  /* 0x0000000217097211 */ /* 0x080fe400018f0eff */
[-C--:B------:R-:W-:Y:S02]  /*18b30*/  LEA.HI.X.SX32 R21, R29, R2.reuse, 0x1, P1 ;  /* 0x000000021d157211 */ /* 0x080fe400008f0eff */
[----:B------:R-:W-:Y:S02]  /*18b40*/  LEA.HI.X.SX32 R17, R27, R2, 0x1, P6 ;  /* 0x000000021b117211 */ /* 0x000fe400030f0eff */
[C---:B------:R-:W-:Y:S02]  /*18b50*/  LEA R22, P6, R6.reuse, R0, 0x1 ;  /* 0x0000000006167211 */ /* 0x040fe400078c08ff */
[----:B------:R-:W-:Y:S02]  /*18b60*/  PRMT R15, R15, 0x7632, R15 ;  /* 0x000076320f0f7816 */ /* 0x000fe4000000000f */
[----:B------:R-:W-:-:S02]  /*18b70*/  LEA.HI.X.SX32 R23, R6, R2, 0x1, P6 ;  /* 0x0000000206177211 */ /* 0x000fc400030f0eff */
[----:B------:R-:W-:Y:S01]  /*18b80*/  PRMT R6, R7, 0x7632, R6 ;  /* 0x0000763207067816 */ /* 0x000fe20000000006 */
[----:B------:R0:W-:Y:S01]  /*18b90*/  @P5 STG.E.U16 [R4.64], R19 ;  /* 0x0000001304005986 */ /* 0x0001e2000c101506 */
[----:B------:R-:W-:-:S03]  /*18ba0*/  PRMT R10, R19, 0x7632, R10 ;  /* 0x00007632130a7816 */ /* 0x000fc6000000000a */
[----:B------:R0:W-:Y:S01]  /*18bb0*/  @P4 STG.E.U16 [R8.64], R11 ;  /* 0x0000000b08004986 */ /* 0x0001e2000c101506 */
[----:B---3--:R-:W-:Y:S02]  /*18bc0*/  ISETP.LT.AND P3, PT, R24, c[0x0][0x17c], !P0 ;  /* 0x00005f0018007a0c */ /* 0x008fe40004761270 */
[----:B--2---:R-:W-:Y:S02]  /*18bd0*/  ISETP.LT.AND P1, PT, R26, c[0x0][0x17c], !P0 ;  /* 0x00005f001a007a0c */ /* 0x004fe40004721270 */
[----:B------:R-:W-:-:S09]  /*18be0*/  ISETP.LT.AND P0, PT, R3, c[0x0][0x17c], !P0 ;  /* 0x00005f0003007a0c */ /* 0x000fd20004701270 */
[----:B------:R0:W-:Y:S04]  /*18bf0*/  @P3 STG.E.U16 [R12.64], R6 ;  /* 0x000000060c003986 */ /* 0x0001e8000c101506 */
[----:B------:R0:W-:Y:S04]  /*18c00*/  @P2 STG.E.U16 [R16.64], R15 ;  /* 0x0000000f10002986 */ /* 0x0001e8000c101506 */
[----:B------:R0:W-:Y:S01]  /*18c10*/  @P1 STG.E.U16 [R20.64], R10 ;  /* 0x0000000a14001986 */ /* 0x0001e2000c101506 */
[----:B------:R-:W-:Y:S05]  /*18c20*/  @!P0 EXIT ;  /* 0x000000000000894d */ /* 0x000fea0003800000 */
[----:B0-----:R-:W-:-:S05]  /*18c30*/  PRMT R11, R11, 0x7632, R11 ;  /* 0x000076320b0b7816 */ /* 0x001fca000000000b */
[----:B------:R-:W-:Y:S01]  /*18c40*/  STG.E.U16 [R22.64], R11 ;  /* 0x0000000b16007986 */ /* 0x000fe2000c101506 */
[----:B------:R-:W-:Y:S05]  /*18c50*/  EXIT ;  /* 0x000000000000794d */ /* 0x000fea0003800000 */
.L_x_4:
[----:B------:R-:W-:-:S00]  /*18c60*/  BRA `(.L_x_4) ;  /* 0xfffffff000007947 */ /* 0x000fc0000383ffff */
[----:B------:R-:W-:-:S00]  /*18c70*/  NOP ;  /* 0x0000000000007918 */ /* 0x000fc00000000000 */
        /* <DEDUP_REMOVED lines=8> */
.L_x_5:


//--------------------- .nv.shared.matmul_kernel  --------------------------
	.section	.nv.shared.matmul_kernel,"aw",@nobits
	.sectionflags	@""
	.align	16
